def matmul_kernel(
    a_ptr,
    b_ptr,
    c_ptr,
    M,
    N,
    K,
    stride_am,
    stride_ak,
    stride_bk,
    stride_bn,
    stride_cm,
    stride_cn,
    BLOCK_M: tl.constexpr,
    BLOCK_N: tl.constexpr,
    BLOCK_K: tl.constexpr,
    GROUP_M: tl.constexpr,
):
    pid = tl.program_id(axis=0)
    num_pid_m = tl.cdiv(M, BLOCK_M)
    num_pid_n = tl.cdiv(N, BLOCK_N)
    num_pid_in_group = GROUP_M * num_pid_n
    group_id = pid // num_pid_in_group
    first_pid_m = group_id * GROUP_M
    group_size_m = min(num_pid_m - first_pid_m, GROUP_M)
    pid_m = first_pid_m + ((pid % num_pid_in_group) % group_size_m)
    pid_n = (pid % num_pid_in_group) // group_size_m

    offs_am = (pid_m * BLOCK_M + tl.arange(0, BLOCK_M)) % M
    offs_bn = (pid_n * BLOCK_N + tl.arange(0, BLOCK_N)) % N
    offs_k = tl.arange(0, BLOCK_K)
    a_ptrs = a_ptr + offs_am[:, None] * stride_am + offs_k[None, :] * stride_ak
    b_ptrs = b_ptr + offs_k[:, None] * stride_bk + offs_bn[None, :] * stride_bn

    acc = tl.zeros((BLOCK_M, BLOCK_N), dtype=tl.float32)
    for kk in range(0, tl.cdiv(K, BLOCK_K)):
        a = tl.load(a_ptrs, mask=offs_k[None, :] < K - kk * BLOCK_K, other=0.0)
        b = tl.load(b_ptrs, mask=offs_k[:, None] < K - kk * BLOCK_K, other=0.0)
        acc = tl.dot(a, b, acc)
        a_ptrs += BLOCK_K * stride_ak
        b_ptrs += BLOCK_K * stride_bk

    c = acc.to(c_ptr.dtype.element_ty)
    offs_cm = pid_m * BLOCK_M + tl.arange(0, BLOCK_M)
    offs_cn = pid_n * BLOCK_N + tl.arange(0, BLOCK_N)
    c_ptrs = c_ptr + offs_cm[:, None] * stride_cm + offs_cn[None, :] * stride_cn
    mask = (offs_cm[:, None] < M) & (offs_cn[None, :] < N)
    tl.store(c_ptrs, c, mask=mask)

# config = {"BLOCK_K": 32, "BLOCK_M": 256, "BLOCK_N": 512, "GROUP_M": 8, "arch": "sm_90", "dtype": "fp32", "num_ctas": 1, "num_stages": 3, "num_warps": 8}
# arch = sm_90


// ===== COMPILED SASS (sm_90a) =====

	.target	sm_90a

	.elftype	@"ET_EXEC"


//--------------------- .note.nv.tkinfo           --------------------------
	.section	.note.nv.tkinfo,"",@"SHT_NOTE"
	.sectionflags	@"SHF_NOTE_NV_TKINFO"
	.tkinfo
        /*0018*/ 	.word	0x00000002
        /*0030*/ 	.string	""
        /*0030*/ 	.string	"ptxas"
        /*0030*/ 	.string	"Cuda compilation tools, release 13.0, V13.0.88"
        /*0030*/ 	.string	"Build cuda_13.0.r13.0/compiler.36424714_0"
        /*0030*/ 	.string	"-v  -suppress-debug-info  -lineinfo  -arch sm_90a "



//--------------------- .note.nv.cuinfo           --------------------------
	.section	.note.nv.cuinfo,"",@"SHT_NOTE"
	.sectionflags	@"SHF_NOTE_NV_CUINFO"
        /*0018*/ 	.short	0x0002
        /*001a*/ 	.short	0x005a
        /*001c*/ 	.short	0x0082
	.zero		2


//--------------------- .nv.info                  --------------------------
	.section	.nv.info,"",@"SHT_CUDA_INFO"
	.align	4


	//----- nvinfo : EIATTR_REGCOUNT
	.align		4
        /*0000*/ 	.byte	0x04, 0x2f
        /*0002*/ 	.short	(.L_1 - .L_0)
	.align		4
.L_0:
        /*0004*/ 	.word	index@(matmul_kernel)
        /*0008*/ 	.word	0x000000ff


	//----- nvinfo : EIATTR_FRAME_SIZE
	.align		4
.L_1:
        /*000c*/ 	.byte	0x04, 0x11
        /*000e*/ 	.short	(.L_3 - .L_2)
	.align		4
.L_2:
        /*0010*/ 	.word	index@(matmul_kernel)
        /*0014*/ 	.word	0x00001c98


	//----- nvinfo : EIATTR_MIN_STACK_SIZE
	.align		4
.L_3:
        /*0018*/ 	.byte	0x04, 0x12
        /*001a*/ 	.short	(.L_5 - .L_4)
	.align		4
.L_4:
        /*001c*/ 	.word	index@(matmul_kernel)
        /*0020*/ 	.word	0x00001c98
.L_5:


//--------------------- .nv.compat                --------------------------
	.section	.nv.compat,"",@"SHT_CUDA_COMPAT_INFO"
	.align	4
        /*0000*/ 	.byte	0x02, 0x09, 0x01, 0x00, 0x02, 0x02, 0x04, 0x00, 0x02, 0x05, 0x05, 0x00, 0x03, 0x07, 0x01, 0x01
        /*0010*/ 	.byte	0x02, 0x03, 0x00, 0x00, 0x02, 0x06, 0x01, 0x00, 0x04, 0x0b, 0x08, 0x00, 0x00, 0x00, 0x00, 0x00
        /*0020*/ 	.byte	0x00, 0x00, 0x00, 0x00


//--------------------- .nv.info.matmul_kernel    --------------------------
	.section	.nv.info.matmul_kernel,"",@"SHT_CUDA_INFO"
	.sectionflags	@""
	.align	4


	//----- nvinfo : EIATTR_CUDA_API_VERSION
	.align		4
        /*0000*/ 	.byte	0x04, 0x37
        /*0002*/ 	.short	(.L_7 - .L_6)
.L_6:
        /*0004*/ 	.word	0x00000082


	//----- nvinfo : EIATTR_KPARAM_INFO
	.align		4
.L_7:
        /*0008*/ 	.byte	0x04, 0x17
        /*000a*/ 	.short	(.L_9 - .L_8)
.L_8:
        /*000c*/ 	.word	0x00000000
        /*0010*/ 	.short	0x000d
        /*0012*/ 	.short	0x0048
        /*0014*/ 	.byte	0x00, 0xf4, 0x21, 0x00


	//----- nvinfo : EIATTR_KPARAM_INFO
	.align		4
.L_9:
        /*0018*/ 	.byte	0x04, 0x17
        /*001a*/ 	.short	(.L_11 - .L_10)
.L_10:
        /*001c*/ 	.word	0x00000000
        /*0020*/ 	.short	0x000c
        /*0022*/ 	.short	0x0040
        /*0024*/ 	.byte	0x00, 0xf4, 0x21, 0x00


	//----- nvinfo : EIATTR_KPARAM_INFO
	.align		4
.L_11:
        /*0028*/ 	.byte	0x04, 0x17
        /*002a*/ 	.short	(.L_13 - .L_12)
.L_12:
        /*002c*/ 	.word	0x00000000
        /*0030*/ 	.short	0x000b
        /*0032*/ 	.short	0x0038
        /*0034*/ 	.byte	0x00, 0xf0, 0x11, 0x00


	//----- nvinfo : EIATTR_KPARAM_INFO
	.align		4
.L_13:
        /*0038*/ 	.byte	0x04, 0x17
        /*003a*/ 	.short	(.L_15 - .L_14)
.L_14:
        /*003c*/ 	.word	0x00000000
        /*0040*/ 	.short	0x000a
        /*0042*/ 	.short	0x0034
        /*0044*/ 	.byte	0x00, 0xf0, 0x11, 0x00


	//----- nvinfo : EIATTR_KPARAM_INFO
	.align		4
.L_15:
        /*0048*/ 	.byte	0x04, 0x17
        /*004a*/ 	.short	(.L_17 - .L_16)
.L_16:
        /*004c*/ 	.word	0x00000000
        /*0050*/ 	.short	0x0009
        /*0052*/ 	.short	0x0030
        /*0054*/ 	.byte	0x00, 0xf0, 0x11, 0x00


	//----- nvinfo : EIATTR_KPARAM_INFO
	.align		4
.L_17:
        /*0058*/ 	.byte	0x04, 0x17
        /*005a*/ 	.short	(.L_19 - .L_18)
.L_18:
        /*005c*/ 	.word	0x00000000
        /*0060*/ 	.short	0x0008
        /*0062*/ 	.short	0x002c
        /*0064*/ 	.byte	0x00, 0xf0, 0x11, 0x00


	//----- nvinfo : EIATTR_KPARAM_INFO
	.align		4
.L_19:
        /*0068*/ 	.byte	0x04, 0x17
        /*006a*/ 	.short	(.L_21 - .L_20)
.L_20:
        /*006c*/ 	.word	0x00000000
        /*0070*/ 	.short	0x0007
        /*0072*/ 	.short	0x0028
        /*0074*/ 	.byte	0x00, 0xf0, 0x11, 0x00


	//----- nvinfo : EIATTR_KPARAM_INFO
	.align		4
.L_21:
        /*0078*/ 	.byte	0x04, 0x17
        /*007a*/ 	.short	(.L_23 - .L_22)
.L_22:
        /*007c*/ 	.word	0x00000000
        /*0080*/ 	.short	0x0006
        /*0082*/ 	.short	0x0024
        /*0084*/ 	.byte	0x00, 0xf0, 0x11, 0x00


	//----- nvinfo : EIATTR_KPARAM_INFO
	.align		4
.L_23:
        /*0088*/ 	.byte	0x04, 0x17
        /*008a*/ 	.short	(.L_25 - .L_24)
.L_24:
        /*008c*/ 	.word	0x00000000
        /*0090*/ 	.short	0x0005
        /*0092*/ 	.short	0x0020
        /*0094*/ 	.byte	0x00, 0xf0, 0x11, 0x00


	//----- nvinfo : EIATTR_KPARAM_INFO
	.align		4
.L_25:
        /*0098*/ 	.byte	0x04, 0x17
        /*009a*/ 	.short	(.L_27 - .L_26)
.L_26:
        /*009c*/ 	.word	0x00000000
        /*00a0*/ 	.short	0x0004
        /*00a2*/ 	.short	0x001c
        /*00a4*/ 	.byte	0x00, 0xf0, 0x11, 0x00


	//----- nvinfo : EIATTR_KPARAM_INFO
	.align		4
.L_27:
        /*00a8*/ 	.byte	0x04, 0x17
        /*00aa*/ 	.short	(.L_29 - .L_28)
.L_28:
        /*00ac*/ 	.word	0x00000000
        /*00b0*/ 	.short	0x0003
        /*00b2*/ 	.short	0x0018
        /*00b4*/ 	.byte	0x00, 0xf0, 0x11, 0x00


	//----- nvinfo : EIATTR_KPARAM_INFO
	.align		4
.L_29:
        /*00b8*/ 	.byte	0x04, 0x17
        /*00ba*/ 	.short	(.L_31 - .L_30)
.L_30:
        /*00bc*/ 	.word	0x00000000
        /*00c0*/ 	.short	0x0002
        /*00c2*/ 	.short	0x0010
        /*00c4*/ 	.byte	0x00, 0xf4, 0x21, 0x00


	//----- nvinfo : EIATTR_KPARAM_INFO
	.align		4
.L_31:
        /*00c8*/ 	.byte	0x04, 0x17
        /*00ca*/ 	.short	(.L_33 - .L_32)
.L_32:
        /*00cc*/ 	.word	0x00000000
        /*00d0*/ 	.short	0x0001
        /*00d2*/ 	.short	0x0008
        /*00d4*/ 	.byte	0x00, 0xf4, 0x21, 0x00


	//----- nvinfo : EIATTR_KPARAM_INFO
	.align		4
.L_33:
        /*00d8*/ 	.byte	0x04, 0x17
        /*00da*/ 	.short	(.L_35 - .L_34)
.L_34:
        /*00dc*/ 	.word	0x00000000
        /*00e0*/ 	.short	0x0000
        /*00e2*/ 	.short	0x0000
        /*00e4*/ 	.byte	0x00, 0xf4, 0x21, 0x00


	//----- nvinfo : EIATTR_SPARSE_MMA_MASK
	.align		4
.L_35:
        /*00e8*/ 	.byte	0x03, 0x50
        /*00ea*/ 	.short	0x0000


	//----- nvinfo : EIATTR_MAXREG_COUNT
	.align		4
        /*00ec*/ 	.byte	0x03, 0x1b
        /*00ee*/ 	.short	0x00ff


	//----- nvinfo : EIATTR_NUM_BARRIERS
	.align		4
        /*00f0*/ 	.byte	0x02, 0x4c
        /*00f2*/ 	.byte	0x01
	.zero		1


	//----- nvinfo : EIATTR_ANNOTATIONS
	.align		4
        /*00f4*/ 	.byte	0x04, 0x55
        /*00f6*/ 	.short	(.L_37 - .L_36)


	//   ....[0]....
.L_36:
        /*00f8*/ 	.word	0x00000001
        /*00fc*/ 	.byte	0xc0, 0x00, 0x00, 0x00, 0x01, 0x00, 0x00, 0x00, 0x40, 0x07, 0x00, 0x00, 0x01, 0x00, 0x00, 0x00
        /* <DEDUP_REMOVED lines=1935> */
        /*79fc*/ 	.byte	0x30, 0xac, 0x03, 0x00


	//----- nvinfo : EIATTR_MERCURY_ISA_VERSION
	.align		4
.L_37:
        /*7a00*/ 	.byte	0x03, 0x5f
        /*7a02*/ 	.short	0x0101


	//----- nvinfo : EIATTR_EXIT_INSTR_OFFSETS
	.align		4
        /*7a04*/ 	.byte	0x04, 0x1c
        /*7a06*/ 	.short	(.L_39 - .L_38)


	//   ....[0]....
.L_38:
        /*7a08*/ 	.word	0x0003ac20


	//   ....[1]....
        /*7a0c*/ 	.word	0x0003ac50


	//----- nvinfo : EIATTR_REQNTID
	.align		4
.L_39:
        /*7a10*/ 	.byte	0x04, 0x10
        /*7a12*/ 	.short	(.L_41 - .L_40)
.L_40:
        /*7a14*/ 	.word	0x00000100
        /*7a18*/ 	.word	0x00000001
        /*7a1c*/ 	.word	0x00000001


	//----- nvinfo : EIATTR_CBANK_PARAM_SIZE
	.align		4
.L_41:
        /*7a20*/ 	.byte	0x03, 0x19
        /*7a22*/ 	.short	0x0050


	//----- nvinfo : EIATTR_PARAM_CBANK
	.align		4
        /*7a24*/ 	.byte	0x04, 0x0a
        /*7a26*/ 	.short	(.L_43 - .L_42)
	.align		4
.L_42:
        /*7a28*/ 	.word	index@(.nv.constant0.matmul_kernel)
        /*7a2c*/ 	.short	0x0210
        /*7a2e*/ 	.short	0x0050


	//----- nvinfo : EIATTR_SW_WAR
	.align		4
.L_43:
        /*7a30*/ 	.byte	0x04, 0x36
        /*7a32*/ 	.short	(.L_45 - .L_44)
.L_44:
        /*7a34*/ 	.word	0x00000008
.L_45:


//--------------------- .nv.callgraph             --------------------------
	.section	.nv.callgraph,"",@"SHT_CUDA_CALLGRAPH"
	.align	4
	.sectionentsize	8
	.align		4
        /*0000*/ 	.word	0x00000000
	.align		4
        /*0004*/ 	.word	0xffffffff
	.align		4
        /*0008*/ 	.word	0x00000000
	.align		4
        /*000c*/ 	.word	0xfffffffe
	.align		4
        /*0010*/ 	.word	0x00000000
	.align		4
        /*0014*/ 	.word	0xfffffffd
	.align		4
        /*0018*/ 	.word	0x00000000
	.align		4
        /*001c*/ 	.word	0xfffffffc


//--------------------- .text.matmul_kernel       --------------------------
	.section	.text.matmul_kernel,"ax",@progbits
	.align	128
        .global         matmul_kernel
        .type           matmul_kernel,@function
        .size           matmul_kernel,(.L_x_3 - matmul_kernel)
        .other          matmul_kernel,@"STO_CUDA_ENTRY STV_DEFAULT"
matmul_kernel:
.text.matmul_kernel:
[----:B------:R-:W1:Y:S08]  /*0000*/  LDC R1, c[0x0][0x28] ;  /* 0x00000a00ff017b82 */ /* 0x000e700000000800 */
[----:B------:R-:W2:Y:S01]  /*0010*/  LDC.64 R2, c[0x0][0x228] ;  /* 0x00008a00ff027b82 */ /* 0x000ea20000000a00 */
[----:B-1----:R-:W-:Y:S01]  /*0020*/  VIADD R1, R1, 0xffffe368 ;  /* 0xffffe36801017836 */ /* 0x002fe20000000000 */
[----:B------:R-:W1:Y:S01]  /*0030*/  S2R R5, SR_CTAID.X ;  /* 0x0000000000057919 */ /* 0x000e620000002500 */
[----:B------:R-:W-:Y:S01]  /*0040*/  ULDC UR5, c[0x0][0x240] ;  /* 0x0000900000057ab9 */ /* 0x000fe20000000800 */
[----:B------:R-:W-:Y:S01]  /*0050*/  ULDC.64 UR8, c[0x0][0x218] ;  /* 0x0000860000087ab9 */ /* 0x000fe20000000a00 */
[----:B------:R-:W-:Y:S01]  /*0060*/  ULDC.64 UR6, c[0x0][0x210] ;  /* 0x0000840000067ab9 */ /* 0x000fe20000000a00 */
[----:B------:R-:W3:Y:S01]  /*0070*/  S2R R70, SR_TID.X ;  /* 0x0000000000467919 */ /* 0x000ee20000002100 */
[----:B------:R-:W-:Y:S01]  /*0080*/  UMOV UR34, 0x400 ;  /* 0x0000040000227882 */ /* 0x000fe20000000000 */
[----:B------:R-:W4:Y:S01]  /*0090*/  S2UR UR4, SR_CgaCtaId ;  /* 0x00000000000479c3 */ /* 0x000f220000008800 */
[----:B------:R-:W-:Y:S01]  /*00a0*/  ULDC.64 UR32, c[0x0][0x208] ;  /* 0x0000820000207ab9 */ /* 0x000fe20000000a00 */
[----:B--2---:R-:W-:Y:S01]  /*00b0*/  IMAD.MOV.U32 R76, RZ, RZ, R3 ;  /* 0x000000ffff4c7224 */ /* 0x004fe200078e0003 */
[----:B------:R2:W-:Y:S01]  /*00c0*/  STL.64 [R1+0x7e0], R2 ;  /* 0x0007e00201007387 */ /* 0x0005e20000100a00 */
[----:B------:R-:W-:-:S02]  /*00d0*/  IMAD.MOV.U32 R72, RZ, RZ, R2 ;  /* 0x000000ffff487224 */ /* 0x000fc400078e0002 */
[----:B------:R-:W-:Y:S01]  /*00e0*/  VIADD R0, R76, 0x1ff ;  /* 0x000001ff4c007836 */ /* 0x000fe20000000000 */
[----:B----4-:R-:W-:Y:S01]  /*00f0*/  ULEA UR34, UR4, UR34, 0x18 ;  /* 0x0000002204227291 */ /* 0x010fe2000f8ec03f */
[----:B-1----:R-:W-:-:S03]  /*0100*/  IABS R8, R5 ;  /* 0x0000000500087213 */ /* 0x002fc60000000000 */
[----:B--2---:R-:W-:Y:S02]  /*0110*/  SHF.R.S32.HI R3, RZ, 0x1f, R0 ;  /* 0x0000001fff037819 */ /* 0x004fe40000011400 */
[C---:B---3--:R-:W-:Y:S02]  /*0120*/  LOP3.LUT R16, R70.reuse, 0xe0, RZ, 0xc0, !PT ;  /* 0x000000e046107812 */ /* 0x048fe400078ec0ff */
[----:B------:R-:W-:Y:S02]  /*0130*/  LEA.HI R3, R3, R0, RZ, 0x9 ;  /* 0x0000000003037211 */ /* 0x000fe400078f48ff */
[----:B------:R-:W-:Y:S02]  /*0140*/  LOP3.LUT R204, R70, 0xff, RZ, 0xc0, !PT ;  /* 0x000000ff46cc7812 */ /* 0x000fe400078ec0ff */
[----:B------:R-:W-:-:S05]  /*0150*/  SHF.R.S32.HI R3, RZ, 0x9, R3 ;  /* 0x00000009ff037819 */ /* 0x000fca0000011403 */
[----:B------:R-:W-:-:S05]  /*0160*/  IMAD.SHL.U32 R4, R3, 0x8, RZ ;  /* 0x0000000803047824 */ /* 0x000fca00078e00ff */
[-C--:B------:R-:W-:Y:S02]  /*0170*/  IABS R7, R4.reuse ;  /* 0x0000000400077213 */ /* 0x080fe40000000000 */
[----:B------:R-:W-:Y:S02]  /*0180*/  IABS R10, R4 ;  /* 0x00000004000a7213 */ /* 0x000fe40000000000 */
[----:B------:R-:W1:Y:S08]  /*0190*/  I2F.RP R0, R7 ;  /* 0x0000000700007306 */ /* 0x000e700000209400 */
[----:B-1----:R-:W1:Y:S02]  /*01a0*/  MUFU.RCP R0, R0 ;  /* 0x0000000000007308 */ /* 0x002e640000001000 */
[----:B-1----:R-:W-:-:S02]  /*01b0*/  VIADD R2, R0, 0xffffffe ;  /* 0x0ffffffe00027836 */ /* 0x002fc40000000000 */
[----:B------:R-:W-:-:S04]  /*01c0*/  IMAD.MOV R0, RZ, RZ, -R10 ;  /* 0x000000ffff007224 */ /* 0x000fc800078e0a0a */
[----:B------:R1:W2:Y:S02]  /*01d0*/  F2I.FTZ.U32.TRUNC.NTZ R3, R2 ;  /* 0x0000000200037305 */ /* 0x0002a4000021f000 */
[----:B-1----:R-:W-:Y:S02]  /*01e0*/  IMAD.MOV.U32 R2, RZ, RZ, RZ ;  /* 0x000000ffff027224 */ /* 0x002fe400078e00ff */
[----:B--2---:R-:W-:-:S04]  /*01f0*/  IMAD.MOV R6, RZ, RZ, -R3 ;  /* 0x000000ffff067224 */ /* 0x004fc800078e0a03 */
[----:B------:R-:W-:Y:S02]  /*0200*/  IMAD R9, R6, R7, RZ ;  /* 0x0000000706097224 */ /* 0x000fe400078e02ff */
[----:B------:R-:W-:Y:S01]  /*0210*/  IMAD.MOV.U32 R6, RZ, RZ, R8 ;  /* 0x000000ffff067224 */ /* 0x000fe200078e0008 */
[----:B------:R-:W-:Y:S01]  /*0220*/  IABS R8, R72 ;  /* 0x0000004800087213 */ /* 0x000fe20000000000 */
[----:B------:R-:W-:-:S06]  /*0230*/  IMAD.HI.U32 R3, R3, R9, R2 ;  /* 0x0000000903037227 */ /* 0x000fcc00078e0002 */
[----:B------:R-:W-:-:S04]  /*0240*/  IMAD.HI.U32 R3, R3, R6, RZ ;  /* 0x0000000603037227 */ /* 0x000fc800078e00ff */
[----:B------:R-:W-:-:S05]  /*0250*/  IMAD R0, R3, R0, R6 ;  /* 0x0000000003007224 */ /* 0x000fca00078e0206 */
[----:B------:R-:W-:-:S13]  /*0260*/  ISETP.GT.U32.AND P1, PT, R7, R0, PT ;  /* 0x000000000700720c */ /* 0x000fda0003f24070 */
[----:B------:R-:W-:Y:S02]  /*0270*/  @!P1 IMAD.IADD R0, R0, 0x1, -R7 ;  /* 0x0000000100009824 */ /* 0x000fe400078e0a07 */
[----:B------:R-:W-:Y:S01]  /*0280*/  @!P1 VIADD R3, R3, 0x1 ;  /* 0x0000000103039836 */ /* 0x000fe20000000000 */
[----:B------:R-:W-:Y:S02]  /*0290*/  ISETP.NE.AND P1, PT, R4, RZ, PT ;  /* 0x000000ff0400720c */ /* 0x000fe40003f25270 */
[----:B------:R-:W-:Y:S02]  /*02a0*/  ISETP.GE.U32.AND P0, PT, R0, R7, PT ;  /* 0x000000070000720c */ /* 0x000fe40003f06070 */
[----:B------:R-:W-:-:S04]  /*02b0*/  LOP3.LUT R0, R5, R4, RZ, 0x3c, !PT ;  /* 0x0000000405007212 */ /* 0x000fc800078e3cff */
[----:B------:R-:W-:Y:S01]  /*02c0*/  ISETP.GE.AND P2, PT, R0, RZ, PT ;  /* 0x000000ff0000720c */ /* 0x000fe20003f46270 */
[----:B------:R-:W-:-:S06]  /*02d0*/  VIADD R0, R72, 0xff ;  /* 0x000000ff48007836 */ /* 0x000fcc0000000000 */
[----:B------:R-:W-:-:S04]  /*02e0*/  @P0 VIADD R3, R3, 0x1 ;  /* 0x0000000103030836 */ /* 0x000fc80000000000 */
[----:B------:R-:W-:Y:S01]  /*02f0*/  IMAD.MOV.U32 R2, RZ, RZ, R3 ;  /* 0x000000ffff027224 */ /* 0x000fe200078e0003 */
[----:B------:R-:W-:-:S03]  /*0300*/  SHF.R.S32.HI R3, RZ, 0x1f, R0 ;  /* 0x0000001fff037819 */ /* 0x000fc60000011400 */
[----:B------:R-:W-:Y:S01]  /*0310*/  @!P2 IMAD.MOV R2, RZ, RZ, -R2 ;  /* 0x000000ffff02a224 */ /* 0x000fe200078e0a02 */
[----:B------:R-:W-:Y:S02]  /*0320*/  @!P1 LOP3.LUT R2, RZ, R4, RZ, 0x33, !PT ;  /* 0x00000004ff029212 */ /* 0x000fe400078e33ff */
[----:B------:R-:W-:-:S03]  /*0330*/  LEA.HI R3, R3, R0, RZ, 0x8 ;  /* 0x0000000003037211 */ /* 0x000fc600078f40ff */
[----:B------:R-:W-:Y:S02]  /*0340*/  IMAD.SHL.U32 R14, R2, 0x8, RZ ;  /* 0x00000008020e7824 */ /* 0x000fe400078e00ff */
[----:B------:R-:W-:-:S03]  /*0350*/  IMAD.MOV R2, RZ, RZ, -R2 ;  /* 0x000000ffff027224 */ /* 0x000fc600078e0a02 */
[----:B------:R-:W-:Y:S01]  /*0360*/  LEA.HI.SX32 R3, R3, -R14, 0x18 ;  /* 0x8000000e03037211 */ /* 0x000fe200078fc2ff */
[----:B------:R-:W-:Y:S02]  /*0370*/  IMAD R15, R4, R2, R5 ;  /* 0x00000002040f7224 */ /* 0x000fe400078e0205 */
[----:B------:R-:W-:Y:S01]  /*0380*/  IMAD.MOV.U32 R2, RZ, RZ, RZ ;  /* 0x000000ffff027224 */ /* 0x000fe200078e00ff */
[----:B------:R-:W-:Y:S02]  /*0390*/  VIMNMX R12, R3, 0x8, PT ;  /* 0x00000008030c7848 */ /* 0x000fe40003fe0100 */
[----:B------:R-:W-:Y:S02]  /*03a0*/  IABS R4, R15 ;  /* 0x0000000f00047213 */ /* 0x000fe40000000000 */
[----:B------:R-:W-:-:S04]  /*03b0*/  IABS R7, R12 ;  /* 0x0000000c00077213 */ /* 0x000fc80000000000 */
[----:B------:R-:W1:Y:S08]  /*03c0*/  I2F.RP R0, R7 ;  /* 0x0000000700007306 */ /* 0x000e700000209400 */
[----:B-1----:R-:W1:Y:S02]  /*03d0*/  MUFU.RCP R0, R0 ;  /* 0x0000000000007308 */ /* 0x002e640000001000 */
[----:B-1----:R-:W-:Y:S01]  /*03e0*/  VIADD R3, R0, 0xffffffe ;  /* 0x0ffffffe00037836 */ /* 0x002fe20000000000 */
[----:B------:R-:W-:-:S05]  /*03f0*/  IABS R0, R76 ;  /* 0x0000004c00007213 */ /* 0x000fca0000000000 */
[----:B------:R-:W1:Y:S02]  /*0400*/  F2I.FTZ.U32.TRUNC.NTZ R3, R3 ;  /* 0x0000000300037305 */ /* 0x000e64000021f000 */
[----:B-1----:R-:W-:-:S04]  /*0410*/  IMAD.MOV R6, RZ, RZ, -R3 ;  /* 0x000000ffff067224 */ /* 0x002fc800078e0a03 */
[----:B------:R-:W-:Y:S01]  /*0420*/  IMAD R5, R6, R7, RZ ;  /* 0x0000000706057224 */ /* 0x000fe200078e02ff */
[----:B------:R-:W-:-:S03]  /*0430*/  IABS R6, R12 ;  /* 0x0000000c00067213 */ /* 0x000fc60000000000 */
[----:B------:R-:W-:-:S04]  /*0440*/  IMAD.HI.U32 R2, R3, R5, R2 ;  /* 0x0000000503027227 */ /* 0x000fc800078e0002 */
[----:B------:R-:W-:Y:S02]  /*0450*/  IMAD.MOV R5, RZ, RZ, -R6 ;  /* 0x000000ffff057224 */ /* 0x000fe400078e0a06 */
[----:B------:R-:W-:Y:S01]  /*0460*/  IMAD.HI.U32 R3, R2, R4, RZ ;  /* 0x0000000402037227 */ /* 0x000fe200078e00ff */
[----:B------:R-:W1:Y:S03]  /*0470*/  I2F.RP R6, R0 ;  /* 0x0000000000067306 */ /* 0x000e660000209400 */
[----:B------:R-:W-:Y:S02]  /*0480*/  IMAD R4, R3, R5, R4 ;  /* 0x0000000503047224 */ /* 0x000fe400078e0204 */
[----:B------:R-:W-:-:S03]  /*0490*/  IMAD.MOV.U32 R2, RZ, RZ, R8 ;  /* 0x000000ffff027224 */ /* 0x000fc600078e0008 */
[----:B------:R-:W-:Y:S01]  /*04a0*/  ISETP.GT.U32.AND P1, PT, R7, R4, PT ;  /* 0x000000040700720c */ /* 0x000fe20003f24070 */
[----:B------:R-:W2:Y:S08]  /*04b0*/  I2F.RP R5, R2 ;  /* 0x0000000200057306 */ /* 0x000eb00000209400 */
[----:B-1----:R-:W1:Y:S04]  /*04c0*/  MUFU.RCP R6, R6 ;  /* 0x0000000600067308 */ /* 0x002e680000001000 */
[----:B------:R-:W-:-:S02]  /*04d0*/  @!P1 IMAD.IADD R4, R4, 0x1, -R7 ;  /* 0x0000000104049824 */ /* 0x000fc400078e0a07 */
[----:B------:R-:W-:Y:S01]  /*04e0*/  @!P1 VIADD R3, R3, 0x1 ;  /* 0x0000000103039836 */ /* 0x000fe20000000000 */
[----:B------:R-:W-:Y:S01]  /*04f0*/  ISETP.NE.AND P1, PT, R12, RZ, PT ;  /* 0x000000ff0c00720c */ /* 0x000fe20003f25270 */
[----:B--2---:R-:W2:Y:S01]  /*0500*/  MUFU.RCP R5, R5 ;  /* 0x0000000500057308 */ /* 0x004ea20000001000 */
[----:B------:R-:W-:Y:S02]  /*0510*/  ISETP.GE.U32.AND P0, PT, R4, R7, PT ;  /* 0x000000070400720c */ /* 0x000fe40003f06070 */
[----:B------:R-:W-:-:S04]  /*0520*/  LOP3.LUT R4, R15, R12, RZ, 0x3c, !PT ;  /* 0x0000000c0f047212 */ /* 0x000fc800078e3cff */
[----:B------:R-:W-:Y:S01]  /*0530*/  ISETP.GE.AND P2, PT, R4, RZ, PT ;  /* 0x000000ff0400720c */ /* 0x000fe20003f46270 */
[----:B-1----:R-:W-:Y:S01]  /*0540*/  VIADD R10, R6, 0xffffffe ;  /* 0x0ffffffe060a7836 */ /* 0x002fe20000000000 */
[----:B------:R-:W-:-:S03]  /*0550*/  SHF.R.U32.HI R4, RZ, 0x5, R70 ;  /* 0x00000005ff047819 */ /* 0x000fc60000011646 */
[----:B------:R1:W3:Y:S02]  /*0560*/  F2I.FTZ.U32.TRUNC.NTZ R11, R10 ;  /* 0x0000000a000b7305 */ /* 0x0002e4000021f000 */
[----:B------:R-:W-:Y:S01]  /*0570*/  @P0 VIADD R3, R3, 0x1 ;  /* 0x0000000103030836 */ /* 0x000fe20000000000 */
[----:B------:R-:W-:Y:S01]  /*0580*/  SGXT.U32 R4, R4, 0x3 ;  /* 0x000000030404781a */ /* 0x000fe20000000000 */
[----:B--2---:R-:W-:Y:S02]  /*0590*/  VIADD R8, R5, 0xffffffe ;  /* 0x0ffffffe05087836 */ /* 0x004fe40000000000 */
[----:B------:R-:W-:Y:S02]  /*05a0*/  IMAD.MOV.U32 R6, RZ, RZ, R3 ;  /* 0x000000ffff067224 */ /* 0x000fe400078e0003 */
[----:B------:R2:W4:Y:S01]  /*05b0*/  F2I.FTZ.U32.TRUNC.NTZ R9, R8 ;  /* 0x0000000800097305 */ /* 0x000522000021f000 */
[----:B-1----:R-:W-:Y:S02]  /*05c0*/  IMAD.MOV.U32 R10, RZ, RZ, RZ ;  /* 0x000000ffff0a7224 */ /* 0x002fe400078e00ff */
[----:B------:R-:W-:Y:S01]  /*05d0*/  @!P2 IMAD.MOV R6, RZ, RZ, -R6 ;  /* 0x000000ffff06a224 */ /* 0x000fe200078e0a06 */
[----:B------:R-:W-:Y:S01]  /*05e0*/  @!P1 LOP3.LUT R6, RZ, R12, RZ, 0x33, !PT ;  /* 0x0000000cff069212 */ /* 0x000fe200078e33ff */
[----:B---3--:R-:W-:-:S04]  /*05f0*/  IMAD.MOV R3, RZ, RZ, -R11 ;  /* 0x000000ffff037224 */ /* 0x008fc800078e0a0b */
[----:B------:R-:W-:Y:S02]  /*0600*/  IMAD.SHL.U32 R7, R6, 0x200, RZ ;  /* 0x0000020006077824 */ /* 0x000fe400078e00ff */
[----:B------:R-:W-:-:S03]  /*0610*/  IMAD R3, R3, R0, RZ ;  /* 0x0000000003037224 */ /* 0x000fc600078e02ff */
[----:B------:R-:W-:Y:S01]  /*0620*/  LOP3.LUT R5, R7, R4, RZ, 0xfc, !PT ;  /* 0x0000000407057212 */ /* 0x000fe200078efcff */
[----:B------:R-:W-:Y:S01]  /*0630*/  IMAD.HI.U32 R4, R11, R3, R10 ;  /* 0x000000030b047227 */ /* 0x000fe200078e000a */
[----:B------:R-:W-:Y:S02]  /*0640*/  SHF.R.U32.HI R10, RZ, 0x1, R16 ;  /* 0x00000001ff0a7819 */ /* 0x000fe40000011610 */
[----:B------:R-:W-:Y:S01]  /*0650*/  IABS R13, R5 ;  /* 0x00000005000d7213 */ /* 0x000fe20000000000 */
[----:B------:R-:W-:Y:S01]  /*0660*/  IMAD.MOV R11, RZ, RZ, -R6 ;  /* 0x000000ffff0b7224 */ /* 0x000fe200078e0a06 */
[C---:B------:R-:W-:Y:S01]  /*0670*/  LOP3.LUT R16, R5.reuse, 0x1f8, RZ, 0xfc, !PT ;  /* 0x000001f805107812 */ /* 0x040fe200078efcff */
[----:B------:R-:W-:Y:S01]  /*0680*/  IMAD.SHL.U32 R3, R204, 0x4, RZ ;  /* 0x00000004cc037824 */ /* 0x000fe200078e00ff */
[----:B------:R-:W-:Y:S01]  /*0690*/  LOP3.LUT R18, R5, 0x8, RZ, 0xfc, !PT ;  /* 0x0000000805127812 */ /* 0x000fe200078efcff */
[----:B------:R-:W-:Y:S01]  /*06a0*/  IMAD.HI.U32 R6, R4, R13, RZ ;  /* 0x0000000d04067227 */ /* 0x000fe200078e00ff */
[----:B------:R-:W-:-:S02]  /*06b0*/  IABS R211, R16 ;  /* 0x0000001000d37213 */ /* 0x000fc40000000000 */
[----:B------:R-:W-:Y:S01]  /*06c0*/  LOP3.LUT R10, R3, R10, RZ, 0x3c, !PT ;  /* 0x0000000a030a7212 */ /* 0x000fe200078e3cff */
[----:B------:R-:W-:Y:S01]  /*06d0*/  IMAD.MOV R6, RZ, RZ, -R6 ;  /* 0x000000ffff067224 */ /* 0x000fe200078e0a06 */
[C---:B------:R-:W-:Y:S01]  /*06e0*/  LOP3.LUT R19, R5.reuse, 0x10, RZ, 0xfc, !PT ;  /* 0x0000001005137812 */ /* 0x040fe200078efcff */
[----:B------:R-:W-:Y:S01]  /*06f0*/  IMAD R3, R12, R11, R15 ;  /* 0x0000000b0c037224 */ /* 0x000fe200078e020f */
[----:B--2---:R-:W-:Y:S01]  /*0700*/  IABS R8, R18 ;  /* 0x0000001200087213 */ /* 0x004fe20000000000 */
[----:B------:R-:W-:Y:S01]  /*0710*/  IMAD R11, R0, R6, R13 ;  /* 0x00000006000b7224 */ /* 0x000fe200078e020d */
[----:B------:R-:W-:Y:S01]  /*0720*/  IABS R17, R19 ;  /* 0x0000001300117213 */ /* 0x000fe20000000000 */
[----:B------:R-:W-:Y:S01]  /*0730*/  IMAD.HI.U32 R6, R4, R211, RZ ;  /* 0x000000d304067227 */ /* 0x000fe200078e00ff */
[----:B------:R1:W-:Y:S01]  /*0740*/  STL [R1+0x65c], R10 ;  /* 0x00065c0a01007387 */ /* 0x0003e20000100800 */
[----:B------:R-:W-:Y:S02]  /*0750*/  ISETP.GE.AND P3, PT, R18, RZ, PT ;  /* 0x000000ff1200720c */ /* 0x000fe40003f66270 */
[----:B------:R-:W-:Y:S01]  /*0760*/  IMAD.MOV R12, RZ, RZ, -R6 ;  /* 0x000000ffff0c7224 */ /* 0x000fe200078e0a06 */
[C---:B------:R-:W-:Y:S01]  /*0770*/  ISETP.GT.U32.AND P0, PT, R0.reuse, R11, PT ;  /* 0x0000000b0000720c */ /* 0x040fe20003f04070 */
[----:B----4-:R-:W-:Y:S01]  /*0780*/  IMAD.MOV R15, RZ, RZ, -R9 ;  /* 0x000000ffff0f7224 */ /* 0x010fe200078e0a09 */
[C---:B------:R-:W-:Y:S01]  /*0790*/  LOP3.LUT R18, R5.reuse, 0x20, RZ, 0xfc, !PT ;  /* 0x0000002005127812 */ /* 0x040fe200078efcff */
[C---:B------:R-:W-:Y:S01]  /*07a0*/  IMAD R211, R0.reuse, R12, R211 ;  /* 0x0000000c00d37224 */ /* 0x040fe200078e02d3 */
[----:B------:R-:W-:Y:S01]  /*07b0*/  LOP3.LUT R20, R5, 0x28, RZ, 0xfc, !PT ;  /* 0x0000002805147812 */ /* 0x000fe200078efcff */
[----:B------:R-:W-:Y:S01]  /*07c0*/  IMAD R13, R15, R2, RZ ;  /* 0x000000020f0d7224 */ /* 0x000fe200078e02ff */
[----:B------:R-:W-:Y:S01]  /*07d0*/  LOP3.LUT R22, R5, 0x38, RZ, 0xfc, !PT ;  /* 0x0000003805167812 */ /* 0x000fe200078efcff */
[----:B------:R-:W-:Y:S01]  /*07e0*/  IMAD.MOV.U32 R15, RZ, RZ, R8 ;  /* 0x000000ffff0f7224 */ /* 0x000fe200078e0008 */
[----:B------:R-:W-:Y:S01]  /*07f0*/  ISETP.GT.U32.AND P4, PT, R0, R211, PT ;  /* 0x000000d30000720c */ /* 0x000fe20003f84070 */
[----:B-1----:R-:W-:Y:S01]  /*0800*/  IMAD.HI.U32 R10, R4, R17, RZ ;  /* 0x00000011040a7227 */ /* 0x002fe200078e00ff */
[----:B------:R-:W-:-:S02]  /*0810*/  ISETP.GE.AND P1, PT, R19, RZ, PT ;  /* 0x000000ff1300720c */ /* 0x000fc40003f26270 */
[----:B------:R-:W-:Y:S01]  /*0820*/  IABS R19, R22 ;  /* 0x0000001600137213 */ /* 0x000fe20000000000 */
[----:B------:R-:W-:Y:S01]  /*0830*/  IMAD.HI.U32 R6, R4, R15, RZ ;  /* 0x0000000f04067227 */ /* 0x000fe200078e00ff */
[C---:B------:R-:W-:Y:S02]  /*0840*/  LOP3.LUT R23, R5.reuse, 0x40, RZ, 0xfc, !PT ;  /* 0x0000004005177812 */ /* 0x040fe400078efcff */
[C---:B------:R-:W-:Y:S01]  /*0850*/  LOP3.LUT R24, R5.reuse, 0x48, RZ, 0xfc, !PT ;  /* 0x0000004805187812 */ /* 0x040fe200078efcff */
[----:B------:R-:W-:Y:S01]  /*0860*/  IMAD.MOV R6, RZ, RZ, -R6 ;  /* 0x000000ffff067224 */ /* 0x000fe200078e0a06 */
[----:B------:R-:W-:Y:S01]  /*0870*/  IABS R21, R23 ;  /* 0x0000001700157213 */ /* 0x000fe20000000000 */
[----:B------:R-:W-:Y:S01]  /*0880*/  IMAD.MOV R10, RZ, RZ, -R10 ;  /* 0x000000ffff0a7224 */ /* 0x000fe200078e0a0a */
[C---:B------:R-:W-:Y:S01]  /*0890*/  LOP3.LUT R25, R5.reuse, 0x50, RZ, 0xfc, !PT ;  /* 0x0000005005197812 */ /* 0x040fe200078efcff */
[C---:B------:R-:W-:Y:S01]  /*08a0*/  IMAD R6, R0.reuse, R6, R15 ;  /* 0x0000000600067224 */ /* 0x040fe200078e020f */
[----:B------:R-:W-:Y:S01]  /*08b0*/  IABS R15, R18 ;  /* 0x00000012000f7213 */ /* 0x000fe20000000000 */
[C---:B------:R-:W-:Y:S01]  /*08c0*/  IMAD R10, R0.reuse, R10, R17 ;  /* 0x0000000a000a7224 */ /* 0x040fe200078e0211 */
[----:B------:R-:W-:Y:S01]  /*08d0*/  IABS R17, R20 ;  /* 0x0000001400117213 */ /* 0x000fe20000000000 */
[----:B------:R-:W-:Y:S01]  /*08e0*/  IMAD.MOV.U32 R8, RZ, RZ, RZ ;  /* 0x000000ffff087224 */ /* 0x000fe200078e00ff */
[----:B------:R-:W-:Y:S01]  /*08f0*/  LOP3.LUT R26, R5, 0x78, RZ, 0xfc, !PT ;  /* 0x00000078051a7812 */ /* 0x000fe200078efcff */
[--C-:B------:R-:W-:Y:S01]  /*0900*/  @!P0 IMAD.IADD R11, R11, 0x1, -R0.reuse ;  /* 0x000000010b0b8824 */ /* 0x100fe200078e0a00 */
[C---:B------:R-:W-:Y:S01]  /*0910*/  ISETP.GT.U32.AND P0, PT, R0.reuse, R6, PT ;  /* 0x000000060000720c */ /* 0x040fe20003f04070 */
[----:B------:R-:W-:Y:S01]  /*0920*/  @!P4 IMAD.IADD R211, R211, 0x1, -R0 ;  /* 0x00000001d3d3c824 */ /* 0x000fe200078e0a00 */
[C---:B------:R-:W-:Y:S01]  /*0930*/  ISETP.GT.U32.AND P4, PT, R0.reuse, R10, PT ;  /* 0x0000000a0000720c */ /* 0x040fe20003f84070 */
[----:B------:R-:W-:Y:S01]  /*0940*/  IMAD.HI.U32 R8, R9, R13, R8 ;  /* 0x0000000d09087227 */ /* 0x000fe200078e0008 */
[----:B------:R-:W-:-:S02]  /*0950*/  ISETP.GT.U32.AND P6, PT, R0, R11, PT ;  /* 0x0000000b0000720c */ /* 0x000fc40003fc4070 */
[----:B------:R-:W-:Y:S01]  /*0960*/  ISETP.GT.U32.AND P5, PT, R0, R211, PT ;  /* 0x000000d30000720c */ /* 0x000fe20003fa4070 */
[----:B------:R-:W-:Y:S01]  /*0970*/  IMAD.IADD R9, R14, 0x1, R3 ;  /* 0x000000010e097824 */ /* 0x000fe200078e0203 */
[C---:B------:R-:W-:Y:S01]  /*0980*/  LOP3.LUT R3, R5.reuse, 0x18, RZ, 0xfc, !PT ;  /* 0x0000001805037812 */ /* 0x040fe200078efcff */
[----:B------:R-:W-:Y:S01]  /*0990*/  IMAD.HI.U32 R12, R4, R15, RZ ;  /* 0x0000000f040c7227 */ /* 0x000fe200078e00ff */
[----:B------:R-:W-:Y:S02]  /*09a0*/  LOP3.LUT R28, R5, 0x80, RZ, 0xfc, !PT ;  /* 0x00000080051c7812 */ /* 0x000fe400078efcff */
[----:B------:R-:W-:Y:S01]  /*09b0*/  IABS R13, R3 ;  /* 0x00000003000d7213 */ /* 0x000fe20000000000 */
[--C-:B------:R-:W-:Y:S01]  /*09c0*/  @!P0 IMAD.IADD R6, R6, 0x1, -R0.reuse ;  /* 0x0000000106068824 */ /* 0x100fe200078e0a00 */
[----:B------:R-:W-:Y:S01]  /*09d0*/  ISETP.GE.AND P2, PT, R3, RZ, PT ;  /* 0x000000ff0300720c */ /* 0x000fe20003f46270 */
[----:B------:R-:W-:Y:S01]  /*09e0*/  @!P4 IMAD.IADD R10, R10, 0x1, -R0 ;  /* 0x000000010a0ac824 */ /* 0x000fe200078e0a00 */
[C---:B------:R-:W-:Y:S01]  /*09f0*/  ISETP.GE.AND P0, PT, R5.reuse, RZ, PT ;  /* 0x000000ff0500720c */ /* 0x040fe20003f06270 */
[----:B------:R-:W-:Y:S01]  /*0a00*/  IMAD.HI.U32 R3, R4, R13, RZ ;  /* 0x0000000d04037227 */ /* 0x000fe200078e00ff */
[----:B------:R-:W-:-:S02]  /*0a10*/  LOP3.LUT R30, R5, 0x88, RZ, 0xfc, !PT ;  /* 0x00000088051e7812 */ /* 0x000fc400078efcff */
[----:B------:R-:W-:Y:S01]  /*0a20*/  ISETP.GT.U32.AND P4, PT, R0, R10, PT ;  /* 0x0000000a0000720c */ /* 0x000fe20003f84070 */
[----:B------:R-:W-:Y:S01]  /*0a30*/  IMAD.MOV R3, RZ, RZ, -R3 ;  /* 0x000000ffff037224 */ /* 0x000fe200078e0a03 */
[----:B------:R-:W-:Y:S01]  /*0a40*/  LOP3.LUT R32, R5, 0x90, RZ, 0xfc, !PT ;  /* 0x0000009005207812 */ /* 0x000fe200078efcff */
[----:B------:R-:W-:Y:S01]  /*0a50*/  @!P6 IMAD.IADD R11, R11, 0x1, -R0 ;  /* 0x000000010b0be824 */ /* 0x000fe200078e0a00 */
[----:B------:R-:W-:Y:S01]  /*0a60*/  ISETP.GE.AND P6, PT, R16, RZ, PT ;  /* 0x000000ff1000720c */ /* 0x000fe20003fc6270 */
[----:B------:R-:W-:Y:S01]  /*0a70*/  IMAD.HI.U32 R14, R4, R17, RZ ;  /* 0x00000011040e7227 */ /* 0x000fe200078e00ff */
[----:B------:R-:W-:Y:S02]  /*0a80*/  IABS R27, R30 ;  /* 0x0000001e001b7213 */ /* 0x000fe40000000000 */
[----:B------:R-:W-:Y:S01]  /*0a90*/  IABS R29, R32 ;  /* 0x00000020001d7213 */ /* 0x000fe20000000000 */
[----:B------:R-:W-:Y:S01]  /*0aa0*/  IMAD.MOV R12, RZ, RZ, -R12 ;  /* 0x000000ffff0c7224 */ /* 0x000fe200078e0a0c */
[C---:B------:R-:W-:Y:S01]  /*0ab0*/  LOP3.LUT R33, R5.reuse, 0xa0, RZ, 0xfc, !PT ;  /* 0x000000a005217812 */ /* 0x040fe200078efcff */
[C---:B------:R-:W-:Y:S01]  /*0ac0*/  IMAD R13, R0.reuse, R3, R13 ;  /* 0x00000003000d7224 */ /* 0x040fe200078e020d */
[C---:B------:R-:W-:Y:S01]  /*0ad0*/  LOP3.LUT R36, R5.reuse, 0xb0, RZ, 0xfc, !PT ;  /* 0x000000b005247812 */ /* 0x040fe200078efcff */
[----:B------:R-:W-:Y:S01]  /*0ae0*/  IMAD.MOV R14, RZ, RZ, -R14 ;  /* 0x000000ffff0e7224 */ /* 0x000fe200078e0a0e */
[----:B------:R-:W-:Y:S01]  /*0af0*/  IABS R31, R33 ;  /* 0x00000021001f7213 */ /* 0x000fe20000000000 */
[C---:B------:R-:W-:Y:S01]  /*0b00*/  IMAD R12, R0.reuse, R12, R15 ;  /* 0x0000000c000c7224 */ /* 0x040fe200078e020f */
[----:B------:R-:W-:Y:S01]  /*0b10*/  IABS R35, R36 ;  /* 0x0000002400237213 */ /* 0x000fe20000000000 */
[----:B------:R-:W-:Y:S01]  /*0b20*/  IMAD.MOV.U32 R3, RZ, RZ, R11 ;  /* 0x000000ffff037224 */ /* 0x000fe200078e000b */
[C---:B------:R-:W-:Y:S01]  /*0b30*/  LOP3.LUT R38, R5.reuse, 0xb8, RZ, 0xfc, !PT ;  /* 0x000000b805267812 */ /* 0x040fe200078efcff */
[C---:B------:R-:W-:Y:S01]  /*0b40*/  IMAD R15, R0.reuse, R14, R17 ;  /* 0x0000000e000f7224 */ /* 0x040fe200078e0211 */
[----:B------:R-:W-:Y:S01]  /*0b50*/  LOP3.LUT R14, R5, 0x30, RZ, 0xfc, !PT ;  /* 0x00000030050e7812 */ /* 0x000fe200078efcff */
[----:B------:R-:W-:Y:S01]  /*0b60*/  @!P0 IMAD.MOV R3, RZ, RZ, -R3 ;  /* 0x000000ffff038224 */ /* 0x000fe200078e0a03 */
[----:B------:R-:W-:Y:S01]  /*0b70*/  ISETP.GT.U32.AND P0, PT, R0, R12, PT ;  /* 0x0000000c0000720c */ /* 0x000fe20003f04070 */
[--C-:B------:R-:W-:Y:S01]  /*0b80*/  @!P4 IMAD.IADD R10, R10, 0x1, -R0.reuse ;  /* 0x000000010a0ac824 */ /* 0x100fe200078e0a00 */
[C---:B------:R-:W-:Y:S01]  /*0b90*/  ISETP.GT.U32.AND P4, PT, R0.reuse, R15, PT ;  /* 0x0000000f0000720c */ /* 0x040fe20003f84070 */
[----:B------:R-:W-:Y:S01]  /*0ba0*/  @!P5 IMAD.IADD R211, R211, 0x1, -R0 ;  /* 0x00000001d3d3d824 */ /* 0x000fe200078e0a00 */
[----:B------:R-:W-:Y:S01]  /*0bb0*/  IABS R17, R14 ;  /* 0x0000000e00117213 */ /* 0x000fe20000000000 */
[----:B------:R-:W-:Y:S01]  /*0bc0*/  @!P1 IMAD.MOV R10, RZ, RZ, -R10 ;  /* 0x000000ffff0a9224 */ /* 0x000fe200078e0a0a */
[C---:B------:R-:W-:Y:S01]  /*0bd0*/  ISETP.GT.U32.AND P5, PT, R0.reuse, R6, PT ;  /* 0x000000060000720c */ /* 0x040fe20003fa4070 */
[----:B------:R-:W-:Y:S01]  /*0be0*/  @!P6 IMAD.MOV R211, RZ, RZ, -R211 ;  /* 0x000000ffffd3e224 */ /* 0x000fe200078e0ad3 */
[----:B------:R-:W-:Y:S01]  /*0bf0*/  ISETP.GT.U32.AND P6, PT, R0, R13, PT ;  /* 0x0000000d0000720c */ /* 0x000fe20003fc4070 */
[----:B------:R-:W-:Y:S01]  /*0c00*/  IMAD.HI.U32 R11, R4, R17, RZ ;  /* 0x00000011040b7227 */ /* 0x000fe200078e00ff */
[----:B------:R-:W-:-:S02]  /*0c10*/  LOP3.LUT R40, R5, 0xc0, RZ, 0xfc, !PT ;  /* 0x000000c005287812 */ /* 0x000fc400078efcff */
[----:B------:R-:W-:Y:S01]  /*0c20*/  IABS R37, R38 ;  /* 0x0000002600257213 */ /* 0x000fe20000000000 */
[--C-:B------:R-:W-:Y:S01]  /*0c30*/  @!P0 IMAD.IADD R12, R12, 0x1, -R0.reuse ;  /* 0x000000010c0c8824 */ /* 0x100fe200078e0a00 */
[----:B------:R-:W-:Y:S01]  /*0c40*/  IABS R39, R40 ;  /* 0x0000002800277213 */ /* 0x000fe20000000000 */
[--C-:B------:R-:W-:Y:S01]  /*0c50*/  @!P4 IMAD.IADD R15, R15, 0x1, -R0.reuse ;  /* 0x000000010f0fc824 */ /* 0x100fe200078e0a00 */
[C---:B------:R-:W-:Y:S01]  /*0c60*/  LOP3.LUT R41, R5.reuse, 0xc8, RZ, 0xfc, !PT ;  /* 0x000000c805297812 */ /* 0x040fe200078efcff */
[----:B------:R-:W-:Y:S01]  /*0c70*/  IMAD.MOV R16, RZ, RZ, -R11 ;  /* 0x000000ffff107224 */ /* 0x000fe200078e0a0b */
[----:B------:R-:W-:Y:S01]  /*0c80*/  ISETP.GT.U32.AND P4, PT, R0, R12, PT ;  /* 0x0000000c0000720c */ /* 0x000fe20003f84070 */
[----:B------:R-:W-:Y:S01]  /*0c90*/  IMAD.HI.U32 R11, R4, R19, RZ ;  /* 0x00000013040b7227 */ /* 0x000fe200078e00ff */
[C---:B------:R-:W-:Y:S02]  /*0ca0*/  LOP3.LUT R42, R5.reuse, 0xe8, RZ, 0xfc, !PT ;  /* 0x000000e8052a7812 */ /* 0x040fe400078efcff */
[----:B------:R-:W-:Y:S01]  /*0cb0*/  LOP3.LUT R44, R5, 0xf0, RZ, 0xfc, !PT ;  /* 0x000000f0052c7812 */ /* 0x000fe200078efcff */
[--C-:B------:R-:W-:Y:S01]  /*0cc0*/  @!P6 IMAD.IADD R13, R13, 0x1, -R0.reuse ;  /* 0x000000010d0de824 */ /* 0x100fe200078e0a00 */
[----:B------:R-:W-:Y:S01]  /*0cd0*/  ISETP.GE.AND P6, PT, R20, RZ, PT ;  /* 0x000000ff1400720c */ /* 0x000fe20003fc6270 */
[----:B------:R-:W-:Y:S01]  /*0ce0*/  IMAD.MOV R11, RZ, RZ, -R11 ;  /* 0x000000ffff0b7224 */ /* 0x000fe200078e0a0b */
[----:B------:R-:W-:Y:S01]  /*0cf0*/  LOP3.LUT R45, R5, 0xf8, RZ, 0xfc, !PT ;  /* 0x000000f8052d7812 */ /* 0x000fe200078efcff */
[C---:B------:R-:W-:Y:S01]  /*0d00*/  IMAD R16, R0.reuse, R16, R17 ;  /* 0x0000001000107224 */ /* 0x040fe200078e0211 */
[C---:B------:R-:W-:Y:S01]  /*0d10*/  ISETP.GT.U32.AND P0, PT, R0.reuse, R13, PT ;  /* 0x0000000d0000720c */ /* 0x040fe20003f04070 */
[----:B------:R-:W-:Y:S01]  /*0d20*/  IMAD R17, R0, R11, R19 ;  /* 0x0000000b00117224 */ /* 0x000fe200078e0213 */
[----:B------:R-:W-:Y:S01]  /*0d30*/  IABS R19, R24 ;  /* 0x0000001800137213 */ /* 0x000fe20000000000 */
[--C-:B------:R-:W-:Y:S01]  /*0d40*/  @!P4 IMAD.IADD R12, R12, 0x1, -R0.reuse ;  /* 0x000000010c0cc824 */ /* 0x100fe200078e0a00 */
[----:B------:R-:W-:Y:S01]  /*0d50*/  IABS R43, R45 ;  /* 0x0000002d002b7213 */ /* 0x000fe20000000000 */
[----:B------:R-:W-:Y:S01]  /*0d60*/  @!P5 IMAD.IADD R6, R6, 0x1, -R0 ;  /* 0x000000010606d824 */ /* 0x000fe200078e0a00 */
[----:B------:R-:W-:Y:S01]  /*0d70*/  ISETP.GT.U32.AND P4, PT, R0, R17, PT ;  /* 0x000000110000720c */ /* 0x000fe20003f84070 */
[----:B------:R-:W-:Y:S01]  /*0d80*/  IMAD.HI.U32 R11, R4, R21, RZ ;  /* 0x00000015040b7227 */ /* 0x000fe200078e00ff */
[----:B------:R-:W-:-:S02]  /*0d90*/  ISETP.GE.AND P5, PT, R18, RZ, PT ;  /* 0x000000ff1200720c */ /* 0x000fc40003fa6270 */
[----:B------:R-:W-:Y:S01]  /*0da0*/  LOP3.LUT R46, R5, 0x110, RZ, 0xfc, !PT ;  /* 0x00000110052e7812 */ /* 0x000fe200078efcff */
[----:B------:R-:W-:Y:S01]  /*0db0*/  @!P3 IMAD.MOV R6, RZ, RZ, -R6 ;  /* 0x000000ffff06b224 */ /* 0x000fe200078e0a06 */
[C---:B------:R-:W-:Y:S01]  /*0dc0*/  ISETP.GT.U32.AND P3, PT, R0.reuse, R15, PT ;  /* 0x0000000f0000720c */ /* 0x040fe20003f64070 */
[--C-:B------:R-:W-:Y:S01]  /*0dd0*/  @!P0 IMAD.IADD R13, R13, 0x1, -R0.reuse ;  /* 0x000000010d0d8824 */ /* 0x100fe200078e0a00 */
[----:B------:R-:W-:Y:S01]  /*0de0*/  ISETP.GT.U32.AND P0, PT, R0, R16, PT ;  /* 0x000000100000720c */ /* 0x000fe20003f04070 */
[----:B------:R-:W-:Y:S01]  /*0df0*/  IMAD.MOV R18, RZ, RZ, -R11 ;  /* 0x000000ffff127224 */ /* 0x000fe200078e0a0b */
[C---:B------:R-:W-:Y:S01]  /*0e00*/  LOP3.LUT R48, R5.reuse, 0x118, RZ, 0xfc, !PT ;  /* 0x0000011805307812 */ /* 0x040fe200078efcff */
[----:B------:R-:W-:Y:S01]  /*0e10*/  IMAD.HI.U32 R11, R4, R19, RZ ;  /* 0x00000013040b7227 */ /* 0x000fe200078e00ff */
[C---:B------:R-:W-:Y:S02]  /*0e20*/  LOP3.LUT R50, R5.reuse, 0x120, RZ, 0xfc, !PT ;  /* 0x0000012005327812 */ /* 0x040fe400078efcff */
[----:B------:R-:W-:Y:S01]  /*0e30*/  LOP3.LUT R52, R5, 0x158, RZ, 0xfc, !PT ;  /* 0x0000015805347812 */ /* 0x000fe200078efcff */
[--C-:B------:R-:W-:Y:S01]  /*0e40*/  @!P4 IMAD.IADD R17, R17, 0x1, -R0.reuse ;  /* 0x000000011111c824 */ /* 0x100fe200078e0a00 */
[----:B------:R-:W-:Y:S01]  /*0e50*/  IABS R47, R50 ;  /* 0x00000032002f7213 */ /* 0x000fe20000000000 */
[----:B------:R-:W-:Y:S01]  /*0e60*/  IMAD.MOV R20, RZ, RZ, -R11 ;  /* 0x000000ffff147224 */ /* 0x000fe200078e0a0b */
[----:B------:R-:W-:Y:S01]  /*0e70*/  IABS R59, R52 ;  /* 0x00000034003b7213 */ /* 0x000fe20000000000 */
[C---:B------:R-:W-:Y:S01]  /*0e80*/  IMAD R18, R0.reuse, R18, R21 ;  /* 0x0000001200127224 */ /* 0x040fe200078e0215 */
[----:B------:R-:W-:Y:S01]  /*0e90*/  ISETP.GT.U32.AND P4, PT, R0, R17, PT ;  /* 0x000000110000720c */ /* 0x000fe20003f84070 */
[----:B------:R-:W-:Y:S01]  /*0ea0*/  IMAD.MOV.U32 R11, RZ, RZ, R13 ;  /* 0x000000ffff0b7224 */ /* 0x000fe200078e000d */
[----:B------:R-:W-:Y:S01]  /*0eb0*/  LOP3.LUT R54, R5, 0x160, RZ, 0xfc, !PT ;  /* 0x0000016005367812 */ /* 0x000fe200078efcff */
[--C-:B------:R-:W-:Y:S01]  /*0ec0*/  @!P3 IMAD.IADD R15, R15, 0x1, -R0.reuse ;  /* 0x000000010f0fb824 */ /* 0x100fe200078e0a00 */
[----:B------:R-:W-:Y:S01]  /*0ed0*/  ISETP.GE.AND P3, PT, R14, RZ, PT ;  /* 0x000000ff0e00720c */ /* 0x000fe20003f66270 */
[----:B------:R-:W-:Y:S01]  /*0ee0*/  @!P0 IMAD.IADD R16, R16, 0x1, -R0 ;  /* 0x0000000110108824 */ /* 0x000fe200078e0a00 */
[----:B------:R-:W-:Y:S01]  /*0ef0*/  IABS R14, R25 ;  /* 0x00000019000e7213 */ /* 0x000fe20000000000 */
[----:B------:R-:W-:Y:S01]  /*0f00*/  @!P2 IMAD.MOV R11, RZ, RZ, -R11 ;  /* 0x000000ffff0ba224 */ /* 0x000fe200078e0a0b */
[C---:B------:R-:W-:Y:S01]  /*0f10*/  ISETP.GT.U32.AND P2, PT, R0.reuse, R18, PT ;  /* 0x000000120000720c */ /* 0x040fe20003f44070 */
[C---:B------:R-:W-:Y:S01]  /*0f20*/  IMAD R19, R0.reuse, R20, R19 ;  /* 0x0000001400137224 */ /* 0x040fe200078e0213 */
[----:B------:R-:W-:Y:S01]  /*0f30*/  ISETP.GT.U32.AND P1, PT, R0, R16, PT ;  /* 0x000000100000720c */ /* 0x000fe20003f24070 */
[----:B------:R-:W-:Y:S01]  /*0f40*/  IMAD.MOV.U32 R21, RZ, RZ, R14 ;  /* 0x000000ffff157224 */ /* 0x000fe200078e000e */
[----:B------:R-:W-:Y:S01]  /*0f50*/  ISETP.GE.AND P0, PT, R22, RZ, PT ;  /* 0x000000ff1600720c */ /* 0x000fe20003f06270 */
[----:B------:R-:W-:Y:S01]  /*0f60*/  @!P4 IMAD.IADD R17, R17, 0x1, -R0 ;  /* 0x000000011111c824 */ /* 0x000fe200078e0a00 */
[----:B------:R-:W-:Y:S01]  /*0f70*/  ISETP.GT.U32.AND P4, PT, R0, R19, PT ;  /* 0x000000130000720c */ /* 0x000fe20003f84070 */
[----:B------:R-:W-:Y:S01]  /*0f80*/  IMAD.HI.U32 R14, R4, R21, RZ ;  /* 0x00000015040e7227 */ /* 0x000fe200078e00ff */
[----:B------:R-:W-:-:S02]  /*0f90*/  LOP3.LUT R22, R5, 0x58, RZ, 0xfc, !PT ;  /* 0x0000005805167812 */ /* 0x000fc400078efcff */
[----:B------:R-:W-:Y:S01]  /*0fa0*/  IABS R61, R54 ;  /* 0x00000036003d7213 */ /* 0x000fe20000000000 */
[----:B------:R-:W-:Y:S01]  /*0fb0*/  IMAD.MOV.U32 R13, RZ, RZ, R15 ;  /* 0x000000ffff0d7224 */ /* 0x000fe200078e000f */
[----:B------:R-:W-:Y:S01]  /*0fc0*/  IABS R15, R22 ;  /* 0x00000016000f7213 */ /* 0x000fe20000000000 */
[----:B------:R-:W-:Y:S01]  /*0fd0*/  IMAD.MOV R14, RZ, RZ, -R14 ;  /* 0x000000ffff0e7224 */ /* 0x000fe200078e0a0e */
[C---:B------:R-:W-:Y:S01]  /*0fe0*/  LOP3.LUT R56, R5.reuse, 0x168, RZ, 0xfc, !PT ;  /* 0x0000016805387812 */ /* 0x040fe200078efcff */
[--C-:B------:R-:W-:Y:S01]  /*0ff0*/  @!P2 IMAD.IADD R18, R18, 0x1, -R0.reuse ;  /* 0x000000011212a824 */ /* 0x100fe200078e0a00 */
[----:B------:R-:W-:Y:S01]  /*1000*/  LOP3.LUT R60, R5, 0x1b0, RZ, 0xfc, !PT ;  /* 0x000001b0053c7812 */ /* 0x000fe200078efcff */
[----:B------:R-:W-:Y:S01]  /*1010*/  @!P1 IMAD.IADD R16, R16, 0x1, -R0 ;  /* 0x0000000110109824 */ /* 0x000fe200078e0a00 */
[----:B------:R-:W-:Y:S01]  /*1020*/  ISETP.GE.AND P1, PT, R25, RZ, PT ;  /* 0x000000ff1900720c */ /* 0x000fe20003f26270 */
[C---:B------:R-:W-:Y:S01]  /*1030*/  IMAD R20, R0.reuse, R14, R21 ;  /* 0x0000000e00147224 */ /* 0x040fe200078e0215 */
[----:B------:R-:W-:Y:S01]  /*1040*/  ISETP.GT.U32.AND P2, PT, R0, R18, PT ;  /* 0x000000120000720c */ /* 0x000fe20003f44070 */
[----:B------:R-:W-:Y:S01]  /*1050*/  IMAD.MOV.U32 R21, RZ, RZ, R15 ;  /* 0x000000ffff157224 */ /* 0x000fe200078e000f */
[----:B------:R-:W-:Y:S01]  /*1060*/  LOP3.LUT R25, R5, 0x70, RZ, 0xfc, !PT ;  /* 0x0000007005197812 */ /* 0x000fe200078efcff */
[----:B------:R-:W-:Y:S01]  /*1070*/  @!P3 IMAD.MOV R16, RZ, RZ, -R16 ;  /* 0x000000ffff10b224 */ /* 0x000fe200078e0a10 */
[----:B------:R-:W-:Y:S01]  /*1080*/  ISETP.GE.AND P3, PT, R22, RZ, PT ;  /* 0x000000ff1600720c */ /* 0x000fe20003f66270 */
[----:B------:R-:W-:Y:S01]  /*1090*/  @!P4 IMAD.IADD R19, R19, 0x1, -R0 ;  /* 0x000000011313c824 */ /* 0x000fe200078e0a00 */
[----:B------:R-:W-:Y:S01]  /*10a0*/  LOP3.LUT R22, R5, 0x60, RZ, 0xfc, !PT ;  /* 0x0000006005167812 */ /* 0x000fe200078efcff */
[----:B------:R-:W-:Y:S01]  /*10b0*/  IMAD.HI.U32 R14, R4, R21, RZ ;  /* 0x00000015040e7227 */ /* 0x000fe200078e00ff */
[----:B------:R-:W-:-:S02]  /*10c0*/  IABS R63, R56 ;  /* 0x00000038003f7213 */ /* 0x000fc40000000000 */
[----:B------:R-:W-:Y:S01]  /*10d0*/  IABS R15, R22 ;  /* 0x00000016000f7213 */ /* 0x000fe20000000000 */
[----:B------:R-:W-:Y:S01]  /*10e0*/  @!P0 IMAD.MOV R17, RZ, RZ, -R17 ;  /* 0x000000ffff118224 */ /* 0x000fe200078e0a11 */
[C---:B------:R-:W-:Y:S01]  /*10f0*/  ISETP.GT.U32.AND P0, PT, R0.reuse, R20, PT ;  /* 0x000000140000720c */ /* 0x040fe20003f04070 */
[----:B------:R-:W-:Y:S01]  /*1100*/  IMAD.MOV R14, RZ, RZ, -R14 ;  /* 0x000000ffff0e7224 */ /* 0x000fe200078e0a0e */
[----:B------:R-:W-:Y:S01]  /*1110*/  ISETP.GT.U32.AND P4, PT, R0, R19, PT ;  /* 0x000000130000720c */ /* 0x000fe20003f84070 */
[----:B------:R-:W-:Y:S01]  /*1120*/  @!P6 IMAD.MOV R13, RZ, RZ, -R13 ;  /* 0x000000ffff0de224 */ /* 0x000fe200078e0a0d */
[----:B------:R-:W-:Y:S01]  /*1130*/  ISETP.GE.AND P6, PT, R24, RZ, PT ;  /* 0x000000ff1800720c */ /* 0x000fe20003fc6270 */
[----:B------:R-:W-:Y:S01]  /*1140*/  IMAD R21, R0, R14, R21 ;  /* 0x0000000e00157224 */ /* 0x000fe200078e0215 */
[----:B------:R-:W-:Y:S01]  /*1150*/  LOP3.LUT R24, R5, 0x68, RZ, 0xfc, !PT ;  /* 0x0000006805187812 */ /* 0x000fe200078efcff */
[----:B------:R-:W-:Y:S01]  /*1160*/  IMAD.HI.U32 R14, R4, R15, RZ ;  /* 0x0000000f040e7227 */ /* 0x000fe200078e00ff */
[----:B------:R-:W-:-:S02]  /*1170*/  IABS R81, R60 ;  /* 0x0000003c00517213 */ /* 0x000fc40000000000 */
[----:B------:R-:W-:Y:S01]  /*1180*/  LOP3.LUT R58, R5, 0x1a8, RZ, 0xfc, !PT ;  /* 0x000001a8053a7812 */ /* 0x000fe200078efcff */
[----:B------:R-:W-:Y:S01]  /*1190*/  @!P2 IMAD.IADD R18, R18, 0x1, -R0 ;  /* 0x000000011212a824 */ /* 0x000fe200078e0a00 */
[----:B------:R-:W-:Y:S01]  /*11a0*/  ISETP.GE.AND P2, PT, R22, RZ, PT ;  /* 0x000000ff1600720c */ /* 0x000fe20003f46270 */
[----:B------:R-:W-:Y:S01]  /*11b0*/  @!P5 IMAD.MOV R12, RZ, RZ, -R12 ;  /* 0x000000ffff0cd224 */ /* 0x000fe200078e0a0c */
[----:B------:R-:W-:Y:S01]  /*11c0*/  ISETP.GE.AND P5, PT, R23, RZ, PT ;  /* 0x000000ff1700720c */ /* 0x000fe20003fa6270 */
[----:B------:R-:W-:Y:S01]  /*11d0*/  IMAD.MOV R22, RZ, RZ, -R14 ;  /* 0x000000ffff167224 */ /* 0x000fe200078e0a0e */
[----:B------:R-:W-:Y:S01]  /*11e0*/  IABS R23, R24 ;  /* 0x0000001800177213 */ /* 0x000fe20000000000 */
[--C-:B------:R-:W-:Y:S01]  /*11f0*/  @!P0 IMAD.IADD R20, R20, 0x1, -R0.reuse ;  /* 0x0000000114148824 */ /* 0x100fe200078e0a00 */
[----:B------:R-:W-:Y:S01]  /*1200*/  IABS R79, R58 ;  /* 0x0000003a004f7213 */ /* 0x000fe20000000000 */
[----:B------:R-:W-:Y:S01]  /*1210*/  @!P4 IMAD.IADD R19, R19, 0x1, -R0 ;  /* 0x000000011313c824 */ /* 0x000fe200078e0a00 */
[----:B------:R-:W-:Y:S01]  /*1220*/  ISETP.GE.AND P4, PT, R24, RZ, PT ;  /* 0x000000ff1800720c */ /* 0x000fe20003f86270 */
[C---:B------:R-:W-:Y:S01]  /*1230*/  IMAD R22, R0.reuse, R22, R15 ;  /* 0x0000001600167224 */ /* 0x040fe200078e020f */
[----:B------:R-:W-:Y:S01]  /*1240*/  ISETP.GT.U32.AND P0, PT, R0, R20, PT ;  /* 0x000000140000720c */ /* 0x000fe20003f04070 */
[----:B------:R-:W-:Y:S01]  /*1250*/  @!P6 IMAD.MOV R19, RZ, RZ, -R19 ;  /* 0x000000ffff13e224 */ /* 0x000fe200078e0a13 */
[----:B------:R-:W-:Y:S01]  /*1260*/  IABS R24, R25 ;  /* 0x0000001900187213 */ /* 0x000fe20000000000 */
[----:B------:R-:W-:Y:S01]  /*1270*/  IMAD.HI.U32 R14, R4, R23, RZ ;  /* 0x00000017040e7227 */ /* 0x000fe200078e00ff */
[----:B------:R-:W-:-:S02]  /*1280*/  ISETP.GT.U32.AND P6, PT, R0, R22, PT ;  /* 0x000000160000720c */ /* 0x000fc40003fc4070 */
[C---:B------:R-:W-:Y:S01]  /*1290*/  LOP3.LUT R62, R5.reuse, 0x1c0, RZ, 0xfc, !PT ;  /* 0x000001c0053e7812 */ /* 0x040fe200078efcff */
[----:B------:R-:W-:Y:S01]  /*12a0*/  @!P5 IMAD.MOV R18, RZ, RZ, -R18 ;  /* 0x000000ffff12d224 */ /* 0x000fe200078e0a12 */
[----:B------:R-:W-:Y:S01]  /*12b0*/  ISETP.GT.U32.AND P5, PT, R0, R21, PT ;  /* 0x000000150000720c */ /* 0x000fe20003fa4070 */
[----:B------:R-:W-:Y:S01]  /*12c0*/  IMAD.MOV R14, RZ, RZ, -R14 ;  /* 0x000000ffff0e7224 */ /* 0x000fe200078e0a0e */
[----:B------:R-:W-:Y:S01]  /*12d0*/  IABS R85, R62 ;  /* 0x0000003e00557213 */ /* 0x000fe20000000000 */
[----:B------:R-:W-:Y:S01]  /*12e0*/  IMAD.MOV.U32 R15, RZ, RZ, R24 ;  /* 0x000000ffff0f7224 */ /* 0x000fe200078e0018 */
[----:B------:R-:W-:Y:S01]  /*12f0*/  LOP3.LUT R64, R5, 0x1c8, RZ, 0xfc, !PT ;  /* 0x000001c805407812 */ /* 0x000fe200078efcff */
[--C-:B------:R-:W-:Y:S01]  /*1300*/  @!P0 IMAD.IADD R20, R20, 0x1, -R0.reuse ;  /* 0x0000000114148824 */ /* 0x100fe200078e0a00 */
[----:B------:R-:W-:Y:S01]  /*1310*/  ISETP.GE.AND P0, PT, R25, RZ, PT ;  /* 0x000000ff1900720c */ /* 0x000fe20003f06270 */
[----:B------:R-:W-:Y:S01]  /*1320*/  IMAD R23, R0, R14, R23 ;  /* 0x0000000e00177224 */ /* 0x000fe200078e0217 */
[----:B------:R-:W-:Y:S01]  /*1330*/  IABS R25, R26 ;  /* 0x0000001a00197213 */ /* 0x000fe20000000000 */
[----:B------:R-:W-:Y:S01]  /*1340*/  @!P6 IMAD.IADD R22, R22, 0x1, -R0 ;  /* 0x000000011616e824 */ /* 0x000fe200078e0a00 */
[----:B------:R-:W-:Y:S01]  /*1350*/  LOP3.LUT R66, R5, 0x1d0, RZ, 0xfc, !PT ;  /* 0x000001d005427812 */ /* 0x000fe200078efcff */
[----:B------:R-:W-:Y:S01]  /*1360*/  IMAD.HI.U32 R14, R4, R15, RZ ;  /* 0x0000000f040e7227 */ /* 0x000fe200078e00ff */
[----:B------:R-:W-:-:S02]  /*1370*/  IABS R87, R64 ;  /* 0x0000004000577213 */ /* 0x000fc40000000000 */
[----:B------:R-:W-:Y:S01]  /*1380*/  ISETP.GT.U32.AND P6, PT, R0, R22, PT ;  /* 0x000000160000720c */ /* 0x000fe20003fc4070 */
[----:B------:R-:W-:Y:S01]  /*1390*/  @!P5 IMAD.IADD R21, R21, 0x1, -R0 ;  /* 0x000000011515d824 */ /* 0x000fe200078e0a00 */
[----:B------:R-:W-:Y:S01]  /*13a0*/  IABS R89, R66 ;  /* 0x0000004200597213 */ /* 0x000fe20000000000 */
[----:B------:R-:W-:Y:S01]  /*13b0*/  IMAD.MOV R24, RZ, RZ, -R14 ;  /* 0x000000ffff187224 */ /* 0x000fe200078e0a0e */
[----:B------:R-:W-:Y:S01]  /*13c0*/  LOP3.LUT R68, R5, 0x1d8, RZ, 0xfc, !PT ;  /* 0x000001d805447812 */ /* 0x000fe200078efcff */
[----:B------:R-:W-:Y:S01]  /*13d0*/  IMAD.HI.U32 R14, R4, R25, RZ ;  /* 0x00000019040e7227 */ /* 0x000fe200078e00ff */
[C---:B------:R-:W-:Y:S02]  /*13e0*/  ISETP.GT.U32.AND P5, PT, R0.reuse, R21, PT ;  /* 0x000000150000720c */ /* 0x040fe40003fa4070 */
[----:B------:R-:W-:Y:S01]  /*13f0*/  IABS R91, R68 ;  /* 0x00000044005b7213 */ /* 0x000fe20000000000 */
[----:B------:R-:W-:Y:S02]  /*1400*/  IMAD.MOV R14, RZ, RZ, -R14 ;  /* 0x000000ffff0e7224 */ /* 0x000fe400078e0a0e */
[----:B------:R-:W-:Y:S01]  /*1410*/  @!P1 IMAD.MOV R20, RZ, RZ, -R20 ;  /* 0x000000ffff149224 */ /* 0x000fe200078e0a14 */
[C---:B------:R-:W-:Y:S01]  /*1420*/  ISETP.GT.U32.AND P1, PT, R0.reuse, R23, PT ;  /* 0x000000170000720c */ /* 0x040fe20003f24070 */
[----:B------:R-:W-:-:S02]  /*1430*/  IMAD R25, R0, R14, R25 ;  /* 0x0000000e00197224 */ /* 0x000fc400078e0219 */
[--C-:B------:R-:W-:Y:S02]  /*1440*/  @!P6 IMAD.IADD R22, R22, 0x1, -R0.reuse ;  /* 0x000000011616e824 */ /* 0x100fe400078e0a00 */
[C---:B------:R-:W-:Y:S01]  /*1450*/  IMAD R24, R0.reuse, R24, R15 ;  /* 0x0000001800187224 */ /* 0x040fe200078e020f */
[C---:B------:R-:W-:Y:S01]  /*1460*/  ISETP.GT.U32.AND P6, PT, R0.reuse, R25, PT ;  /* 0x000000190000720c */ /* 0x040fe20003fc4070 */
[----:B------:R-:W-:Y:S01]  /*1470*/  @!P5 IMAD.IADD R21, R21, 0x1, -R0 ;  /* 0x000000011515d824 */ /* 0x000fe200078e0a00 */
[----:B------:R-:W-:Y:S01]  /*1480*/  IABS R15, R28 ;  /* 0x0000001c000f7213 */ /* 0x000fe20000000000 */
[----:B------:R-:W-:Y:S01]  /*1490*/  @!P2 IMAD.MOV R22, RZ, RZ, -R22 ;  /* 0x000000ffff16a224 */ /* 0x000fe200078e0a16 */
[----:B------:R-:W-:Y:S01]  /*14a0*/  ISETP.GT.U32.AND P5, PT, R0, R24, PT ;  /* 0x000000180000720c */ /* 0x000fe20003fa4070 */
[----:B------:R-:W-:Y:S01]  /*14b0*/  @!P3 IMAD.MOV R21, RZ, RZ, -R21 ;  /* 0x000000ffff15b224 */ /* 0x000fe200078e0a15 */
[----:B------:R-:W-:Y:S01]  /*14c0*/  ISETP.GE.AND P3, PT, R26, RZ, PT ;  /* 0x000000ff1a00720c */ /* 0x000fe20003f66270 */
[----:B------:R-:W-:Y:S01]  /*14d0*/  @!P1 IMAD.IADD R23, R23, 0x1, -R0 ;  /* 0x0000000117179824 */ /* 0x000fe200078e0a00 */
[----:B------:R-:W-:Y:S01]  /*14e0*/  ISETP.GE.AND P2, PT, R28, RZ, PT ;  /* 0x000000ff1c00720c */ /* 0x000fe20003f46270 */
[----:B------:R-:W-:-:S03]  /*14f0*/  IMAD.HI.U32 R14, R4, R15, RZ ;  /* 0x0000000f040e7227 */ /* 0x000fc600078e00ff */
[----:B------:R-:W-:Y:S01]  /*1500*/  ISETP.GT.U32.AND P1, PT, R0, R23, PT ;  /* 0x000000170000720c */ /* 0x000fe20003f24070 */
[----:B------:R-:W-:Y:S02]  /*1510*/  @!P6 IMAD.IADD R25, R25, 0x1, -R0 ;  /* 0x000000011919e824 */ /* 0x000fe400078e0a00 */
[----:B------:R-:W-:Y:S02]  /*1520*/  IMAD.MOV R14, RZ, RZ, -R14 ;  /* 0x000000ffff0e7224 */ /* 0x000fe400078e0a0e */
[----:B------:R-:W-:Y:S01]  /*1530*/  @!P5 IMAD.IADD R24, R24, 0x1, -R0 ;  /* 0x000000011818d824 */ /* 0x000fe200078e0a00 */
[C---:B------:R-:W-:Y:S01]  /*1540*/  ISETP.GT.U32.AND P6, PT, R0.reuse, R25, PT ;  /* 0x000000190000720c */ /* 0x040fe20003fc4070 */
[----:B------:R-:W-:Y:S02]  /*1550*/  IMAD R26, R0, R14, R15 ;  /* 0x0000000e001a7224 */ /* 0x000fe400078e020f */
[----:B------:R-:W-:Y:S01]  /*1560*/  IMAD.HI.U32 R14, R4, R27, RZ ;  /* 0x0000001b040e7227 */ /* 0x000fe200078e00ff */
[----:B------:R-:W-:-:S03]  /*1570*/  ISETP.GT.U32.AND P5, PT, R0, R24, PT ;  /* 0x000000180000720c */ /* 0x000fc60003fa4070 */
[----:B------:R-:W-:-:S04]  /*1580*/  IMAD.HI.U32 R15, R4, R29, RZ ;  /* 0x0000001d040f7227 */ /* 0x000fc800078e00ff */
[----:B------:R-:W-:Y:S02]  /*1590*/  IMAD.MOV R14, RZ, RZ, -R14 ;  /* 0x000000ffff0e7224 */ /* 0x000fe400078e0a0e */
[----:B------:R-:W-:Y:S02]  /*15a0*/  IMAD.MOV R15, RZ, RZ, -R15 ;  /* 0x000000ffff0f7224 */ /* 0x000fe400078e0a0f */
[--C-:B------:R-:W-:Y:S01]  /*15b0*/  @!P1 IMAD.IADD R23, R23, 0x1, -R0.reuse ;  /* 0x0000000117179824 */ /* 0x100fe200078e0a00 */
[C---:B------:R-:W-:Y:S01]  /*15c0*/  ISETP.GT.U32.AND P1, PT, R0.reuse, R26, PT ;  /* 0x0000001a0000720c */ /* 0x040fe20003f24070 */
[C---:B------:R-:W-:Y:S02]  /*15d0*/  IMAD R27, R0.reuse, R14, R27 ;  /* 0x0000000e001b7224 */ /* 0x040fe400078e021b */
[C---:B------:R-:W-:Y:S02]  /*15e0*/  IMAD R28, R0.reuse, R15, R29 ;  /* 0x0000000f001c7224 */ /* 0x040fe400078e021d */
[--C-:B------:R-:W-:Y:S01]  /*15f0*/  @!P6 IMAD.IADD R25, R25, 0x1, -R0.reuse ;  /* 0x000000011919e824 */ /* 0x100fe200078e0a00 */
[C---:B------:R-:W-:Y:S01]  /*1600*/  ISETP.GT.U32.AND P6, PT, R0.reuse, R27, PT ;  /* 0x0000001b0000720c */ /* 0x040fe20003fc4070 */
[----:B------:R-:W-:Y:S01]  /*1610*/  @!P4 IMAD.MOV R23, RZ, RZ, -R23 ;  /* 0x000000ffff17c224 */ /* 0x000fe200078e0a17 */
[----:B------:R-:W-:Y:S01]  /*1620*/  ISETP.GT.U32.AND P4, PT, R0, R28, PT ;  /* 0x0000001c0000720c */ /* 0x000fe20003f84070 */
[----:B------:R-:W-:Y:S01]  /*1630*/  @!P5 IMAD.IADD R24, R24, 0x1, -R0 ;  /* 0x000000011818d824 */ /* 0x000fe200078e0a00 */
[----:B------:R-:W-:Y:S01]  /*1640*/  ISETP.GE.AND P5, PT, R30, RZ, PT ;  /* 0x000000ff1e00720c */ /* 0x000fe20003fa6270 */
[----:B------:R-:W-:Y:S01]  /*1650*/  IMAD.HI.U32 R15, R4, R31, RZ ;  /* 0x0000001f040f7227 */ /* 0x000fe200078e00ff */
[----:B------:R-:W-:-:S03]  /*1660*/  LOP3.LUT R30, R5, 0x98, RZ, 0xfc, !PT ;  /* 0x00000098051e7812 */ /* 0x000fc600078efcff */
[----:B------:R-:W-:Y:S01]  /*1670*/  @!P1 IMAD.IADD R26, R26, 0x1, -R0 ;  /* 0x000000011a1a9824 */ /* 0x000fe200078e0a00 */
[----:B------:R-:W-:Y:S01]  /*1680*/  IABS R14, R30 ;  /* 0x0000001e000e7213 */ /* 0x000fe20000000000 */
[----:B------:R-:W-:Y:S01]  /*1690*/  @!P0 IMAD.MOV R24, RZ, RZ, -R24 ;  /* 0x000000ffff188224 */ /* 0x000fe200078e0a18 */
[----:B------:R-:W-:Y:S01]  /*16a0*/  ISETP.GE.AND P0, PT, R32, RZ, PT ;  /* 0x000000ff2000720c */ /* 0x000fe20003f06270 */
[--C-:B------:R-:W-:Y:S01]  /*16b0*/  @!P6 IMAD.IADD R27, R27, 0x1, -R0.reuse ;  /* 0x000000011b1be824 */ /* 0x100fe200078e0a00 */
[----:B------:R-:W-:Y:S01]  /*16c0*/  ISETP.GT.U32.AND P1, PT, R0, R26, PT ;  /* 0x0000001a0000720c */ /* 0x000fe20003f24070 */
[----:B------:R-:W-:Y:S01]  /*16d0*/  @!P4 IMAD.IADD R28, R28, 0x1, -R0 ;  /* 0x000000011c1cc824 */ /* 0x000fe200078e0a00 */
[----:B------:R-:W-:Y:S01]  /*16e0*/  LOP3.LUT R32, R5, 0xa8, RZ, 0xfc, !PT ;  /* 0x000000a805207812 */ /* 0x000fe200078efcff */
[----:B------:R-:W-:Y:S01]  /*16f0*/  IMAD.MOV.U32 R29, RZ, RZ, R14 ;  /* 0x000000ffff1d7224 */ /* 0x000fe200078e000e */
[C---:B------:R-:W-:Y:S01]  /*1700*/  ISETP.GT.U32.AND P6, PT, R0.reuse, R27, PT ;  /* 0x0000001b0000720c */ /* 0x040fe20003fc4070 */
[----:B------:R-:W-:Y:S01]  /*1710*/  IMAD.MOV R15, RZ, RZ, -R15 ;  /* 0x000000ffff0f7224 */ /* 0x000fe200078e0a0f */
[----:B------:R-:W-:Y:S01]  /*1720*/  ISETP.GT.U32.AND P4, PT, R0, R28, PT ;  /* 0x0000001c0000720c */ /* 0x000fe20003f84070 */
[----:B------:R-:W-:-:S04]  /*1730*/  IMAD.HI.U32 R14, R4, R29, RZ ;  /* 0x0000001d040e7227 */ /* 0x000fc800078e00ff */
[----:B------:R-:W-:Y:S02]  /*1740*/  IMAD.MOV R14, RZ, RZ, -R14 ;  /* 0x000000ffff0e7224 */ /* 0x000fe400078e0a0e */
[----:B------:R-:W-:Y:S01]  /*1750*/  @!P3 IMAD.MOV R25, RZ, RZ, -R25 ;  /* 0x000000ffff19b224 */ /* 0x000fe200078e0a19 */
[----:B------:R-:W-:Y:S01]  /*1760*/  ISETP.GE.AND P3, PT, R30, RZ, PT ;  /* 0x000000ff1e00720c */ /* 0x000fe20003f66270 */
[--C-:B------:R-:W-:Y:S01]  /*1770*/  @!P1 IMAD.IADD R26, R26, 0x1, -R0.reuse ;  /* 0x000000011a1a9824 */ /* 0x100fe200078e0a00 */
[----:B------:R-:W-:Y:S01]  /*1780*/  ISETP.GE.AND P1, PT, R33, RZ, PT ;  /* 0x000000ff2100720c */ /* 0x000fe20003f26270 */
[C---:B------:R-:W-:Y:S01]  /*1790*/  IMAD R29, R0.reuse, R14, R29 ;  /* 0x0000000e001d7224 */ /* 0x040fe200078e021d */
[----:B------:R-:W-:Y:S01]  /*17a0*/  IABS R33, R32 ;  /* 0x0000002000217213 */ /* 0x000fe20000000000 */
[C---:B------:R-:W-:Y:S02]  /*17b0*/  IMAD R30, R0.reuse, R15, R31 ;  /* 0x0000000f001e7224 */ /* 0x040fe400078e021f */
[--C-:B------:R-:W-:Y:S01]  /*17c0*/  @!P6 IMAD.IADD R27, R27, 0x1, -R0.reuse ;  /* 0x000000011b1be824 */ /* 0x100fe200078e0a00 */
[----:B------:R-:W-:Y:S01]  /*17d0*/  ISETP.GT.U32.AND P6, PT, R0, R29, PT ;  /* 0x0000001d0000720c */ /* 0x000fe20003fc4070 */
[----:B------:R-:W-:Y:S01]  /*17e0*/  @!P4 IMAD.IADD R28, R28, 0x1, -R0 ;  /* 0x000000011c1cc824 */ /* 0x000fe200078e0a00 */
[----:B------:R-:W-:Y:S01]  /*17f0*/  ISETP.GT.U32.AND P4, PT, R0, R30, PT ;  /* 0x0000001e0000720c */ /* 0x000fe20003f84070 */
[----:B------:R-:W-:-:S04]  /*1800*/  IMAD.HI.U32 R14, R4, R33, RZ ;  /* 0x00000021040e7227 */ /* 0x000fc800078e00ff */
[----:B------:R-:W-:Y:S02]  /*1810*/  IMAD.MOV R14, RZ, RZ, -R14 ;  /* 0x000000ffff0e7224 */ /* 0x000fe400078e0a0e */
[----:B------:R-:W-:-:S04]  /*1820*/  IMAD.HI.U32 R15, R4, R37, RZ ;  /* 0x00000025040f7227 */ /* 0x000fc800078e00ff */
[----:B------:R-:W-:Y:S02]  /*1830*/  IMAD R31, R0, R14, R33 ;  /* 0x0000000e001f7224 */ /* 0x000fe400078e0221 */
[----:B------:R-:W-:-:S04]  /*1840*/  IMAD.HI.U32 R14, R4, R35, RZ ;  /* 0x00000023040e7227 */ /* 0x000fc800078e00ff */
[--C-:B------:R-:W-:Y:S01]  /*1850*/  @!P6 IMAD.IADD R29, R29, 0x1, -R0.reuse ;  /* 0x000000011d1de824 */ /* 0x100fe200078e0a00 */
[----:B------:R-:W-:Y:S01]  /*1860*/  ISETP.GT.U32.AND P6, PT, R0, R31, PT ;  /* 0x0000001f0000720c */ /* 0x000fe20003fc4070 */
[----:B------:R-:W-:Y:S01]  /*1870*/  @!P4 IMAD.IADD R30, R30, 0x1, -R0 ;  /* 0x000000011e1ec824 */ /* 0x000fe200078e0a00 */
[----:B------:R-:W-:Y:S01]  /*1880*/  ISETP.GE.AND P4, PT, R32, RZ, PT ;  /* 0x000000ff2000720c */ /* 0x000fe20003f86270 */
[----:B------:R-:W-:Y:S02]  /*1890*/  IMAD.MOV R14, RZ, RZ, -R14 ;  /* 0x000000ffff0e7224 */ /* 0x000fe400078e0a0e */
[----:B------:R-:W-:Y:S01]  /*18a0*/  @!P5 IMAD.MOV R27, RZ, RZ, -R27 ;  /* 0x000000ffff1bd224 */ /* 0x000fe200078e0a1b */
[C---:B------:R-:W-:Y:S01]  /*18b0*/  ISETP.GT.U32.AND P5, PT, R0.reuse, R30, PT ;  /* 0x0000001e0000720c */ /* 0x040fe20003fa4070 */
[----:B------:R-:W-:Y:S01]  /*18c0*/  IMAD R32, R0, R14, R35 ;  /* 0x0000000e00207224 */ /* 0x000fe200078e0223 */
[----:B------:R-:W-:Y:S01]  /*18d0*/  IABS R35, R41 ;  /* 0x0000002900237213 */ /* 0x000fe20000000000 */
[----:B------:R-:W-:-:S04]  /*18e0*/  IMAD.HI.U32 R14, R4, R39, RZ ;  /* 0x00000027040e7227 */ /* 0x000fc800078e00ff */
[----:B------:R-:W-:Y:S02]  /*18f0*/  IMAD.MOV R15, RZ, RZ, -R15 ;  /* 0x000000ffff0f7224 */ /* 0x000fe400078e0a0f */
[----:B------:R-:W-:Y:S01]  /*1900*/  @!P2 IMAD.MOV R26, RZ, RZ, -R26 ;  /* 0x000000ffff1aa224 */ /* 0x000fe200078e0a1a */
[C---:B------:R-:W-:Y:S01]  /*1910*/  ISETP.GT.U32.AND P2, PT, R0.reuse, R29, PT ;  /* 0x0000001d0000720c */ /* 0x040fe20003f44070 */
[----:B------:R-:W-:Y:S02]  /*1920*/  IMAD.MOV R14, RZ, RZ, -R14 ;  /* 0x000000ffff0e7224 */ /* 0x000fe400078e0a0e */
[C---:B------:R-:W-:Y:S02]  /*1930*/  IMAD R33, R0.reuse, R15, R37 ;  /* 0x0000000f00217224 */ /* 0x040fe400078e0225 */
[----:B------:R-:W-:Y:S02]  /*1940*/  @!P6 IMAD.IADD R31, R31, 0x1, -R0 ;  /* 0x000000011f1fe824 */ /* 0x000fe400078e0a00 */
[----:B------:R-:W-:-:S02]  /*1950*/  IMAD R34, R0, R14, R39 ;  /* 0x0000000e00227224 */ /* 0x000fc400078e0227 */
[----:B------:R-:W-:Y:S01]  /*1960*/  @!P0 IMAD.MOV R28, RZ, RZ, -R28 ;  /* 0x000000ffff1c8224 */ /* 0x000fe200078e0a1c */
[----:B------:R-:W-:Y:S01]  /*1970*/  ISETP.GT.U32.AND P0, PT, R0, R33, PT ;  /* 0x000000210000720c */ /* 0x000fe20003f04070 */
[--C-:B------:R-:W-:Y:S01]  /*1980*/  @!P5 IMAD.IADD R30, R30, 0x1, -R0.reuse ;  /* 0x000000011e1ed824 */ /* 0x100fe200078e0a00 */
[C---:B------:R-:W-:Y:S01]  /*1990*/  ISETP.GT.U32.AND P6, PT, R0.reuse, R31, PT ;  /* 0x0000001f0000720c */ /* 0x040fe20003fc4070 */
[----:B------:R-:W-:Y:S01]  /*19a0*/  @!P2 IMAD.IADD R29, R29, 0x1, -R0 ;  /* 0x000000011d1da824 */ /* 0x000fe200078e0a00 */
[----:B------:R-:W-:Y:S01]  /*19b0*/  ISETP.GT.U32.AND P5, PT, R0, R34, PT ;  /* 0x000000220000720c */ /* 0x000fe20003fa4070 */
[----:B------:R-:W-:Y:S01]  /*19c0*/  IMAD.HI.U32 R14, R4, R35, RZ ;  /* 0x00000023040e7227 */ /* 0x000fe200078e00ff */
[----:B------:R-:W-:-:S03]  /*19d0*/  ISETP.GT.U32.AND P2, PT, R0, R32, PT ;  /* 0x000000200000720c */ /* 0x000fc60003f44070 */
[----:B------:R-:W-:Y:S01]  /*19e0*/  @!P3 IMAD.MOV R29, RZ, RZ, -R29 ;  /* 0x000000ffff1db224 */ /* 0x000fe200078e0a1d */
[----:B------:R-:W-:Y:S01]  /*19f0*/  ISETP.GE.AND P3, PT, R36, RZ, PT ;  /* 0x000000ff2400720c */ /* 0x000fe20003f66270 */
[----:B------:R-:W-:Y:S01]  /*1a00*/  IMAD.MOV R14, RZ, RZ, -R14 ;  /* 0x000000ffff0e7224 */ /* 0x000fe200078e0a0e */
[----:B------:R-:W-:Y:S01]  /*1a10*/  LOP3.LUT R36, R5, 0xd0, RZ, 0xfc, !PT ;  /* 0x000000d005247812 */ /* 0x000fe200078efcff */
[--C-:B------:R-:W-:Y:S02]  /*1a20*/  @!P0 IMAD.IADD R33, R33, 0x1, -R0.reuse ;  /* 0x0000000121218824 */ /* 0x100fe400078e0a00 */
[--C-:B------:R-:W-:Y:S01]  /*1a30*/  @!P6 IMAD.IADD R31, R31, 0x1, -R0.reuse ;  /* 0x000000011f1fe824 */ /* 0x100fe200078e0a00 */
[----:B------:R-:W-:Y:S01]  /*1a40*/  ISETP.GE.AND P6, PT, R38, RZ, PT ;  /* 0x000000ff2600720c */ /* 0x000fe20003fc6270 */
[----:B------:R-:W-:Y:S01]  /*1a50*/  @!P5 IMAD.IADD R34, R34, 0x1, -R0 ;  /* 0x000000012222d824 */ /* 0x000fe200078e0a00 */
[----:B------:R-:W-:Y:S01]  /*1a60*/  IABS R37, R36 ;  /* 0x0000002400257213 */ /* 0x000fe20000000000 */
[----:B------:R-:W-:Y:S01]  /*1a70*/  @!P1 IMAD.MOV R30, RZ, RZ, -R30 ;  /* 0x000000ffff1e9224 */ /* 0x000fe200078e0a1e */
[----:B------:R-:W-:Y:S01]  /*1a80*/  LOP3.LUT R38, R5, 0xd8, RZ, 0xfc, !PT ;  /* 0x000000d805267812 */ /* 0x000fe200078efcff */
[C---:B------:R-:W-:Y:S01]  /*1a90*/  IMAD R35, R0.reuse, R14, R35 ;  /* 0x0000000e00237224 */ /* 0x040fe200078e0223 */
[----:B------:R-:W-:Y:S01]  /*1aa0*/  ISETP.GT.U32.AND P1, PT, R0, R33, PT ;  /* 0x000000210000720c */ /* 0x000fe20003f24070 */
[----:B------:R-:W-:Y:S01]  /*1ab0*/  IMAD.HI.U32 R14, R4, R37, RZ ;  /* 0x00000025040e7227 */ /* 0x000fe200078e00ff */
[----:B------:R-:W-:-:S02]  /*1ac0*/  IABS R39, R38 ;  /* 0x0000002600277213 */ /* 0x000fc40000000000 */
[----:B------:R-:W-:Y:S01]  /*1ad0*/  ISETP.GT.U32.AND P5, PT, R0, R34, PT ;  /* 0x000000220000720c */ /* 0x000fe20003fa4070 */
[----:B------:R-:W-:Y:S02]  /*1ae0*/  IMAD.MOV R15, RZ, RZ, -R14 ;  /* 0x000000ffff0f7224 */ /* 0x000fe400078e0a0e */
[----:B------:R-:W-:-:S04]  /*1af0*/  IMAD.HI.U32 R14, R4, R39, RZ ;  /* 0x00000027040e7227 */ /* 0x000fc800078e00ff */
[----:B------:R-:W-:Y:S01]  /*1b00*/  @!P4 IMAD.MOV R31, RZ, RZ, -R31 ;  /* 0x000000ffff1fc224 */ /* 0x000fe200078e0a1f */
[C---:B------:R-:W-:Y:S01]  /*1b10*/  ISETP.GT.U32.AND P4, PT, R0.reuse, R35, PT ;  /* 0x000000230000720c */ /* 0x040fe20003f84070 */
[----:B------:R-:W-:Y:S02]  /*1b20*/  IMAD R37, R0, R15, R37 ;  /* 0x0000000f00257224 */ /* 0x000fe400078e0225 */
[----:B------:R-:W-:Y:S02]  /*1b30*/  IMAD.MOV R14, RZ, RZ, -R14 ;  /* 0x000000ffff0e7224 */ /* 0x000fe400078e0a0e */
[--C-:B------:R-:W-:Y:S01]  /*1b40*/  @!P1 IMAD.IADD R33, R33, 0x1, -R0.reuse ;  /* 0x0000000121219824 */ /* 0x100fe200078e0a00 */
[----:B------:R-:W-:Y:S01]  /*1b50*/  ISETP.GE.AND P1, PT, R36, RZ, PT ;  /* 0x000000ff2400720c */ /* 0x000fe20003f26270 */
[--C-:B------:R-:W-:Y:S01]  /*1b60*/  @!P2 IMAD.IADD R32, R32, 0x1, -R0.reuse ;  /* 0x000000012020a824 */ /* 0x100fe200078e0a00 */
[----:B------:R-:W-:Y:S01]  /*1b70*/  ISETP.GE.AND P2, PT, R40, RZ, PT ;  /* 0x000000ff2800720c */ /* 0x000fe20003f46270 */
[--C-:B------:R-:W-:Y:S01]  /*1b80*/  @!P5 IMAD.IADD R34, R34, 0x1, -R0.reuse ;  /* 0x000000012222d824 */ /* 0x100fe200078e0a00 */
[C---:B------:R-:W-:Y:S01]  /*1b90*/  ISETP.GT.U32.AND P5, PT, R0.reuse, R37, PT ;  /* 0x000000250000720c */ /* 0x040fe20003fa4070 */
[C---:B------:R-:W-:Y:S01]  /*1ba0*/  IMAD R36, R0.reuse, R14, R39 ;  /* 0x0000000e00247224 */ /* 0x040fe200078e0227 */
[----:B------:R-:W-:Y:S01]  /*1bb0*/  LOP3.LUT R40, R5, 0xe0, RZ, 0xfc, !PT ;  /* 0x000000e005287812 */ /* 0x000fe200078efcff */
[----:B------:R-:W-:Y:S01]  /*1bc0*/  @!P6 IMAD.MOV R33, RZ, RZ, -R33 ;  /* 0x000000ffff21e224 */ /* 0x000fe200078e0a21 */
[C---:B------:R-:W-:Y:S01]  /*1bd0*/  ISETP.GT.U32.AND P0, PT, R0.reuse, R32, PT ;  /* 0x000000200000720c */ /* 0x040fe20003f04070 */
[----:B------:R-:W-:Y:S01]  /*1be0*/  @!P4 IMAD.IADD R35, R35, 0x1, -R0 ;  /* 0x000000012323c824 */ /* 0x000fe200078e0a00 */
[----:B------:R-:W-:Y:S01]  /*1bf0*/  ISETP.GT.U32.AND P6, PT, R0, R36, PT ;  /* 0x000000240000720c */ /* 0x000fe20003fc4070 */
[----:B------:R-:W-:Y:S01]  /*1c00*/  IMAD R74, R9, 0x100, R204 ;  /* 0x00000100094a7824 */ /* 0x000fe200078e02cc */
[----:B------:R-:W-:-:S02]  /*1c10*/  IABS R15, R40 ;  /* 0x00000028000f7213 */ /* 0x000fc40000000000 */
[----:B------:R-:W-:Y:S01]  /*1c20*/  IABS R39, R42 ;  /* 0x0000002a00277213 */ /* 0x000fe20000000000 */
[----:B------:R-:W-:Y:S01]  /*1c30*/  @!P2 IMAD.MOV R34, RZ, RZ, -R34 ;  /* 0x000000ffff22a224 */ /* 0x000fe200078e0a22 */
[----:B------:R-:W-:Y:S01]  /*1c40*/  ISETP.GE.AND P4, PT, R38, RZ, PT ;  /* 0x000000ff2600720c */ /* 0x000fe20003f86270 */
[----:B------:R-:W-:Y:S01]  /*1c50*/  IMAD.HI.U32 R14, R4, R15, RZ ;  /* 0x0000000f040e7227 */ /* 0x000fe200078e00ff */
[----:B------:R-:W-:Y:S01]  /*1c60*/  ISETP.GE.AND P2, PT, R40, RZ, PT ;  /* 0x000000ff2800720c */ /* 0x000fe20003f46270 */
[----:B------:R-:W-:Y:S01]  /*1c70*/  STL [R1+0x754], R74 ;  /* 0x0007544a01007387 */ /* 0x000fe20000100800 */
[----:B------:R-:W-:Y:S01]  /*1c80*/  IABS R9, R74 ;  /* 0x0000004a00097213 */ /* 0x000fe20000000000 */
[----:B------:R-:W-:Y:S01]  /*1c90*/  @!P5 IMAD.IADD R37, R37, 0x1, -R0 ;  /* 0x000000012525d824 */ /* 0x000fe200078e0a00 */
[----:B------:R-:W-:Y:S01]  /*1ca0*/  ISETP.GT.U32.AND P5, PT, R0, R35, PT ;  /* 0x000000230000720c */ /* 0x000fe20003fa4070 */
[----:B------:R-:W-:Y:S02]  /*1cb0*/  IMAD.MOV R14, RZ, RZ, -R14 ;  /* 0x000000ffff0e7224 */ /* 0x000fe400078e0a0e */
[--C-:B------:R-:W-:Y:S01]  /*1cc0*/  @!P0 IMAD.IADD R32, R32, 0x1, -R0.reuse ;  /* 0x0000000120208824 */ /* 0x100fe200078e0a00 */
[----:B------:R-:W-:Y:S01]  /*1cd0*/  ISETP.GE.AND P0, PT, R41, RZ, PT ;  /* 0x000000ff2900720c */ /* 0x000fe20003f06270 */
[----:B------:R-:W-:Y:S01]  /*1ce0*/  @!P6 IMAD.IADD R36, R36, 0x1, -R0 ;  /* 0x000000012424e824 */ /* 0x000fe200078e0a00 */
[----:B------:R-:W-:Y:S01]  /*1cf0*/  IABS R41, R44 ;  /* 0x0000002c00297213 */ /* 0x000fe20000000000 */
[----:B------:R-:W-:-:S02]  /*1d00*/  IMAD R38, R0, R14, R15 ;  /* 0x0000000e00267224 */ /* 0x000fc400078e020f */
[----:B------:R-:W-:Y:S01]  /*1d10*/  IMAD.HI.U32 R14, R4, R39, RZ ;  /* 0x00000027040e7227 */ /* 0x000fe200078e00ff */
[----:B------:R-:W-:-:S03]  /*1d20*/  ISETP.GT.U32.AND P6, PT, R0, R36, PT ;  /* 0x000000240000720c */ /* 0x000fc60003fc4070 */
[----:B------:R-:W-:Y:S01]  /*1d30*/  @!P3 IMAD.MOV R32, RZ, RZ, -R32 ;  /* 0x000000ffff20b224 */ /* 0x000fe200078e0a20 */
[----:B------:R-:W-:Y:S01]  /*1d40*/  ISETP.GT.U32.AND P3, PT, R0, R37, PT ;  /* 0x000000250000720c */ /* 0x000fe20003f64070 */
[----:B------:R-:W-:-:S04]  /*1d50*/  IMAD.HI.U32 R15, R4, R41, RZ ;  /* 0x00000029040f7227 */ /* 0x000fc800078e00ff */
[----:B------:R-:W-:Y:S02]  /*1d60*/  IMAD.MOV R40, RZ, RZ, -R14 ;  /* 0x000000ffff287224 */ /* 0x000fe400078e0a0e */
[----:B------:R-:W-:Y:S01]  /*1d70*/  @!P5 IMAD.IADD R35, R35, 0x1, -R0 ;  /* 0x000000012323d824 */ /* 0x000fe200078e0a00 */
[----:B------:R-:W-:Y:S01]  /*1d80*/  ISETP.GT.U32.AND P5, PT, R0, R38, PT ;  /* 0x000000260000720c */ /* 0x000fe20003fa4070 */
[----:B------:R-:W-:-:S04]  /*1d90*/  IMAD.HI.U32 R14, R4, R43, RZ ;  /* 0x0000002b040e7227 */ /* 0x000fc800078e00ff */
[----:B------:R-:W-:Y:S02]  /*1da0*/  IMAD.MOV R15, RZ, RZ, -R15 ;  /* 0x000000ffff0f7224 */ /* 0x000fe400078e0a0f */
[C---:B------:R-:W-:Y:S02]  /*1db0*/  IMAD R39, R0.reuse, R40, R39 ;  /* 0x0000002800277224 */ /* 0x040fe400078e0227 */
[----:B------:R-:W-:Y:S02]  /*1dc0*/  IMAD.MOV R14, RZ, RZ, -R14 ;  /* 0x000000ffff0e7224 */ /* 0x000fe400078e0a0e */
[C---:B------:R-:W-:Y:S02]  /*1dd0*/  IMAD R40, R0.reuse, R15, R41 ;  /* 0x0000000f00287224 */ /* 0x040fe400078e0229 */
[----:B------:R-:W-:Y:S01]  /*1de0*/  @!P0 IMAD.MOV R35, RZ, RZ, -R35 ;  /* 0x000000ffff238224 */ /* 0x000fe200078e0a23 */
[----:B------:R-:W-:Y:S01]  /*1df0*/  ISETP.GT.U32.AND P0, PT, R0, R39, PT ;  /* 0x000000270000720c */ /* 0x000fe20003f04070 */
[--C-:B------:R-:W-:Y:S01]  /*1e00*/  @!P3 IMAD.IADD R37, R37, 0x1, -R0.reuse ;  /* 0x000000012525b824 */ /* 0x100fe200078e0a00 */
[----:B------:R-:W-:Y:S01]  /*1e10*/  ISETP.GE.AND P3, PT, R42, RZ, PT ;  /* 0x000000ff2a00720c */ /* 0x000fe20003f66270 */
[----:B------:R-:W-:Y:S01]  /*1e20*/  IMAD R41, R0, R14, R43 ;  /* 0x0000000e00297224 */ /* 0x000fe200078e022b */
[----:B------:R-:W-:Y:S01]  /*1e30*/  LOP3.LUT R42, R5, 0x100, RZ, 0xfc, !PT ;  /* 0x00000100052a7812 */ /* 0x000fe200078efcff */
[--C-:B------:R-:W-:Y:S01]  /*1e40*/  @!P6 IMAD.IADD R36, R36, 0x1, -R0.reuse ;  /* 0x000000012424e824 */ /* 0x100fe200078e0a00 */
[----:B------:R-:W-:Y:S01]  /*1e50*/  ISETP.GT.U32.AND P6, PT, R0, R40, PT ;  /* 0x000000280000720c */ /* 0x000fe20003fc4070 */
[----:B------:R-:W-:Y:S01]  /*1e60*/  @!P5 IMAD.IADD R38, R38, 0x1, -R0 ;  /* 0x000000012626d824 */ /* 0x000fe200078e0a00 */
[----:B------:R-:W-:Y:S01]  /*1e70*/  IABS R15, R42 ;  /* 0x0000002a000f7213 */ /* 0x000fe20000000000 */
[----:B------:R-:W-:Y:S01]  /*1e80*/  @!P4 IMAD.MOV R36, RZ, RZ, -R36 ;  /* 0x000000ffff24c224 */ /* 0x000fe200078e0a24 */
[----:B------:R-:W-:Y:S01]  /*1e90*/  ISETP.GT.U32.AND P4, PT, R0, R41, PT ;  /* 0x000000290000720c */ /* 0x000fe20003f84070 */
[----:B------:R-:W-:Y:S01]  /*1ea0*/  @!P1 IMAD.MOV R37, RZ, RZ, -R37 ;  /* 0x000000ffff259224 */ /* 0x000fe200078e0a25 */
[----:B------:R-:W-:Y:S01]  /*1eb0*/  ISETP.GE.AND P1, PT, R44, RZ, PT ;  /* 0x000000ff2c00720c */ /* 0x000fe20003f26270 */
[----:B------:R-:W-:Y:S01]  /*1ec0*/  @!P0 IMAD.IADD R39, R39, 0x1, -R0 ;  /* 0x0000000127278824 */ /* 0x000fe200078e0a00 */
[----:B------:R-:W-:Y:S01]  /*1ed0*/  LOP3.LUT R44, R5, 0x108, RZ, 0xfc, !PT ;  /* 0x00000108052c7812 */ /* 0x000fe200078efcff */
[----:B------:R-:W-:Y:S01]  /*1ee0*/  IMAD.HI.U32 R14, R4, R15, RZ ;  /* 0x0000000f040e7227 */ /* 0x000fe200078e00ff */
[----:B------:R-:W-:-:S02]  /*1ef0*/  ISETP.GT.U32.AND P5, PT, R0, R38, PT ;  /* 0x000000260000720c */ /* 0x000fc40003fa4070 */
[----:B------:R-:W-:Y:S01]  /*1f00*/  IABS R43, R44 ;  /* 0x0000002c002b7213 */ /* 0x000fe20000000000 */
[----:B------:R-:W-:Y:S01]  /*1f10*/  @!P6 IMAD.IADD R40, R40, 0x1, -R0 ;  /* 0x000000012828e824 */ /* 0x000fe200078e0a00 */
[----:B------:R-:W-:Y:S01]  /*1f20*/  ISETP.GT.U32.AND P6, PT, R0, R39, PT ;  /* 0x000000270000720c */ /* 0x000fe20003fc4070 */
[----:B------:R-:W-:Y:S01]  /*1f30*/  IMAD.MOV R14, RZ, RZ, -R14 ;  /* 0x000000ffff0e7224 */ /* 0x000fe200078e0a0e */
[----:B------:R-:W-:Y:S01]  /*1f40*/  ISETP.GE.AND P0, PT, R42, RZ, PT ;  /* 0x000000ff2a00720c */ /* 0x000fe20003f06270 */
[----:B------:R-:W-:Y:S01]  /*1f50*/  @!P4 IMAD.IADD R41, R41, 0x1, -R0 ;  /* 0x000000012929c824 */ /* 0x000fe200078e0a00 */
[C---:B------:R-:W-:Y:S01]  /*1f60*/  ISETP.GT.U32.AND P4, PT, R0.reuse, R40, PT ;  /* 0x000000280000720c */ /* 0x040fe20003f84070 */
[----:B------:R-:W-:Y:S01]  /*1f70*/  IMAD R42, R0, R14, R15 ;  /* 0x0000000e002a7224 */ /* 0x000fe200078e020f */
[----:B------:R-:W-:Y:S01]  /*1f80*/  IABS R15, R46 ;  /* 0x0000002e000f7213 */ /* 0x000fe20000000000 */
[----:B------:R-:W-:-:S04]  /*1f90*/  IMAD.HI.U32 R14, R4, R43, RZ ;  /* 0x0000002b040e7227 */ /* 0x000fc800078e00ff */
[----:B------:R-:W-:Y:S02]  /*1fa0*/  IMAD.MOV R14, RZ, RZ, -R14 ;  /* 0x000000ffff0e7224 */ /* 0x000fe400078e0a0e */
[--C-:B------:R-:W-:Y:S01]  /*1fb0*/  @!P5 IMAD.IADD R38, R38, 0x1, -R0.reuse ;  /* 0x000000012626d824 */ /* 0x100fe200078e0a00 */
[----:B------:R-:W-:Y:S01]  /*1fc0*/  ISETP.GE.AND P5, PT, R45, RZ, PT ;  /* 0x000000ff2d00720c */ /* 0x000fe20003fa6270 */
[----:B------:R-:W-:Y:S01]  /*1fd0*/  @!P6 IMAD.IADD R39, R39, 0x1, -R0 ;  /* 0x000000012727e824 */ /* 0x000fe200078e0a00 */
[C---:B------:R-:W-:Y:S01]  /*1fe0*/  ISETP.GT.U32.AND P6, PT, R0.reuse, R42, PT ;  /* 0x0000002a0000720c */ /* 0x040fe20003fc4070 */
[C---:B------:R-:W-:Y:S01]  /*1ff0*/  IMAD R43, R0.reuse, R14, R43 ;  /* 0x0000000e002b7224 */ /* 0x040fe200078e022b */
[----:B------:R-:W-:Y:S01]  /*2000*/  IABS R45, R48 ;  /* 0x00000030002d7213 */ /* 0x000fe20000000000 */
[----:B------:R-:W-:Y:S01]  /*2010*/  @!P2 IMAD.MOV R38, RZ, RZ, -R38 ;  /* 0x000000ffff26a224 */ /* 0x000fe200078e0a26 */
[----:B------:R-:W-:Y:S01]  /*2020*/  ISETP.GT.U32.AND P2, PT, R0, R41, PT ;  /* 0x000000290000720c */ /* 0x000fe20003f44070 */
[----:B------:R-:W-:Y:S01]  /*2030*/  @!P4 IMAD.IADD R40, R40, 0x1, -R0 ;  /* 0x000000012828c824 */ /* 0x000fe200078e0a00 */
[----:B------:R-:W-:Y:S01]  /*2040*/  ISETP.GT.U32.AND P4, PT, R0, R43, PT ;  /* 0x0000002b0000720c */ /* 0x000fe20003f84070 */
[----:B------:R-:W-:-:S04]  /*2050*/  IMAD.HI.U32 R14, R4, R15, RZ ;  /* 0x0000000f040e7227 */ /* 0x000fc800078e00ff */
[----:B------:R-:W-:Y:S02]  /*2060*/  @!P3 IMAD.MOV R39, RZ, RZ, -R39 ;  /* 0x000000ffff27b224 */ /* 0x000fe400078e0a27 */
[----:B------:R-:W-:Y:S01]  /*2070*/  @!P6 IMAD.IADD R42, R42, 0x1, -R0 ;  /* 0x000000012a2ae824 */ /* 0x000fe200078e0a00 */
[----:B------:R-:W-:Y:S01]  /*2080*/  ISETP.GE.AND P6, PT, R46, RZ, PT ;  /* 0x000000ff2e00720c */ /* 0x000fe20003fc6270 */
[----:B------:R-:W-:Y:S02]  /*2090*/  @!P1 IMAD.MOV R40, RZ, RZ, -R40 ;  /* 0x000000ffff289224 */ /* 0x000fe400078e0a28 */
[----:B------:R-:W-:Y:S01]  /*20a0*/  @!P2 IMAD.IADD R41, R41, 0x1, -R0 ;  /* 0x000000012929a824 */ /* 0x000fe200078e0a00 */
[----:B------:R-:W-:Y:S01]  /*20b0*/  ISETP.GE.AND P2, PT, R44, RZ, PT ;  /* 0x000000ff2c00720c */ /* 0x000fe20003f46270 */
[----:B------:R-:W-:Y:S01]  /*20c0*/  IMAD.MOV R44, RZ, RZ, -R14 ;  /* 0x000000ffff2c7224 */ /* 0x000fe200078e0a0e */
[----:B------:R-:W-:Y:S01]  /*20d0*/  ISETP.GT.U32.AND P3, PT, R0, R42, PT ;  /* 0x0000002a0000720c */ /* 0x000fe20003f64070 */
[----:B------:R-:W-:-:S02]  /*20e0*/  @!P4 IMAD.IADD R43, R43, 0x1, -R0 ;  /* 0x000000012b2bc824 */ /* 0x000fc400078e0a00 */
[----:B------:R-:W-:-:S03]  /*20f0*/  IMAD.HI.U32 R14, R4, R45, RZ ;  /* 0x0000002d040e7227 */ /* 0x000fc600078e00ff */
[C---:B------:R-:W-:Y:S01]  /*2100*/  ISETP.GT.U32.AND P4, PT, R0.reuse, R43, PT ;  /* 0x0000002b0000720c */ /* 0x040fe20003f84070 */
[----:B------:R-:W-:Y:S02]  /*2110*/  IMAD R44, R0, R44, R15 ;  /* 0x0000002c002c7224 */ /* 0x000fe400078e020f */
[----:B------:R-:W-:-:S03]  /*2120*/  IMAD.HI.U32 R15, R4, R47, RZ ;  /* 0x0000002f040f7227 */ /* 0x000fc600078e00ff */
[C---:B------:R-:W-:Y:S01]  /*2130*/  ISETP.GT.U32.AND P1, PT, R0.reuse, R44, PT ;  /* 0x0000002c0000720c */ /* 0x040fe20003f24070 */
[----:B------:R-:W-:Y:S02]  /*2140*/  IMAD.MOV R14, RZ, RZ, -R14 ;  /* 0x000000ffff0e7224 */ /* 0x000fe400078e0a0e */
[----:B------:R-:W-:Y:S02]  /*2150*/  IMAD.MOV R15, RZ, RZ, -R15 ;  /* 0x000000ffff0f7224 */ /* 0x000fe400078e0a0f */
[C---:B------:R-:W-:Y:S02]  /*2160*/  IMAD R45, R0.reuse, R14, R45 ;  /* 0x0000000e002d7224 */ /* 0x040fe400078e022d */
[----:B------:R-:W-:Y:S01]  /*2170*/  IMAD R46, R0, R15, R47 ;  /* 0x0000000f002e7224 */ /* 0x000fe200078e022f */
[----:B------:R-:W-:Y:S01]  /*2180*/  LOP3.LUT R15, R5, 0x128, RZ, 0xfc, !PT ;  /* 0x00000128050f7812 */ /* 0x000fe200078efcff */
[--C-:B------:R-:W-:Y:S01]  /*2190*/  @!P3 IMAD.IADD R42, R42, 0x1, -R0.reuse ;  /* 0x000000012a2ab824 */ /* 0x100fe200078e0a00 */
[C---:B------:R-:W-:Y:S01]  /*21a0*/  ISETP.GT.U32.AND P3, PT, R0.reuse, R45, PT ;  /* 0x0000002d0000720c */ /* 0x040fe20003f64070 */
[--C-:B------:R-:W-:Y:S01]  /*21b0*/  @!P4 IMAD.IADD R43, R43, 0x1, -R0.reuse ;  /* 0x000000012b2bc824 */ /* 0x100fe200078e0a00 */
[----:B------:R-:W-:Y:S01]  /*21c0*/  ISETP.GT.U32.AND P4, PT, R0, R46, PT ;  /* 0x0000002e0000720c */ /* 0x000fe20003f84070 */
[----:B------:R-:W-:Y:S01]  /*21d0*/  @!P1 IMAD.IADD R44, R44, 0x1, -R0 ;  /* 0x000000012c2c9824 */ /* 0x000fe200078e0a00 */
[----:B------:R-:W-:Y:S01]  /*21e0*/  IABS R47, R15 ;  /* 0x0000000f002f7213 */ /* 0x000fe20000000000 */
[----:B------:R-:W-:Y:S01]  /*21f0*/  @!P5 IMAD.MOV R41, RZ, RZ, -R41 ;  /* 0x000000ffff29d224 */ /* 0x000fe200078e0a29 */
[----:B------:R-:W-:Y:S01]  /*2200*/  ISETP.GE.AND P5, PT, R48, RZ, PT ;  /* 0x000000ff3000720c */ /* 0x000fe20003fa6270 */
[----:B------:R-:W-:Y:S01]  /*2210*/  @!P2 IMAD.MOV R43, RZ, RZ, -R43 ;  /* 0x000000ffff2ba224 */ /* 0x000fe200078e0a2b */
[----:B------:R-:W-:Y:S01]  /*2220*/  ISETP.GT.U32.AND P1, PT, R0, R44, PT ;  /* 0x0000002c0000720c */ /* 0x000fe20003f24070 */
[----:B------:R-:W-:Y:S01]  /*2230*/  IMAD.HI.U32 R14, R4, R47, RZ ;  /* 0x0000002f040e7227 */ /* 0x000fe200078e00ff */
[----:B------:R-:W-:-:S03]  /*2240*/  LOP3.LUT R48, R5, 0x130, RZ, 0xfc, !PT ;  /* 0x0000013005307812 */ /* 0x000fc600078efcff */
[--C-:B------:R-:W-:Y:S01]  /*2250*/  @!P3 IMAD.IADD R45, R45, 0x1, -R0.reuse ;  /* 0x000000012d2db824 */ /* 0x100fe200078e0a00 */
[----:B------:R-:W-:Y:S01]  /*2260*/  IABS R49, R48 ;  /* 0x0000003000317213 */ /* 0x000fe20000000000 */
[----:B------:R-:W-:Y:S01]  /*2270*/  @!P4 IMAD.IADD R46, R46, 0x1, -R0 ;  /* 0x000000012e2ec824 */ /* 0x000fe200078e0a00 */
[----:B------:R-:W-:Y:S01]  /*2280*/  ISETP.GE.AND P3, PT, R15, RZ, PT ;  /* 0x000000ff0f00720c */ /* 0x000fe20003f66270 */
[----:B------:R-:W-:Y:S01]  /*2290*/  IMAD.MOV R14, RZ, RZ, -R14 ;  /* 0x000000ffff0e7224 */ /* 0x000fe200078e0a0e */
[----:B------:R-:W-:Y:S01]  /*22a0*/  ISETP.GT.U32.AND P4, PT, R0, R45, PT ;  /* 0x0000002d0000720c */ /* 0x000fe20003f84070 */
[----:B------:R-:W-:Y:S01]  /*22b0*/  IMAD.HI.U32 R15, R4, R49, RZ ;  /* 0x00000031040f7227 */ /* 0x000fe200078e00ff */
[----:B------:R-:W-:-:S03]  /*22c0*/  ISETP.GT.U32.AND P2, PT, R0, R46, PT ;  /* 0x0000002e0000720c */ /* 0x000fc60003f44070 */
[----:B------:R-:W-:Y:S01]  /*22d0*/  @!P1 IMAD.IADD R44, R44, 0x1, -R0 ;  /* 0x000000012c2c9824 */ /* 0x000fe200078e0a00 */
[----:B------:R-:W-:Y:S01]  /*22e0*/  ISETP.GE.AND P1, PT, R48, RZ, PT ;  /* 0x000000ff3000720c */ /* 0x000fe20003f26270 */
[C---:B------:R-:W-:Y:S01]  /*22f0*/  IMAD R47, R0.reuse, R14, R47 ;  /* 0x0000000e002f7224 */ /* 0x040fe200078e022f */
[C---:B------:R-:W-:Y:S01]  /*2300*/  LOP3.LUT R48, R5.reuse, 0x140, RZ, 0xfc, !PT ;  /* 0x0000014005307812 */ /* 0x040fe200078efcff */
[----:B------:R-:W-:Y:S01]  /*2310*/  IMAD.MOV R15, RZ, RZ, -R15 ;  /* 0x000000ffff0f7224 */ /* 0x000fe200078e0a0f */
[----:B------:R-:W-:Y:S01]  /*2320*/  LOP3.LUT R14, R5, 0x138, RZ, 0xfc, !PT ;  /* 0x00000138050e7812 */ /* 0x000fe200078efcff */
[----:B------:R-:W-:Y:S01]  /*2330*/  @!P6 IMAD.MOV R44, RZ, RZ, -R44 ;  /* 0x000000ffff2ce224 */ /* 0x000fe200078e0a2c */
[C---:B------:R-:W-:Y:S01]  /*2340*/  ISETP.GT.U32.AND P6, PT, R0.reuse, R47, PT ;  /* 0x0000002f0000720c */ /* 0x040fe20003fc4070 */
[----:B------:R-:W-:Y:S01]  /*2350*/  IMAD R15, R0, R15, R49 ;  /* 0x0000000f000f7224 */ /* 0x000fe200078e0231 */
[----:B------:R-:W-:Y:S01]  /*2360*/  IABS R53, R48 ;  /* 0x0000003000357213 */ /* 0x000fe20000000000 */
[--C-:B------:R-:W-:Y:S01]  /*2370*/  @!P4 IMAD.IADD R45, R45, 0x1, -R0.reuse ;  /* 0x000000012d2dc824 */ /* 0x100fe200078e0a00 */
[----:B------:R-:W-:Y:S01]  /*2380*/  IABS R51, R14 ;  /* 0x0000000e00337213 */ /* 0x000fe20000000000 */
[----:B------:R-:W-:Y:S01]  /*2390*/  @!P2 IMAD.IADD R46, R46, 0x1, -R0 ;  /* 0x000000012e2ea824 */ /* 0x000fe200078e0a00 */
[----:B------:R-:W-:Y:S01]  /*23a0*/  ISETP.GE.AND P2, PT, R48, RZ, PT ;  /* 0x000000ff3000720c */ /* 0x000fe20003f46270 */
[----:B------:R-:W-:Y:S01]  /*23b0*/  @!P5 IMAD.MOV R45, RZ, RZ, -R45 ;  /* 0x000000ffff2dd224 */ /* 0x000fe200078e0a2d */
[----:B------:R-:W-:Y:S01]  /*23c0*/  ISETP.GT.U32.AND P5, PT, R0, R15, PT ;  /* 0x0000000f0000720c */ /* 0x000fe20003fa4070 */
[----:B------:R-:W-:Y:S01]  /*23d0*/  @!P0 IMAD.MOV R42, RZ, RZ, -R42 ;  /* 0x000000ffff2a8224 */ /* 0x000fe200078e0a2a */
[----:B------:R-:W-:Y:S01]  /*23e0*/  ISETP.GE.AND P0, PT, R50, RZ, PT ;  /* 0x000000ff3200720c */ /* 0x000fe20003f06270 */
[----:B------:R-:W-:Y:S01]  /*23f0*/  IMAD.HI.U32 R48, R4, R53, RZ ;  /* 0x0000003504307227 */ /* 0x000fe200078e00ff */
[----:B------:R-:W-:-:S02]  /*2400*/  LOP3.LUT R50, R5, 0x150, RZ, 0xfc, !PT ;  /* 0x0000015005327812 */ /* 0x000fc400078efcff */
[----:B------:R-:W-:Y:S01]  /*2410*/  LOP3.LUT R49, R5, 0x148, RZ, 0xfc, !PT ;  /* 0x0000014805317812 */ /* 0x000fe200078efcff */
[----:B------:R-:W-:Y:S01]  /*2420*/  @!P6 IMAD.IADD R47, R47, 0x1, -R0 ;  /* 0x000000012f2fe824 */ /* 0x000fe200078e0a00 */
[----:B------:R-:W-:Y:S01]  /*2430*/  IABS R57, R50 ;  /* 0x0000003200397213 */ /* 0x000fe20000000000 */
[----:B------:R-:W-:Y:S01]  /*2440*/  IMAD.MOV R48, RZ, RZ, -R48 ;  /* 0x000000ffff307224 */ /* 0x000fe200078e0a30 */
[----:B------:R-:W-:Y:S01]  /*2450*/  ISETP.GE.AND P4, PT, R14, RZ, PT ;  /* 0x000000ff0e00720c */ /* 0x000fe20003f86270 */
[----:B------:R-:W-:Y:S01]  /*2460*/  IMAD.HI.U32 R14, R4, R51, RZ ;  /* 0x00000033040e7227 */ /* 0x000fe200078e00ff */
[C---:B------:R-:W-:Y:S02]  /*2470*/  ISETP.GT.U32.AND P6, PT, R0.reuse, R47, PT ;  /* 0x0000002f0000720c */ /* 0x040fe40003fc4070 */
[----:B------:R-:W-:Y:S01]  /*2480*/  IABS R55, R49 ;  /* 0x0000003100377213 */ /* 0x000fe20000000000 */
[----:B------:R-:W-:Y:S02]  /*2490*/  @!P5 IMAD.IADD R15, R15, 0x1, -R0 ;  /* 0x000000010f0fd824 */ /* 0x000fe400078e0a00 */
[----:B------:R-:W-:-:S02]  /*24a0*/  IMAD R53, R0, R48, R53 ;  /* 0x0000003000357224 */ /* 0x000fc400078e0235 */
[----:B------:R-:W-:Y:S01]  /*24b0*/  IMAD.HI.U32 R48, R4, R57, RZ ;  /* 0x0000003904307227 */ /* 0x000fe200078e00ff */
[----:B------:R-:W-:-:S03]  /*24c0*/  ISETP.GT.U32.AND P5, PT, R0, R15, PT ;  /* 0x0000000f0000720c */ /* 0x000fc60003fa4070 */
[----:B------:R-:W-:Y:S02]  /*24d0*/  IMAD.MOV R48, RZ, RZ, -R48 ;  /* 0x000000ffff307224 */ /* 0x000fe400078e0a30 */
[----:B------:R-:W-:Y:S02]  /*24e0*/  @!P6 IMAD.IADD R47, R47, 0x1, -R0 ;  /* 0x000000012f2fe824 */ /* 0x000fe400078e0a00 */
[----:B------:R-:W-:Y:S01]  /*24f0*/  @!P0 IMAD.MOV R46, RZ, RZ, -R46 ;  /* 0x000000ffff2e8224 */ /* 0x000fe200078e0a2e */
[----:B------:R-:W-:Y:S01]  /*2500*/  ISETP.GE.AND P0, PT, R49, RZ, PT ;  /* 0x000000ff3100720c */ /* 0x000fe20003f06270 */
[----:B------:R-:W-:Y:S01]  /*2510*/  @!P3 IMAD.MOV R47, RZ, RZ, -R47 ;  /* 0x000000ffff2fb224 */ /* 0x000fe200078e0a2f */
[----:B------:R-:W-:Y:S01]  /*2520*/  ISETP.GT.U32.AND P3, PT, R0, R53, PT ;  /* 0x000000350000720c */ /* 0x000fe20003f64070 */
[----:B------:R-:W-:Y:S02]  /*2530*/  IMAD.MOV R14, RZ, RZ, -R14 ;  /* 0x000000ffff0e7224 */ /* 0x000fe400078e0a0e */
[----:B------:R-:W-:-:S02]  /*2540*/  @!P5 IMAD.IADD R15, R15, 0x1, -R0 ;  /* 0x000000010f0fd824 */ /* 0x000fc400078e0a00 */
[C---:B------:R-:W-:Y:S02]  /*2550*/  IMAD R57, R0.reuse, R48, R57 ;  /* 0x0000003000397224 */ /* 0x040fe400078e0239 */
[----:B------:R-:W-:Y:S02]  /*2560*/  IMAD.MOV.U32 R49, RZ, RZ, R15 ;  /* 0x000000ffff317224 */ /* 0x000fe400078e000f */
[C---:B------:R-:W-:Y:S02]  /*2570*/  IMAD R51, R0.reuse, R14, R51 ;  /* 0x0000000e00337224 */ /* 0x040fe400078e0233 */
[----:B------:R-:W-:Y:S01]  /*2580*/  @!P1 IMAD.MOV R49, RZ, RZ, -R49 ;  /* 0x000000ffff319224 */ /* 0x000fe200078e0a31 */
[----:B------:R-:W-:Y:S01]  /*2590*/  ISETP.GT.U32.AND P1, PT, R0, R57, PT ;  /* 0x000000390000720c */ /* 0x000fe20003f24070 */
[----:B------:R-:W-:Y:S01]  /*25a0*/  IMAD.HI.U32 R14, R4, R55, RZ ;  /* 0x00000037040e7227 */ /* 0x000fe200078e00ff */
[----:B------:R-:W-:-:S03]  /*25b0*/  ISETP.GT.U32.AND P6, PT, R0, R51, PT ;  /* 0x000000330000720c */ /* 0x000fc60003fc4070 */
[----:B------:R-:W-:Y:S02]  /*25c0*/  @!P3 IMAD.IADD R53, R53, 0x1, -R0 ;  /* 0x000000013535b824 */ /* 0x000fe400078e0a00 */
[----:B------:R-:W-:Y:S02]  /*25d0*/  IMAD.MOV R14, RZ, RZ, -R14 ;  /* 0x000000ffff0e7224 */ /* 0x000fe400078e0a0e */
[----:B------:R-:W-:Y:S01]  /*25e0*/  IMAD.HI.U32 R48, R4, R63, RZ ;  /* 0x0000003f04307227 */ /* 0x000fe200078e00ff */
[----:B------:R-:W-:-:S03]  /*25f0*/  ISETP.GT.U32.AND P3, PT, R0, R53, PT ;  /* 0x000000350000720c */ /* 0x000fc60003f64070 */
[----:B------:R-:W-:Y:S02]  /*2600*/  IMAD R55, R0, R14, R55 ;  /* 0x0000000e00377224 */ /* 0x000fe400078e0237 */
[----:B------:R-:W-:-:S03]  /*2610*/  IMAD.HI.U32 R14, R4, R59, RZ ;  /* 0x0000003b040e7227 */ /* 0x000fc600078e00ff */
[C---:B------:R-:W-:Y:S01]  /*2620*/  ISETP.GT.U32.AND P5, PT, R0.reuse, R55, PT ;  /* 0x000000370000720c */ /* 0x040fe20003fa4070 */
[----:B------:R-:W-:Y:S02]  /*2630*/  IMAD.MOV R14, RZ, RZ, -R14 ;  /* 0x000000ffff0e7224 */ /* 0x000fe400078e0a0e */
[----:B------:R-:W-:Y:S02]  /*2640*/  @!P1 IMAD.IADD R57, R57, 0x1, -R0 ;  /* 0x0000000139399824 */ /* 0x000fe400078e0a00 */
[----:B------:R-:W-:Y:S02]  /*2650*/  IMAD R15, R0, R14, R59 ;  /* 0x0000000e000f7224 */ /* 0x000fe400078e023b */
[----:B------:R-:W-:Y:S01]  /*2660*/  IMAD.HI.U32 R14, R4, R61, RZ ;  /* 0x0000003d040e7227 */ /* 0x000fe200078e00ff */
[----:B------:R-:W-:-:S03]  /*2670*/  ISETP.GT.U32.AND P1, PT, R0, R57, PT ;  /* 0x000000390000720c */ /* 0x000fc60003f24070 */
[----:B------:R-:W-:Y:S01]  /*2680*/  @!P3 IMAD.IADD R53, R53, 0x1, -R0 ;  /* 0x000000013535b824 */ /* 0x000fe200078e0a00 */
[C---:B------:R-:W-:Y:S01]  /*2690*/  ISETP.GT.U32.AND P3, PT, R0.reuse, R15, PT ;  /* 0x0000000f0000720c */ /* 0x040fe20003f64070 */
[----:B------:R-:W-:Y:S02]  /*26a0*/  IMAD.MOV R14, RZ, RZ, -R14 ;  /* 0x000000ffff0e7224 */ /* 0x000fe400078e0a0e */
[--C-:B------:R-:W-:Y:S02]  /*26b0*/  @!P5 IMAD.IADD R55, R55, 0x1, -R0.reuse ;  /* 0x000000013737d824 */ /* 0x100fe400078e0a00 */
[C---:B------:R-:W-:Y:S01]  /*26c0*/  IMAD R61, R0.reuse, R14, R61 ;  /* 0x0000000e003d7224 */ /* 0x040fe200078e023d */
[----:B------:R-:W-:Y:S01]  /*26d0*/  LOP3.LUT R14, R5, 0x170, RZ, 0xfc, !PT ;  /* 0x00000170050e7812 */ /* 0x000fe200078efcff */
[--C-:B------:R-:W-:Y:S01]  /*26e0*/  @!P6 IMAD.IADD R51, R51, 0x1, -R0.reuse ;  /* 0x000000013333e824 */ /* 0x100fe200078e0a00 */
[C---:B------:R-:W-:Y:S01]  /*26f0*/  ISETP.GT.U32.AND P5, PT, R0.reuse, R55, PT ;  /* 0x000000370000720c */ /* 0x040fe20003fa4070 */
[----:B------:R-:W-:Y:S01]  /*2700*/  @!P1 IMAD.IADD R57, R57, 0x1, -R0 ;  /* 0x0000000139399824 */ /* 0x000fe200078e0a00 */
[C---:B------:R-:W-:Y:S01]  /*2710*/  ISETP.GT.U32.AND P1, PT, R0.reuse, R61, PT ;  /* 0x0000003d0000720c */ /* 0x040fe20003f24070 */
[----:B------:R-:W-:Y:S01]  /*2720*/  IMAD.MOV R48, RZ, RZ, -R48 ;  /* 0x000000ffff307224 */ /* 0x000fe200078e0a30 */
[C---:B------:R-:W-:Y:S01]  /*2730*/  ISETP.GT.U32.AND P6, PT, R0.reuse, R51, PT ;  /* 0x000000330000720c */ /* 0x040fe20003fc4070 */
[----:B------:R-:W-:Y:S01]  /*2740*/  @!P3 IMAD.IADD R15, R15, 0x1, -R0 ;  /* 0x000000010f0fb824 */ /* 0x000fe200078e0a00 */
[----:B------:R-:W-:Y:S01]  /*2750*/  IABS R65, R14 ;  /* 0x0000000e00417213 */ /* 0x000fe20000000000 */
[C---:B------:R-:W-:Y:S01]  /*2760*/  IMAD R63, R0.reuse, R48, R63 ;  /* 0x00000030003f7224 */ /* 0x040fe200078e023f */
[----:B------:R-:W-:Y:S01]  /*2770*/  LOP3.LUT R48, R5, 0x178, RZ, 0xfc, !PT ;  /* 0x0000017805307812 */ /* 0x000fe200078efcff */
[----:B------:R-:W-:Y:S01]  /*2780*/  @!P2 IMAD.MOV R53, RZ, RZ, -R53 ;  /* 0x000000ffff35a224 */ /* 0x000fe200078e0a35 */
[----:B------:R-:W-:Y:S01]  /*2790*/  ISETP.GT.U32.AND P3, PT, R0, R15, PT ;  /* 0x0000000f0000720c */ /* 0x000fe20003f64070 */
[----:B------:R-:W-:Y:S01]  /*27a0*/  IMAD.HI.U32 R8, R8, R9, RZ ;  /* 0x0000000908087227 */ /* 0x000fe200078e00ff */
[----:B------:R-:W-:-:S02]  /*27b0*/  IABS R67, R48 ;  /* 0x0000003000437213 */ /* 0x000fc40000000000 */
[----:B------:R-:W-:Y:S01]  /*27c0*/  ISETP.GE.AND P2, PT, R54, RZ, PT ;  /* 0x000000ff3600720c */ /* 0x000fe20003f46270 */
[--C-:B------:R-:W-:Y:S01]  /*27d0*/  @!P1 IMAD.IADD R61, R61, 0x1, -R0.reuse ;  /* 0x000000013d3d9824 */ /* 0x100fe200078e0a00 */
[----:B------:R-:W-:Y:S01]  /*27e0*/  LOP3.LUT R54, R5, 0x188, RZ, 0xfc, !PT ;  /* 0x0000018805367812 */ /* 0x000fe200078efcff */
[--C-:B------:R-:W-:Y:S01]  /*27f0*/  @!P5 IMAD.IADD R55, R55, 0x1, -R0.reuse ;  /* 0x000000013737d824 */ /* 0x100fe200078e0a00 */
[----:B------:R-:W-:Y:S01]  /*2800*/  ISETP.GE.AND P5, PT, R56, RZ, PT ;  /* 0x000000ff3800720c */ /* 0x000fe20003fa6270 */
[--C-:B------:R-:W-:Y:S01]  /*2810*/  @!P6 IMAD.IADD R51, R51, 0x1, -R0.reuse ;  /* 0x000000013333e824 */ /* 0x100fe200078e0a00 */
[----:B------:R-:W-:Y:S01]  /*2820*/  ISETP.GT.U32.AND P1, PT, R0, R61, PT ;  /* 0x0000003d0000720c */ /* 0x000fe20003f24070 */
[----:B------:R-:W-:Y:S01]  /*2830*/  @!P0 IMAD.MOV R55, RZ, RZ, -R55 ;  /* 0x000000ffff378224 */ /* 0x000fe200078e0a37 */
[----:B------:R-:W-:Y:S01]  /*2840*/  ISETP.GE.AND P0, PT, R14, RZ, PT ;  /* 0x000000ff0e00720c */ /* 0x000fe20003f06270 */
[----:B------:R-:W-:Y:S01]  /*2850*/  @!P3 IMAD.IADD R15, R15, 0x1, -R0 ;  /* 0x000000010f0fb824 */ /* 0x000fe200078e0a00 */
[----:B------:R-:W-:Y:S01]  /*2860*/  ISETP.GE.AND P6, PT, R50, RZ, PT ;  /* 0x000000ff3200720c */ /* 0x000fe20003fc6270 */
[----:B------:R-:W-:Y:S01]  /*2870*/  IMAD.HI.U32 R14, R4, R65, RZ ;  /* 0x00000041040e7227 */ /* 0x000fe200078e00ff */
[----:B------:R-:W-:-:S02]  /*2880*/  LOP3.LUT R50, R5, 0x180, RZ, 0xfc, !PT ;  /* 0x0000018005327812 */ /* 0x000fc400078efcff */
[----:B------:R-:W-:Y:S01]  /*2890*/  ISETP.GT.U32.AND P3, PT, R0, R63, PT ;  /* 0x0000003f0000720c */ /* 0x000fe20003f64070 */
[----:B------:R-:W-:Y:S01]  /*28a0*/  IMAD.MOV.U32 R59, RZ, RZ, R15 ;  /* 0x000000ffff3b7224 */ /* 0x000fe200078e000f */
[----:B------:R-:W-:Y:S01]  /*28b0*/  IABS R69, R50 ;  /* 0x0000003200457213 */ /* 0x000fe20000000000 */
[----:B------:R-:W-:Y:S01]  /*28c0*/  IMAD.HI.U32 R15, R4, R67, RZ ;  /* 0x00000043040f7227 */ /* 0x000fe200078e00ff */
[----:B------:R-:W-:Y:S02]  /*28d0*/  IABS R71, R54 ;  /* 0x0000003600477213 */ /* 0x000fe40000000000 */
[----:B------:R-:W-:Y:S01]  /*28e0*/  LOP3.LUT R56, R5, 0x1a0, RZ, 0xfc, !PT ;  /* 0x000001a005387812 */ /* 0x000fe200078efcff */
[----:B------:R-:W-:Y:S02]  /*28f0*/  IMAD.MOV R14, RZ, RZ, -R14 ;  /* 0x000000ffff0e7224 */ /* 0x000fe400078e0a0e */
[----:B------:R-:W-:Y:S01]  /*2900*/  @!P4 IMAD.MOV R51, RZ, RZ, -R51 ;  /* 0x000000ffff33c224 */ /* 0x000fe200078e0a33 */
[----:B------:R-:W-:Y:S01]  /*2910*/  ISETP.GE.AND P4, PT, R52, RZ, PT ;  /* 0x000000ff3400720c */ /* 0x000fe20003f86270 */
[----:B------:R-:W-:Y:S01]  /*2920*/  IMAD.MOV R52, RZ, RZ, -R15 ;  /* 0x000000ffff347224 */ /* 0x000fe200078e0a0f */
[----:B------:R-:W-:Y:S01]  /*2930*/  IABS R77, R56 ;  /* 0x00000038004d7213 */ /* 0x000fe20000000000 */
[----:B------:R-:W-:Y:S01]  /*2940*/  @!P1 IMAD.IADD R61, R61, 0x1, -R0 ;  /* 0x000000013d3d9824 */ /* 0x000fe200078e0a00 */
[----:B------:R-:W-:Y:S01]  /*2950*/  ISETP.GE.AND P1, PT, R54, RZ, PT ;  /* 0x000000ff3600720c */ /* 0x000fe20003f26270 */
[----:B------:R-:W-:Y:S01]  /*2960*/  IMAD R15, R0, R14, R65 ;  /* 0x0000000e000f7224 */ /* 0x000fe200078e0241 */
[----:B------:R-:W-:Y:S01]  /*2970*/  LOP3.LUT R14, R5, 0x190, RZ, 0xfc, !PT ;  /* 0x00000190050e7812 */ /* 0x000fe200078efcff */
[----:B------:R-:W-:-:S02]  /*2980*/  @!P2 IMAD.MOV R61, RZ, RZ, -R61 ;  /* 0x000000ffff3da224 */ /* 0x000fc400078e0a3d */
[----:B------:R-:W-:Y:S01]  /*2990*/  @!P6 IMAD.MOV R57, RZ, RZ, -R57 ;  /* 0x000000ffff39e224 */ /* 0x000fe200078e0a39 */
[C---:B------:R-:W-:Y:S01]  /*29a0*/  ISETP.GT.U32.AND P2, PT, R0.reuse, R15, PT ;  /* 0x0000000f0000720c */ /* 0x040fe20003f44070 */
[----:B------:R-:W-:Y:S01]  /*29b0*/  IMAD R67, R0, R52, R67 ;  /* 0x0000003400437224 */ /* 0x000fe200078e0243 */
[----:B------:R-:W-:Y:S01]  /*29c0*/  ISETP.GE.AND P6, PT, R48, RZ, PT ;  /* 0x000000ff3000720c */ /* 0x000fe20003fc6270 */
[----:B------:R-:W-:Y:S01]  /*29d0*/  IMAD.HI.U32 R48, R4, R69, RZ ;  /* 0x0000004504307227 */ /* 0x000fe200078e00ff */
[----:B------:R-:W-:-:S03]  /*29e0*/  IABS R73, R14 ;  /* 0x0000000e00497213 */ /* 0x000fc60000000000 */
[----:B------:R-:W-:Y:S02]  /*29f0*/  IMAD.MOV R48, RZ, RZ, -R48 ;  /* 0x000000ffff307224 */ /* 0x000fe400078e0a30 */
[--C-:B------:R-:W-:Y:S02]  /*2a00*/  @!P3 IMAD.IADD R63, R63, 0x1, -R0.reuse ;  /* 0x000000013f3fb824 */ /* 0x100fe400078e0a00 */
[C---:B------:R-:W-:Y:S01]  /*2a10*/  IMAD R69, R0.reuse, R48, R69 ;  /* 0x0000003000457224 */ /* 0x040fe200078e0245 */
[----:B------:R-:W-:Y:S01]  /*2a20*/  LOP3.LUT R48, R5, 0x198, RZ, 0xfc, !PT ;  /* 0x0000019805307812 */ /* 0x000fe200078efcff */
[----:B------:R-:W-:Y:S01]  /*2a30*/  @!P2 IMAD.IADD R15, R15, 0x1, -R0 ;  /* 0x000000010f0fa824 */ /* 0x000fe200078e0a00 */
[----:B------:R-:W-:Y:S01]  /*2a40*/  ISETP.GT.U32.AND P3, PT, R0, R63, PT ;  /* 0x0000003f0000720c */ /* 0x000fe20003f64070 */
[----:B------:R-:W-:Y:S01]  /*2a50*/  @!P4 IMAD.MOV R59, RZ, RZ, -R59 ;  /* 0x000000ffff3bc224 */ /* 0x000fe200078e0a3b */
[----:B------:R-:W-:Y:S01]  /*2a60*/  ISETP.GE.AND P4, PT, R50, RZ, PT ;  /* 0x000000ff3200720c */ /* 0x000fe20003f86270 */
[----:B------:R-:W-:Y:S01]  /*2a70*/  IMAD.HI.U32 R50, R4, R71, RZ ;  /* 0x0000004704327227 */ /* 0x000fe200078e00ff */
[----:B------:R-:W-:-:S02]  /*2a80*/  ISETP.GT.U32.AND P2, PT, R0, R15, PT ;  /* 0x0000000f0000720c */ /* 0x000fc40003f44070 */
[----:B------:R-:W-:Y:S01]  /*2a90*/  IABS R75, R48 ;  /* 0x00000030004b7213 */ /* 0x000fe20000000000 */
[----:B------:R-:W-:Y:S02]  /*2aa0*/  IMAD.MOV R50, RZ, RZ, -R50 ;  /* 0x000000ffff327224 */ /* 0x000fe400078e0a32 */
[----:B------:R-:W-:-:S04]  /*2ab0*/  IMAD.HI.U32 R54, R4, R81, RZ ;  /* 0x0000005104367227 */ /* 0x000fc800078e00ff */
[----:B------:R-:W-:Y:S01]  /*2ac0*/  @!P3 IMAD.IADD R63, R63, 0x1, -R0 ;  /* 0x000000013f3fb824 */ /* 0x000fe200078e0a00 */
[----:B------:R-:W-:Y:S01]  /*2ad0*/  ISETP.GE.AND P3, PT, R14, RZ, PT ;  /* 0x000000ff0e00720c */ /* 0x000fe20003f66270 */
[----:B------:R-:W-:-:S04]  /*2ae0*/  IMAD.HI.U32 R14, R4, R73, RZ ;  /* 0x00000049040e7227 */ /* 0x000fc800078e00ff */
[----:B------:R-:W-:Y:S01]  /*2af0*/  @!P2 IMAD.IADD R15, R15, 0x1, -R0 ;  /* 0x000000010f0fa824 */ /* 0x000fe200078e0a00 */
[C---:B------:R-:W-:Y:S01]  /*2b00*/  ISETP.GT.U32.AND P2, PT, R0.reuse, R67, PT ;  /* 0x000000430000720c */ /* 0x040fe20003f44070 */
[C---:B------:R-:W-:Y:S02]  /*2b10*/  IMAD R71, R0.reuse, R50, R71 ;  /* 0x0000003200477224 */ /* 0x040fe400078e0247 */
[----:B------:R-:W-:Y:S02]  /*2b20*/  IMAD.MOV.U32 R65, RZ, RZ, R15 ;  /* 0x000000ffff417224 */ /* 0x000fe400078e000f */
[----:B------:R-:W-:Y:S02]  /*2b30*/  IMAD.MOV R14, RZ, RZ, -R14 ;  /* 0x000000ffff0e7224 */ /* 0x000fe400078e0a0e */
[----:B------:R-:W-:Y:S01]  /*2b40*/  @!P0 IMAD.MOV R65, RZ, RZ, -R65 ;  /* 0x000000ffff418224 */ /* 0x000fe200078e0a41 */
[C---:B------:R-:W-:Y:S01]  /*2b50*/  ISETP.GT.U32.AND P0, PT, R0.reuse, R69, PT ;  /* 0x000000450000720c */ /* 0x040fe20003f04070 */
[----:B------:R-:W-:-:S02]  /*2b60*/  IMAD R73, R0, R14, R73 ;  /* 0x0000000e00497224 */ /* 0x000fc400078e0249 */
[----:B------:R-:W-:Y:S01]  /*2b70*/  @!P5 IMAD.MOV R63, RZ, RZ, -R63 ;  /* 0x000000ffff3fd224 */ /* 0x000fe200078e0a3f */
[----:B------:R-:W-:Y:S01]  /*2b80*/  ISETP.GE.AND P5, PT, R48, RZ, PT ;  /* 0x000000ff3000720c */ /* 0x000fe20003fa6270 */
[----:B------:R-:W-:Y:S02]  /*2b90*/  @!P2 IMAD.IADD R67, R67, 0x1, -R0 ;  /* 0x000000014343a824 */ /* 0x000fe400078e0a00 */
[----:B------:R-:W-:-:S03]  /*2ba0*/  IMAD.HI.U32 R48, R4, R75, RZ ;  /* 0x0000004b04307227 */ /* 0x000fc600078e00ff */
[----:B------:R-:W-:Y:S01]  /*2bb0*/  ISETP.GT.U32.AND P2, PT, R0, R67, PT ;  /* 0x000000430000720c */ /* 0x000fe20003f44070 */
[----:B------:R-:W-:Y:S02]  /*2bc0*/  IMAD.MOV R54, RZ, RZ, -R54 ;  /* 0x000000ffff367224 */ /* 0x000fe400078e0a36 */
[----:B------:R-:W-:Y:S02]  /*2bd0*/  @!P0 IMAD.IADD R69, R69, 0x1, -R0 ;  /* 0x0000000145458824 */ /* 0x000fe400078e0a00 */
[----:B------:R-:W-:-:S03]  /*2be0*/  IMAD.HI.U32 R50, R4, R77, RZ ;  /* 0x0000004d04327227 */ /* 0x000fc600078e00ff */
[C---:B------:R-:W-:Y:S01]  /*2bf0*/  ISETP.GT.U32.AND P0, PT, R0.reuse, R69, PT ;  /* 0x000000450000720c */ /* 0x040fe20003f04070 */
[----:B------:R-:W-:Y:S02]  /*2c00*/  IMAD.MOV R48, RZ, RZ, -R48 ;  /* 0x000000ffff307224 */ /* 0x000fe400078e0a30 */
[C---:B------:R-:W-:Y:S01]  /*2c10*/  IMAD R81, R0.reuse, R54, R81 ;  /* 0x0000003600517224 */ /* 0x040fe200078e0251 */
[----:B------:R-:W-:Y:S01]  /*2c20*/  LOP3.LUT R54, R5, 0x1b8, RZ, 0xfc, !PT ;  /* 0x000001b805367812 */ /* 0x000fe200078efcff */
[----:B------:R-:W-:Y:S01]  /*2c30*/  @!P2 IMAD.IADD R67, R67, 0x1, -R0 ;  /* 0x000000014343a824 */ /* 0x000fe200078e0a00 */
[C---:B------:R-:W-:Y:S01]  /*2c40*/  ISETP.GT.U32.AND P2, PT, R0.reuse, R71, PT ;  /* 0x000000470000720c */ /* 0x040fe20003f44070 */
[----:B------:R-:W-:Y:S01]  /*2c50*/  IMAD.MOV R50, RZ, RZ, -R50 ;  /* 0x000000ffff327224 */ /* 0x000fe200078e0a32 */
[----:B------:R-:W-:Y:S01]  /*2c60*/  IABS R83, R54 ;  /* 0x0000003600537213 */ /* 0x000fe20000000000 */
[----:B------:R-:W-:Y:S02]  /*2c70*/  IMAD R75, R0, R48, R75 ;  /* 0x00000030004b7224 */ /* 0x000fe400078e024b */
[----:B------:R-:W-:-:S04]  /*2c80*/  IMAD.HI.U32 R52, R4, R79, RZ ;  /* 0x0000004f04347227 */ /* 0x000fc800078e00ff */
[--C-:B------:R-:W-:Y:S01]  /*2c90*/  @!P0 IMAD.IADD R69, R69, 0x1, -R0.reuse ;  /* 0x0000000145458824 */ /* 0x100fe200078e0a00 */
[C---:B------:R-:W-:Y:S01]  /*2ca0*/  ISETP.GT.U32.AND P0, PT, R0.reuse, R73, PT ;  /* 0x000000490000720c */ /* 0x040fe20003f04070 */
[C---:B------:R-:W-:Y:S02]  /*2cb0*/  IMAD R77, R0.reuse, R50, R77 ;  /* 0x00000032004d7224 */ /* 0x040fe400078e024d */
[----:B------:R-:W-:Y:S02]  /*2cc0*/  @!P2 IMAD.IADD R71, R71, 0x1, -R0 ;  /* 0x000000014747a824 */ /* 0x000fe400078e0a00 */
[----:B------:R-:W-:Y:S01]  /*2cd0*/  @!P6 IMAD.MOV R67, RZ, RZ, -R67 ;  /* 0x000000ffff43e224 */ /* 0x000fe200078e0a43 */
[C---:B------:R-:W-:Y:S01]  /*2ce0*/  ISETP.GT.U32.AND P6, PT, R0.reuse, R75, PT ;  /* 0x0000004b0000720c */ /* 0x040fe20003fc4070 */
[----:B------:R-:W-:Y:S01]  /*2cf0*/  IMAD.MOV R52, RZ, RZ, -R52 ;  /* 0x000000ffff347224 */ /* 0x000fe200078e0a34 */
[----:B------:R-:W-:Y:S01]  /*2d00*/  ISETP.GT.U32.AND P2, PT, R0, R71, PT ;  /* 0x000000470000720c */ /* 0x000fe20003f44070 */
[----:B------:R-:W-:-:S04]  /*2d10*/  IMAD.HI.U32 R14, R4, R83, RZ ;  /* 0x00000053040e7227 */ /* 0x000fc800078e00ff */
[----:B------:R-:W-:Y:S02]  /*2d20*/  @!P0 IMAD.IADD R73, R73, 0x1, -R0 ;  /* 0x0000000149498824 */ /* 0x000fe400078e0a00 */
[----:B------:R-:W-:Y:S01]  /*2d30*/  @!P4 IMAD.MOV R69, RZ, RZ, -R69 ;  /* 0x000000ffff45c224 */ /* 0x000fe200078e0a45 */
[----:B------:R-:W-:Y:S01]  /*2d40*/  ISETP.GT.U32.AND P4, PT, R0, R77, PT ;  /* 0x0000004d0000720c */ /* 0x000fe20003f84070 */
[----:B------:R-:W-:Y:S01]  /*2d50*/  IMAD.HI.U32 R15, R4, R85, RZ ;  /* 0x00000055040f7227 */ /* 0x000fe200078e00ff */
[----:B------:R-:W-:-:S03]  /*2d60*/  ISETP.GT.U32.AND P0, PT, R0, R73, PT ;  /* 0x000000490000720c */ /* 0x000fc60003f04070 */
[----:B------:R-:W-:Y:S02]  /*2d70*/  IMAD R79, R0, R52, R79 ;  /* 0x00000034004f7224 */ /* 0x000fe400078e024f */
[----:B------:R-:W-:Y:S02]  /*2d80*/  IMAD.MOV R50, RZ, RZ, -R14 ;  /* 0x000000ffff327224 */ /* 0x000fe400078e0a0e */
[----:B------:R-:W-:Y:S02]  /*2d90*/  IMAD.MOV R52, RZ, RZ, -R15 ;  /* 0x000000ffff347224 */ /* 0x000fe400078e0a0f */
[----:B------:R-:W-:-:S04]  /*2da0*/  IMAD.HI.U32 R48, R4, R87, RZ ;  /* 0x0000005704307227 */ /* 0x000fc800078e00ff */
[----:B------:R-:W-:-:S04]  /*2db0*/  IMAD.HI.U32 R14, R4, R89, RZ ;  /* 0x00000059040e7227 */ /* 0x000fc800078e00ff */
[C---:B------:R-:W-:Y:S02]  /*2dc0*/  IMAD R15, R0.reuse, R50, R83 ;  /* 0x00000032000f7224 */ /* 0x040fe400078e0253 */
[----:B------:R-:W-:Y:S01]  /*2dd0*/  @!P2 IMAD.IADD R71, R71, 0x1, -R0 ;  /* 0x000000014747a824 */ /* 0x000fe200078e0a00 */
[C---:B------:R-:W-:Y:S01]  /*2de0*/  ISETP.GT.U32.AND P2, PT, R0.reuse, R79, PT ;  /* 0x0000004f0000720c */ /* 0x040fe20003f44070 */
[C---:B------:R-:W-:Y:S01]  /*2df0*/  IMAD R83, R0.reuse, R52, R85 ;  /* 0x0000003400537224 */ /* 0x040fe200078e0255 */
[----:B------:R-:W-:Y:S01]  /*2e00*/  LOP3.LUT R52, R5, 0x1e8, RZ, 0xfc, !PT ;  /* 0x000001e805347812 */ /* 0x000fe200078efcff */
[----:B------:R-:W-:Y:S02]  /*2e10*/  IMAD.MOV R48, RZ, RZ, -R48 ;  /* 0x000000ffff307224 */ /* 0x000fe400078e0a30 */
[----:B------:R-:W-:Y:S01]  /*2e20*/  IMAD.MOV R50, RZ, RZ, -R14 ;  /* 0x000000ffff327224 */ /* 0x000fe200078e0a0e */
[----:B------:R-:W-:Y:S01]  /*2e30*/  IABS R93, R52 ;  /* 0x00000034005d7213 */ /* 0x000fe20000000000 */
[--C-:B------:R-:W-:Y:S01]  /*2e40*/  @!P0 IMAD.IADD R73, R73, 0x1, -R0.reuse ;  /* 0x0000000149498824 */ /* 0x100fe200078e0a00 */
[C---:B------:R-:W-:Y:S01]  /*2e50*/  ISETP.GT.U32.AND P0, PT, R0.reuse, R81, PT ;  /* 0x000000510000720c */ /* 0x040fe20003f04070 */
[----:B------:R-:W-:Y:S01]  /*2e60*/  @!P6 IMAD.IADD R75, R75, 0x1, -R0 ;  /* 0x000000014b4be824 */ /* 0x000fe200078e0a00 */
[----:B------:R-:W-:Y:S01]  /*2e70*/  ISETP.GT.U32.AND P6, PT, R0, R15, PT ;  /* 0x0000000f0000720c */ /* 0x000fe20003fc4070 */
[----:B------:R-:W-:-:S04]  /*2e80*/  IMAD.HI.U32 R14, R4, R91, RZ ;  /* 0x0000005b040e7227 */ /* 0x000fc800078e00ff */
[C---:B------:R-:W-:Y:S01]  /*2e90*/  IMAD R85, R0.reuse, R48, R87 ;  /* 0x0000003000557224 */ /* 0x040fe200078e0257 */
[----:B------:R-:W-:Y:S01]  /*2ea0*/  LOP3.LUT R48, R5, 0x1f0, RZ, 0xfc, !PT ;  /* 0x000001f005307812 */ /* 0x000fe200078efcff */
[----:B------:R-:W-:Y:S01]  /*2eb0*/  @!P4 IMAD.IADD R77, R77, 0x1, -R0 ;  /* 0x000000014d4dc824 */ /* 0x000fe200078e0a00 */
[C---:B------:R-:W-:Y:S01]  /*2ec0*/  ISETP.GT.U32.AND P4, PT, R0.reuse, R83, PT ;  /* 0x000000530000720c */ /* 0x040fe20003f84070 */
[C---:B------:R-:W-:Y:S01]  /*2ed0*/  IMAD R87, R0.reuse, R50, R89 ;  /* 0x0000003200577224 */ /* 0x040fe200078e0259 */
[----:B------:R-:W-:Y:S01]  /*2ee0*/  LOP3.LUT R50, R5, 0x1e0, RZ, 0xfc, !PT ;  /* 0x000001e005327812 */ /* 0x000fe200078efcff */
[----:B------:R-:W-:Y:S01]  /*2ef0*/  IMAD.MOV R14, RZ, RZ, -R14 ;  /* 0x000000ffff0e7224 */ /* 0x000fe200078e0a0e */
[----:B------:R-:W-:Y:S01]  /*2f00*/  IABS R95, R48 ;  /* 0x00000030005f7213 */ /* 0x000fe20000000000 */
[--C-:B------:R-:W-:Y:S01]  /*2f10*/  @!P2 IMAD.IADD R79, R79, 0x1, -R0.reuse ;  /* 0x000000014f4fa824 */ /* 0x100fe200078e0a00 */
[C---:B------:R-:W-:Y:S01]  /*2f20*/  ISETP.GT.U32.AND P2, PT, R0.reuse, R75, PT ;  /* 0x0000004b0000720c */ /* 0x040fe20003f44070 */
[C---:B------:R-:W-:Y:S01]  /*2f30*/  IMAD R89, R0.reuse, R14, R91 ;  /* 0x0000000e00597224 */ /* 0x040fe200078e025b */
[----:B------:R-:W-:Y:S01]  /*2f40*/  IABS R91, R50 ;  /* 0x00000032005b7213 */ /* 0x000fe20000000000 */
[--C-:B------:R-:W-:Y:S01]  /*2f50*/  @!P0 IMAD.IADD R81, R81, 0x1, -R0.reuse ;  /* 0x0000000151518824 */ /* 0x100fe200078e0a00 */
[----:B------:R-:W-:Y:S01]  /*2f60*/  ISETP.GT.U32.AND P0, PT, R0, R79, PT ;  /* 0x0000004f0000720c */ /* 0x000fe20003f04070 */
[----:B------:R-:W-:-:S02]  /*2f70*/  @!P6 IMAD.IADD R15, R15, 0x1, -R0 ;  /* 0x000000010f0fe824 */ /* 0x000fc400078e0a00 */
[----:B------:R-:W-:Y:S01]  /*2f80*/  IMAD.HI.U32 R5, R4, R91, RZ ;  /* 0x0000005b04057227 */ /* 0x000fe200078e00ff */
[----:B------:R-:W-:-:S03]  /*2f90*/  ISETP.GT.U32.AND P6, PT, R0, R81, PT ;  /* 0x000000510000720c */ /* 0x000fc60003fc4070 */
[----:B------:R-:W-:Y:S01]  /*2fa0*/  @!P1 IMAD.MOV R71, RZ, RZ, -R71 ;  /* 0x000000ffff479224 */ /* 0x000fe200078e0a47 */
[C---:B------:R-:W-:Y:S01]  /*2fb0*/  ISETP.GT.U32.AND P1, PT, R0.reuse, R77, PT ;  /* 0x0000004d0000720c */ /* 0x040fe20003f24070 */
[----:B------:R-:W-:Y:S01]  /*2fc0*/  @!P4 IMAD.IADD R83, R83, 0x1, -R0 ;  /* 0x000000015353c824 */ /* 0x000fe200078e0a00 */
[----:B------:R-:W-:Y:S01]  /*2fd0*/  ISETP.GT.U32.AND P4, PT, R0, R15, PT ;  /* 0x0000000f0000720c */ /* 0x000fe20003f84070 */
[----:B------:R-:W-:Y:S02]  /*2fe0*/  IMAD.MOV R14, RZ, RZ, -R5 ;  /* 0x000000ffff0e7224 */ /* 0x000fe400078e0a05 */
[----:B------:R-:W-:-:S04]  /*2ff0*/  IMAD.HI.U32 R5, R4, R93, RZ ;  /* 0x0000005d04057227 */ /* 0x000fc800078e00ff */
[----:B------:R-:W-:Y:S02]  /*3000*/  IMAD.MOV R5, RZ, RZ, -R5 ;  /* 0x000000ffff057224 */ /* 0x000fe400078e0a05 */
[C---:B------:R-:W-:Y:S02]  /*3010*/  IMAD R91, R0.reuse, R14, R91 ;  /* 0x0000000e005b7224 */ /* 0x040fe400078e025b */
[C---:B------:R-:W-:Y:S02]  /*3020*/  IMAD R93, R0.reuse, R5, R93 ;  /* 0x00000005005d7224 */ /* 0x040fe400078e025d */
[----:B------:R-:W-:Y:S01]  /*3030*/  @!P3 IMAD.MOV R73, RZ, RZ, -R73 ;  /* 0x000000ffff49b224 */ /* 0x000fe200078e0a49 */
[C---:B------:R-:W-:Y:S01]  /*3040*/  ISETP.GT.U32.AND P3, PT, R0.reuse, R83, PT ;  /* 0x000000530000720c */ /* 0x040fe20003f64070 */
[----:B------:R-:W-:Y:S01]  /*3050*/  @!P0 IMAD.IADD R79, R79, 0x1, -R0 ;  /* 0x000000014f4f8824 */ /* 0x000fe200078e0a00 */
[----:B------:R-:W-:Y:S01]  /*3060*/  ISETP.GT.U32.AND P0, PT, R0, R89, PT ;  /* 0x000000590000720c */ /* 0x000fe20003f04070 */
[----:B------:R-:W-:-:S04]  /*3070*/  IMAD.HI.U32 R4, R4, R95, RZ ;  /* 0x0000005f04047227 */ /* 0x000fc800078e00ff */
[--C-:B------:R-:W-:Y:S01]  /*3080*/  @!P2 IMAD.IADD R75, R75, 0x1, -R0.reuse ;  /* 0x000000014b4ba824 */ /* 0x100fe200078e0a00 */
[C---:B------:R-:W-:Y:S01]  /*3090*/  ISETP.GT.U32.AND P2, PT, R0.reuse, R85, PT ;  /* 0x000000550000720c */ /* 0x040fe20003f44070 */
[--C-:B------:R-:W-:Y:S01]  /*30a0*/  @!P1 IMAD.IADD R77, R77, 0x1, -R0.reuse ;  /* 0x000000014d4d9824 */ /* 0x100fe200078e0a00 */
[C---:B------:R-:W-:Y:S01]  /*30b0*/  ISETP.GT.U32.AND P1, PT, R0.reuse, R87, PT ;  /* 0x000000570000720c */ /* 0x040fe20003f24070 */
[--C-:B------:R-:W-:Y:S01]  /*30c0*/  @!P6 IMAD.IADD R81, R81, 0x1, -R0.reuse ;  /* 0x000000015151e824 */ /* 0x100fe200078e0a00 */
[C---:B------:R-:W-:Y:S01]  /*30d0*/  ISETP.GT.U32.AND P6, PT, R0.reuse, R91, PT ;  /* 0x0000005b0000720c */ /* 0x040fe20003fc4070 */
[----:B------:R-:W-:Y:S01]  /*30e0*/  @!P4 IMAD.IADD R15, R15, 0x1, -R0 ;  /* 0x000000010f0fc824 */ /* 0x000fe200078e0a00 */
[----:B------:R-:W-:Y:S01]  /*30f0*/  ISETP.GT.U32.AND P4, PT, R0, R93, PT ;  /* 0x0000005d0000720c */ /* 0x000fe20003f84070 */
[----:B------:R-:W-:Y:S02]  /*3100*/  IMAD.MOV R4, RZ, RZ, -R4 ;  /* 0x000000ffff047224 */ /* 0x000fe400078e0a04 */
[----:B------:R-:W-:-:S02]  /*3110*/  @!P3 IMAD.IADD R83, R83, 0x1, -R0 ;  /* 0x000000015353b824 */ /* 0x000fc400078e0a00 */
[----:B------:R-:W-:Y:S02]  /*3120*/  IMAD R95, R0, R4, R95 ;  /* 0x00000004005f7224 */ /* 0x000fe400078e025f */
[--C-:B------:R-:W-:Y:S01]  /*3130*/  @!P0 IMAD.IADD R89, R89, 0x1, -R0.reuse ;  /* 0x0000000159598824 */ /* 0x100fe200078e0a00 */
[----:B------:R-:W-:Y:S01]  /*3140*/  ISETP.GE.AND P0, PT, R60, RZ, PT ;  /* 0x000000ff3c00720c */ /* 0x000fe20003f06270 */
[--C-:B------:R-:W-:Y:S01]  /*3150*/  @!P2 IMAD.IADD R85, R85, 0x1, -R0.reuse ;  /* 0x000000015555a824 */ /* 0x100fe200078e0a00 */
[----:B------:R-:W-:Y:S01]  /*3160*/  ISETP.GT.U32.AND P3, PT, R0, R95, PT ;  /* 0x0000005f0000720c */ /* 0x000fe20003f64070 */
[--C-:B------:R-:W-:Y:S01]  /*3170*/  @!P1 IMAD.IADD R87, R87, 0x1, -R0.reuse ;  /* 0x0000000157579824 */ /* 0x100fe200078e0a00 */
[----:B------:R-:W-:Y:S01]  /*3180*/  ISETP.GE.AND P2, PT, R56, RZ, PT ;  /* 0x000000ff3800720c */ /* 0x000fe20003f46270 */
[--C-:B------:R-:W-:Y:S01]  /*3190*/  @!P6 IMAD.IADD R91, R91, 0x1, -R0.reuse ;  /* 0x000000015b5be824 */ /* 0x100fe200078e0a00 */
[----:B------:R-:W-:Y:S01]  /*31a0*/  ISETP.GE.AND P1, PT, R58, RZ, PT ;  /* 0x000000ff3a00720c */ /* 0x000fe20003f26270 */
[----:B------:R-:W-:Y:S01]  /*31b0*/  @!P4 IMAD.IADD R93, R93, 0x1, -R0 ;  /* 0x000000015d5dc824 */ /* 0x000fe200078e0a00 */
[----:B------:R-:W-:Y:S01]  /*31c0*/  ISETP.GE.AND P6, PT, R54, RZ, PT ;  /* 0x000000ff3600720c */ /* 0x000fe20003fc6270 */
[----:B------:R-:W-:Y:S01]  /*31d0*/  IMAD.MOV R8, RZ, RZ, -R8 ;  /* 0x000000ffff087224 */ /* 0x000fe200078e0a08 */
[----:B------:R-:W-:Y:S01]  /*31e0*/  ISETP.GE.AND P4, PT, R62, RZ, PT ;  /* 0x000000ff3e00720c */ /* 0x000fe20003f86270 */
[----:B------:R-:W-:Y:S01]  /*31f0*/  IMAD.MOV.U32 R219, RZ, RZ, R15 ;  /* 0x000000ffffdb7224 */ /* 0x000fe200078e000f */
[----:B------:R-:W1:Y:S01]  /*3200*/  LDC.64 R4, c[0x0][0x238] ;  /* 0x00008e00ff047b82 */ /* 0x000e620000000a00 */
[----:B------:R-:W-:Y:S01]  /*3210*/  @!P0 IMAD.MOV R81, RZ, RZ, -R81 ;  /* 0x000000ffff518224 */ /* 0x000fe200078e0a51 */
[----:B------:R-:W-:Y:S01]  /*3220*/  ISETP.GT.U32.AND P0, PT, R0, R89, PT ;  /* 0x000000590000720c */ /* 0x000fe20003f04070 */
[----:B------:R-:W-:-:S02]  /*3230*/  @!P3 IMAD.IADD R95, R95, 0x1, -R0 ;  /* 0x000000015f5fb824 */ /* 0x000fc400078e0a00 */
[----:B------:R-:W-:Y:S02]  /*3240*/  IMAD R9, R2, R8, R9 ;  /* 0x0000000802097224 */ /* 0x000fe400078e0209 */
[----:B------:R-:W-:Y:S01]  /*3250*/  @!P5 IMAD.MOV R75, RZ, RZ, -R75 ;  /* 0x000000ffff4bd224 */ /* 0x000fe200078e0a4b */
[C---:B------:R-:W-:Y:S01]  /*3260*/  ISETP.GT.U32.AND P5, PT, R0.reuse, R91, PT ;  /* 0x0000005b0000720c */ /* 0x040fe20003fa4070 */
[----:B------:R-:W-:Y:S01]  /*3270*/  @!P2 IMAD.MOV R77, RZ, RZ, -R77 ;  /* 0x000000ffff4da224 */ /* 0x000fe200078e0a4d */
[C---:B------:R-:W-:Y:S01]  /*3280*/  ISETP.GT.U32.AND P2, PT, R0.reuse, R85, PT ;  /* 0x000000550000720c */ /* 0x040fe20003f44070 */
[----:B------:R-:W-:Y:S01]  /*3290*/  @!P1 IMAD.MOV R79, RZ, RZ, -R79 ;  /* 0x000000ffff4f9224 */ /* 0x000fe200078e0a4f */
[C---:B------:R-:W-:Y:S01]  /*32a0*/  ISETP.GT.U32.AND P1, PT, R0.reuse, R87, PT ;  /* 0x000000570000720c */ /* 0x040fe20003f24070 */
[----:B------:R-:W-:Y:S01]  /*32b0*/  @!P6 IMAD.MOV R219, RZ, RZ, -R219 ;  /* 0x000000ffffdbe224 */ /* 0x000fe200078e0adb */
[C---:B------:R-:W-:Y:S01]  /*32c0*/  ISETP.GT.U32.AND P6, PT, R0.reuse, R93, PT ;  /* 0x0000005d0000720c */ /* 0x040fe20003fc4070 */
[----:B------:R-:W-:Y:S01]  /*32d0*/  @!P4 IMAD.MOV R83, RZ, RZ, -R83 ;  /* 0x000000ffff53c224 */ /* 0x000fe200078e0a53 */
[----:B------:R-:W-:Y:S01]  /*32e0*/  ISETP.GT.U32.AND P4, PT, R0, R95, PT ;  /* 0x0000005f0000720c */ /* 0x000fe20003f84070 */
[----:B------:R-:W2:Y:S01]  /*32f0*/  LDC.64 R14, c[0x0][0x230] ;  /* 0x00008c00ff0e7b82 */ /* 0x000ea20000000a00 */
[----:B------:R-:W-:Y:S01]  /*3300*/  ISETP.GT.U32.AND P3, PT, R2, R9, PT ;  /* 0x000000090200720c */ /* 0x000fe20003f64070 */
[--C-:B------:R-:W-:Y:S01]  /*3310*/  @!P0 IMAD.IADD R89, R89, 0x1, -R0.reuse ;  /* 0x0000000159598824 */ /* 0x100fe200078e0a00 */
[----:B------:R-:W-:Y:S01]  /*3320*/  ISETP.GE.AND P0, PT, R68, RZ, PT ;  /* 0x000000ff4400720c */ /* 0x000fe20003f06270 */
        /* <DEDUP_REMOVED lines=8> */
[----:B------:R-:W-:Y:S01]  /*33b0*/  @!P4 IMAD.IADD R95, R95, 0x1, -R0 ;  /* 0x000000015f5fc824 */ /* 0x000fe200078e0a00 */
[----:B------:R-:W-:Y:S01]  /*33c0*/  ISETP.GE.AND P4, PT, R48, RZ, PT ;  /* 0x000000ff3000720c */ /* 0x000fe20003f86270 */
[--C-:B------:R-:W-:Y:S01]  /*33d0*/  @!P3 IMAD.IADD R9, R9, 0x1, -R2.reuse ;  /* 0x000000010909b824 */ /* 0x100fe200078e0a02 */
[----:B------:R-:W-:Y:S01]  /*33e0*/  LOP3.LUT R0, RZ, R76, RZ, 0x33, !PT ;  /* 0x0000004cff007212 */ /* 0x000fe200078e33ff */
[----:B------:R-:W-:Y:S01]  /*33f0*/  @!P0 IMAD.MOV R89, RZ, RZ, -R89 ;  /* 0x000000ffff598224 */ /* 0x000fe200078e0a59 */
[----:B------:R-:W-:Y:S01]  /*3400*/  ISETP.GE.AND P0, PT, R74, RZ, PT ;  /* 0x000000ff4a00720c */ /* 0x000fe20003f06270 */
[----:B------:R-:W-:Y:S01]  /*3410*/  @!P5 IMAD.MOV R91, RZ, RZ, -R91 ;  /* 0x000000ffff5bd224 */ /* 0x000fe200078e0a5b */
[----:B------:R-:W-:Y:S01]  /*3420*/  ISETP.GT.U32.AND P3, PT, R2, R9, PT ;  /* 0x000000090200720c */ /* 0x000fe20003f64070 */
[----:B------:R-:W-:Y:S01]  /*3430*/  @!P2 IMAD.MOV R85, RZ, RZ, -R85 ;  /* 0x000000ffff55a224 */ /* 0x000fe200078e0a55 */
[----:B------:R-:W-:Y:S01]  /*3440*/  ISETP.NE.AND P2, PT, R76, RZ, PT ;  /* 0x000000ff4c00720c */ /* 0x000fe20003f45270 */
[----:B------:R-:W-:Y:S01]  /*3450*/  @!P1 IMAD.MOV R87, RZ, RZ, -R87 ;  /* 0x000000ffff579224 */ /* 0x000fe200078e0a57 */
[----:B------:R-:W-:Y:S01]  /*3460*/  ISETP.NE.AND P1, PT, R72, RZ, PT ;  /* 0x000000ff4800720c */ /* 0x000fe20003f25270 */
[----:B------:R-:W-:Y:S01]  /*3470*/  @!P6 IMAD.MOV R93, RZ, RZ, -R93 ;  /* 0x000000ffff5de224 */ /* 0x000fe200078e0a5d */
[C---:B------:R-:W-:Y:S01]  /*3480*/  SEL R3, R0.reuse, R3, !P2 ;  /* 0x0000000300037207 */ /* 0x040fe20005000000 */
[----:B------:R-:W-:Y:S01]  /*3490*/  @!P4 IMAD.MOV R95, RZ, RZ, -R95 ;  /* 0x000000ffff5fc224 */ /* 0x000fe200078e0a5f */
[----:B------:R-:W-:Y:S01]  /*34a0*/  SEL R6, R0, R6, !P2 ;  /* 0x0000000600067207 */ /* 0x000fe20005000000 */
[----:B-1----:R-:W-:Y:S01]  /*34b0*/  IMAD.SHL.U32 R154, R4, 0x4, RZ ;  /* 0x00000004049a7824 */ /* 0x002fe200078e00ff */
[----:B------:R-:W-:Y:S01]  /*34c0*/  SEL R8, R0, R10, !P2 ;  /* 0x0000000a00087207 */ /* 0x000fe20005000000 */
[----:B--2---:R-:W-:Y:S01]  /*34d0*/  VIADD R10, R14, 0xfffffffb ;  /* 0xfffffffb0e0a7836 */ /* 0x004fe20000000000 */
[C---:B------:R-:W-:Y:S01]  /*34e0*/  SEL R11, R0.reuse, R11, !P2 ;  /* 0x0000000b000b7207 */ /* 0x040fe20005000000 */
[----:B------:R-:W-:Y:S01]  /*34f0*/  @!P3 IMAD.IADD R9, R9, 0x1, -R2 ;  /* 0x000000010909b824 */ /* 0x000fe200078e0a02 */
[----:B------:R-:W-:Y:S01]  /*3500*/  SEL R12, R0, R12, !P2 ;  /* 0x0000000c000c7207 */ /* 0x000fe20005000000 */
[----:B------:R-:W-:Y:S01]  /*3510*/  VIADD R2, R14, 0xffffffff ;  /* 0xffffffff0e027836 */ /* 0x000fe20000000000 */
[C---:B------:R-:W-:Y:S01]  /*3520*/  SEL R13, R0.reuse, R13, !P2 ;  /* 0x0000000d000d7207 */ /* 0x040fe20005000000 */
[----:B------:R-:W-:Y:S01]  /*3530*/  @!P0 IMAD.MOV R9, RZ, RZ, -R9 ;  /* 0x000000ffff098224 */ /* 0x000fe200078e0a09 */
[C---:B------:R-:W-:Y:S01]  /*3540*/  SEL R16, R0.reuse, R16, !P2 ;  /* 0x0000001000107207 */ /* 0x040fe20005000000 */
[----:B------:R-:W-:Y:S01]  /*3550*/  IMAD R3, R3, UR5, RZ ;  /* 0x0000000503037c24 */ /* 0x000fe2000f8e02ff */
[----:B------:R-:W-:Y:S01]  /*3560*/  SEL R17, R0, R17, !P2 ;  /* 0x0000001100117207 */ /* 0x000fe20005000000 */
[----:B------:R-:W-:Y:S01]  /*3570*/  IMAD R6, R6, UR5, RZ ;  /* 0x0000000506067c24 */ /* 0x000fe2000f8e02ff */
        /* <DEDUP_REMOVED lines=73> */
[----:B------:R-:W-:Y:S01]  /*3a10*/  IMAD.SHL.U32 R150, R4, 0x2, RZ ;  /* 0x0000000204967824 */ /* 0x000fe200078e00ff */
[----:B------:R-:W-:Y:S01]  /*3a20*/  SEL R229, R0, R63, !P2 ;  /* 0x0000003f00e57207 */ /* 0x000fe20005000000 */
[----:B------:R-:W-:Y:S01]  /*3a30*/  IMAD R236, R236, UR5, RZ ;  /* 0x00000005ecec7c24 */ /* 0x000fe2000f8e02ff */
[----:B------:R-:W-:Y:S01]  /*3a40*/  SEL R228, R0, R65, !P2 ;  /* 0x0000004100e47207 */ /* 0x000fe20005000000 */
[----:B------:R-:W-:Y:S01]  /*3a50*/  IMAD R152, R4, 0x3, RZ ;  /* 0x0000000304987824 */ /* 0x000fe200078e02ff */
[----:B------:R-:W-:Y:S01]  /*3a60*/  SEL R227, R0, R67, !P2 ;  /* 0x0000004300e37207 */ /* 0x000fe20005000000 */
[----:B------:R-:W-:Y:S01]  /*3a70*/  IMAD R171, R4, 0xc, RZ ;  /* 0x0000000c04ab7824 */ /* 0x000fe200078e02ff */
[----:B------:R-:W-:Y:S01]  /*3a80*/  SEL R226, R0, R69, !P2 ;  /* 0x0000004500e27207 */ /* 0x000fe20005000000 */
[----:B------:R-:W-:Y:S01]  /*3a90*/  IMAD R156, R4, 0x5, RZ ;  /* 0x00000005049c7824 */ /* 0x000fe200078e02ff */
[----:B------:R-:W-:Y:S01]  /*3aa0*/  SEL R225, R0, R71, !P2 ;  /* 0x0000004700e17207 */ /* 0x000fe20005000000 */
[----:B------:R-:W-:Y:S01]  /*3ab0*/  IMAD R158, R4, 0x6, RZ ;  /* 0x00000006049e7824 */ /* 0x000fe200078e02ff */
[C---:B------:R-:W-:Y:S01]  /*3ac0*/  SEL R224, R0.reuse, R73, !P2 ;  /* 0x0000004900e07207 */ /* 0x040fe20005000000 */
[----:B------:R-:W-:Y:S01]  /*3ad0*/  IMAD R235, R235, UR5, RZ ;  /* 0x00000005ebeb7c24 */ /* 0x000fe2000f8e02ff */
[----:B------:R-:W-:Y:S01]  /*3ae0*/  SEL R223, R0, R75, !P2 ;  /* 0x0000004b00df7207 */ /* 0x000fe20005000000 */
[----:B------:R-:W-:Y:S01]  /*3af0*/  IMAD R187, R4, 0x14, RZ ;  /* 0x0000001404bb7824 */ /* 0x000fe200078e02ff */
[----:B------:R-:W-:Y:S01]  /*3b00*/  SEL R222, R0, R77, !P2 ;  /* 0x0000004d00de7207 */ /* 0x000fe20005000000 */
[----:B------:R-:W-:Y:S01]  /*3b10*/  IMAD R234, R234, UR5, RZ ;  /* 0x00000005eaea7c24 */ /* 0x000fe2000f8e02ff */
[----:B------:R-:W-:Y:S01]  /*3b20*/  SEL R221, R0, R79, !P2 ;  /* 0x0000004f00dd7207 */ /* 0x000fe20005000000 */
[----:B------:R-:W-:Y:S01]  /*3b30*/  IMAD R161, R4, 0x7, RZ ;  /* 0x0000000704a17824 */ /* 0x000fe200078e02ff */
[----:B------:R-:W-:Y:S01]  /*3b40*/  SEL R220, R0, R81, !P2 ;  /* 0x0000005100dc7207 */ /* 0x000fe20005000000 */
[----:B------:R-:W-:Y:S01]  /*3b50*/  IMAD R195, R4, 0x18, RZ ;  /* 0x0000001804c37824 */ /* 0x000fe200078e02ff */
[----:B------:R-:W-:Y:S01]  /*3b60*/  SEL R219, R0, R219, !P2 ;  /* 0x000000db00db7207 */ /* 0x000fe20005000000 */
[----:B------:R-:W-:Y:S01]  /*3b70*/  IMAD.SHL.U32 R163, R4, 0x8, RZ ;  /* 0x0000000804a37824 */ /* 0x000fe200078e00ff */
        /* <DEDUP_REMOVED lines=15> */
[----:B------:R-:W-:Y:S01]  /*3c70*/  VIADD R0, R14, 0xfffffffd ;  /* 0xfffffffd0e007836 */ /* 0x000fe20000000000 */
[----:B------:R-:W-:Y:S01]  /*3c80*/  ISETP.GE.U32.AND P3, PT, R2, 0x7fffffe0, PT ;  /* 0x7fffffe00200780c */ /* 0x000fe20003f66070 */
[----:B------:R-:W-:Y:S01]  /*3c90*/  VIADD R2, R14, 0xfffffffc ;  /* 0xfffffffc0e027836 */ /* 0x000fe20000000000 */
[----:B------:R-:W-:Y:S01]  /*3ca0*/  ISETP.GE.U32.AND P5, PT, R10, 0x7fffffdc, PT ;  /* 0x7fffffdc0a00780c */ /* 0x000fe20003fa6070 */
[----:B------:R-:W-:Y:S01]  /*3cb0*/  IMAD R174, R4, 0xe, RZ ;  /* 0x0000000e04ae7824 */ /* 0x000fe200078e02ff */
[----:B------:R-:W-:Y:S01]  /*3cc0*/  ISETP.GE.U32.AND P0, PT, R0, 0x7fffffde, PT ;  /* 0x7fffffde0000780c */ /* 0x000fe20003f06070 */
[----:B------:R-:W-:Y:S01]  /*3cd0*/  IMAD R231, R231, UR5, RZ ;  /* 0x00000005e7e77c24 */ /* 0x000fe2000f8e02ff */
[----:B------:R-:W-:Y:S01]  /*3ce0*/  LOP3.LUT R0, R70, 0x1f, RZ, 0xc0, !PT ;  /* 0x0000001f46007812 */ /* 0x000fe200078ec0ff */
[----:B------:R-:W-:Y:S01]  /*3cf0*/  IMAD R177, R4, 0xf, RZ ;  /* 0x0000000f04b17824 */ /* 0x000fe200078e02ff */
[----:B------:R-:W-:Y:S01]  /*3d00*/  ISETP.GE.U32.AND P4, PT, R2, 0x7fffffdd, PT ;  /* 0x7fffffdd0200780c */ /* 0x000fe20003f86070 */
[----:B------:R-:W-:Y:S01]  /*3d10*/  IMAD R230, R230, UR5, RZ ;  /* 0x00000005e6e67c24 */ /* 0x000fe2000f8e02ff */
[----:B------:R-:W-:Y:S01]  /*3d20*/  @!P1 LOP3.LUT R9, RZ, R72, RZ, 0x33, !PT ;  /* 0x00000048ff099212 */ /* 0x000fe200078e33ff */
[----:B------:R-:W-:-:S02]  /*3d30*/  IMAD R210, R0, R5, RZ ;  /* 0x0000000500d27224 */ /* 0x000fc400078e02ff */
[----:B------:R-:W-:Y:S02]  /*3d40*/  IMAD.SHL.U32 R179, R4, 0x10, RZ ;  /* 0x0000001004b37824 */ /* 0x000fe400078e00ff */
[----:B------:R-:W-:Y:S02]  /*3d50*/  IMAD.SHL.U32 R2, R210, 0x4, RZ ;  /* 0x00000004d2027824 */ /* 0x000fe400078e00ff */
[----:B------:R-:W-:Y:S02]  /*3d60*/  IMAD R144, R9, R15, RZ ;  /* 0x0000000f09907224 */ /* 0x000fe400078e02ff */
[----:B------:R-:W-:Y:S01]  /*3d70*/  IMAD.SHL.U32 R15, R70, 0x10, RZ ;  /* 0x00000010460f7824 */ /* 0x000fe200078e00ff */
[----:B------:R-:W-:Y:S01]  /*3d80*/  IADD3 R10, P1, R2, UR8, RZ ;  /* 0x00000008020a7c10 */ /* 0x000fe2000ff3e0ff */
[C---:B------:R-:W-:Y:S01]  /*3d90*/  IMAD R181, R4.reuse, 0x11, RZ ;  /* 0x0000001104b57824 */ /* 0x040fe200078e02ff */
[----:B------:R-:W-:Y:S01]  /*3da0*/  STL [R1+0x6b8], R144 ;  /* 0x0006b89001007387 */ /* 0x000fe20000100800 */
[----:B------:R-:W-:Y:S01]  /*3db0*/  IMAD R183, R4, 0x12, RZ ;  /* 0x0000001204b77824 */ /* 0x000fe200078e02ff */
[----:B------:R-:W-:Y:S01]  /*3dc0*/  LEA.HI.X.SX32 R0, R210, UR9, 0x2, P1 ;  /* 0x00000009d2007c11 */ /* 0x000fe200088f16ff */
[----:B------:R-:W-:Y:S01]  /*3dd0*/  VIADD R48, R14, 0xfffffffe ;  /* 0xfffffffe0e307836 */ /* 0x000fe20000000000 */
[CC--:B------:R-:W-:Y:S01]  /*3de0*/  LEA R138, P1, R3.reuse, R10.reuse, 0x2 ;  /* 0x0000000a038a7211 */ /* 0x0c0fe200078210ff */
[----:B------:R-:W-:Y:S01]  /*3df0*/  STL [R1+0x650], R154 ;  /* 0x0006509a01007387 */ /* 0x000fe20000100800 */
[----:B------:R-:W-:Y:S01]  /*3e00*/  LEA R136, P6, R6, R10, 0x2 ;  /* 0x0000000a06887211 */ /* 0x000fe200078c10ff */
[----:B------:R-:W-:Y:S01]  /*3e10*/  IMAD R185, R4, 0x13, RZ ;  /* 0x0000001304b97824 */ /* 0x000fe200078e02ff */
[----:B------:R-:W-:Y:S01]  /*3e20*/  LEA.HI.X.SX32 R139, R3, R0, 0x2, P1 ;  /* 0x00000000038b7211 */ /* 0x000fe200008f16ff */
[----:B------:R-:W-:Y:S01]  /*3e30*/  STL [R1+0x750], R150 ;  /* 0x0007509601007387 */ /* 0x000fe20000100800 */
[----:B------:R-:W-:Y:S01]  /*3e40*/  LEA R8, P1, R32, R10, 0x2 ;  /* 0x0000000a20087211 */ /* 0x000fe200078210ff */
[----:B------:R-:W-:Y:S01]  /*3e50*/  IMAD R229, R229, UR5, RZ ;  /* 0x00000005e5e57c24 */ /* 0x000fe2000f8e02ff */
[----:B------:R-:W-:Y:S01]  /*3e60*/  LEA.HI.X.SX32 R137, R6, R0, 0x2, P6 ;  /* 0x0000000006897211 */ /* 0x000fe200030f16ff */
[----:B------:R-:W-:Y:S01]  /*3e70*/  STL [R1+0x74c], R152 ;  /* 0x00074c9801007387 */ /* 0x000fe20000100800 */
[C---:B------:R-:W-:Y:S01]  /*3e80*/  LEA R134, P6, R11.reuse, R10, 0x2 ;  /* 0x0000000a0b867211 */ /* 0x040fe200078c10ff */
        /* <DEDUP_REMOVED lines=84> */
[C---:B------:R-:W-:Y:S01]  /*43d0*/  IMAD R162, R4.reuse, 0x28, RZ ;  /* 0x0000002804a27824 */ /* 0x040fe200078e02ff */
[----:B------:R-:W-:Y:S01]  /*43e0*/  LEA.HI.X.SX32 R95, R251, R0, 0x2, P6 ;  /* 0x00000000fb5f7211 */ /* 0x000fe200030f16ff */
[----:B------:R1:W-:Y:S01]  /*43f0*/  STL [R1+0x6b4], R3 ;  /* 0x0006b40301007387 */ /* 0x0003e20000100800 */
        /* <DEDUP_REMOVED lines=8> */
[C---:B------:R-:W-:Y:S01]  /*4480*/  LEA R86, P6, R247.reuse, R10, 0x2 ;  /* 0x0000000af7567211 */ /* 0x040fe200078c10ff */
[----:B-1----:R-:W-:Y:S01]  /*4490*/  IMAD.SHL.U32 R3, R144, 0x4, RZ ;  /* 0x0000000490037824 */ /* 0x002fe200078e00ff */
[----:B------:R-:W-:Y:S01]  /*44a0*/  LEA.HI.X.SX32 R89, R248, R0, 0x2, P1 ;  /* 0x00000000f8597211 */ /* 0x000fe200008f16ff */
[----:B------:R-:W-:Y:S01]  /*44b0*/  STL [R1+0x648], R11 ;  /* 0x0006480b01007387 */ /* 0x000fe20000100800 */
[----:B------:R-:W-:Y:S01]  /*44c0*/  LEA R84, P1, R246, R10, 0x2 ;  /* 0x0000000af6547211 */ /* 0x000fe200078210ff */
[C---:B------:R-:W-:Y:S01]  /*44d0*/  IMAD R170, R4.reuse, 0x38, RZ ;  /* 0x0000003804aa7824 */ /* 0x040fe200078e02ff */
[----:B------:R-:W-:Y:S01]  /*44e0*/  LEA.HI.X.SX32 R87, R247, R0, 0x2, P6 ;  /* 0x00000000f7577211 */ /* 0x000fe200030f16ff */
[----:B------:R-:W-:Y:S01]  /*44f0*/  STL [R1+0x644], R12 ;  /* 0x0006440c01007387 */ /* 0x000fe20000100800 */
[C---:B------:R-:W-:Y:S01]  /*4500*/  LEA R82, P6, R245.reuse, R10, 0x2 ;  /* 0x0000000af5527211 */ /* 0x040fe200078c10ff */
[----:B------:R-:W-:Y:S01]  /*4510*/  IMAD R164, R4, 0x2c, RZ ;  /* 0x0000002c04a47824 */ /* 0x000fe200078e02ff */
        /* <DEDUP_REMOVED lines=9> */
[----:B------:R2:W-:Y:S01]  /*45b0*/  STL [R1+0x638], R17 ;  /* 0x0006381101007387 */ /* 0x0005e20000100800 */
        /* <DEDUP_REMOVED lines=51> */
[----:B------:R3:W-:Y:S01]  /*48f0*/  STL [R1+0x604], R30 ;  /* 0x0006041e01007387 */ /* 0x0007e20000100800 */
[----:B------:R-:W-:Y:S01]  /*4900*/  ISETP.GE.U32.AND P2, PT, R48, 0x7fffffdf, PT ;  /* 0x7fffffdf3000780c */ /* 0x000fe20003f46070 */
[----:B------:R-:W-:Y:S01]  /*4910*/  IMAD R196, R4, 0x6c, RZ ;  /* 0x0000006c04c47824 */ /* 0x000fe200078e02ff */
[C---:B------:R-:W-:Y:S01]  /*4920*/  LEA R50, P6, R229.reuse, R10, 0x2 ;  /* 0x0000000ae5327211 */ /* 0x040fe200078c10ff */
[----:B------:R4:W-:Y:S01]  /*4930*/  STL [R1+0x600], R31 ;  /* 0x0006001f01007387 */ /* 0x0009e20000100800 */
[----:B------:R-:W-:Y:S01]  /*4940*/  LEA.HI.X.SX32 R53, R230, R0, 0x2, P1 ;  /* 0x00000000e6357211 */ /* 0x000fe200008f16ff */
[----:B-1----:R-:W-:Y:S01]  /*4950*/  IMAD R16, R4, 0x1e, RZ ;  /* 0x0000001e04107824 */ /* 0x002fe200078e02ff */
[----:B------:R-:W-:Y:S01]  /*4960*/  LEA R48, P1, R228, R10, 0x2 ;  /* 0x0000000ae4307211 */ /* 0x000fe200078210ff */
[----:B------:R1:W-:Y:S01]  /*4970*/  STL [R1+0x6bc], R3 ;  /* 0x0006bc0301007387 */ /* 0x0003e20000100800 */
[----:B------:R-:W-:Y:S01]  /*4980*/  LEA.HI.X.SX32 R51, R229, R0, 0x2, P6 ;  /* 0x00000000e5337211 */ /* 0x000fe200030f16ff */
[C---:B------:R-:W-:Y:S01]  /*4990*/  IMAD R201, R4.reuse, 0x1b, RZ ;  /* 0x0000001b04c97824 */ /* 0x040fe200078e02ff */
[C---:B------:R-:W-:Y:S01]  /*49a0*/  LEA R46, P6, R227.reuse, R10, 0x2 ;  /* 0x0000000ae32e7211 */ /* 0x040fe200078c10ff */
[----:B------:R-:W-:Y:S01]  /*49b0*/  IMAD R200, R4, 0x74, RZ ;  /* 0x0000007404c87824 */ /* 0x000fe200078e02ff */
[----:B------:R-:W-:Y:S01]  /*49c0*/  LEA.HI.X.SX32 R49, R228, R0, 0x2, P1 ;  /* 0x00000000e4317211 */ /* 0x000fe200008f16ff */
[----:B--2---:R-:W-:Y:S01]  /*49d0*/  IMAD R17, R4, 0x1d, RZ ;  /* 0x0000001d04117824 */ /* 0x004fe200078e02ff */
[----:B------:R-:W-:Y:S01]  /*49e0*/  LEA R44, P1, R226, R10, 0x2 ;  /* 0x0000000ae22c7211 */ /* 0x000fe200078210ff */
[----:B------:R-:W-:Y:S01]  /*49f0*/  IMAD R6, R4, 0x1f, RZ ;  /* 0x0000001f04067824 */ /* 0x000fe200078e02ff */
[----:B------:R-:W-:Y:S01]  /*4a00*/  LEA.HI.X.SX32 R47, R227, R0, 0x2, P6 ;  /* 0x00000000e32f7211 */ /* 0x000fe200030f16ff */
[----:B------:R-:W-:Y:S01]  /*4a10*/  VIADD R208, R14, 0x1f ;  /* 0x0000001f0ed07836 */ /* 0x000fe20000000000 */
[----:B------:R-:W-:-:S02]  /*4a20*/  LEA R42, P6, R225, R10, 0x2 ;  /* 0x0000000ae12a7211 */ /* 0x000fc400078c10ff */
[----:B------:R-:W-:Y:S02]  /*4a30*/  LEA.HI.X.SX32 R45, R226, R0, 0x2, P1 ;  /* 0x00000000e22d7211 */ /* 0x000fe400008f16ff */
[C---:B------:R-:W-:Y:S02]  /*4a40*/  LEA R40, P1, R224.reuse, R10, 0x2 ;  /* 0x0000000ae0287211 */ /* 0x040fe400078210ff */
[----:B------:R-:W-:Y:S02]  /*4a50*/  LEA.HI.X.SX32 R43, R225, R0, 0x2, P6 ;  /* 0x00000000e12b7211 */ /* 0x000fe400030f16ff */
[----:B------:R-:W-:Y:S02]  /*4a60*/  LEA R38, P6, R223, R10, 0x2 ;  /* 0x0000000adf267211 */ /* 0x000fe400078c10ff */
[----:B------:R-:W-:Y:S02]  /*4a70*/  LEA.HI.X.SX32 R41, R224, R0, 0x2, P1 ;  /* 0x00000000e0297211 */ /* 0x000fe400008f16ff */
[----:B------:R-:W-:-:S02]  /*4a80*/  LEA R36, P1, R222, R10, 0x2 ;  /* 0x0000000ade247211 */ /* 0x000fc400078210ff */
[----:B------:R-:W-:Y:S02]  /*4a90*/  LEA.HI.X.SX32 R39, R223, R0, 0x2, P6 ;  /* 0x00000000df277211 */ /* 0x000fe400030f16ff */
[C---:B------:R-:W-:Y:S02]  /*4aa0*/  LEA R34, P6, R221.reuse, R10, 0x2 ;  /* 0x0000000add227211 */ /* 0x040fe400078c10ff */
[----:B------:R-:W-:Y:S02]  /*4ab0*/  LEA.HI.X.SX32 R37, R222, R0, 0x2, P1 ;  /* 0x00000000de257211 */ /* 0x000fe400008f16ff */
[----:B------:R-:W-:Y:S02]  /*4ac0*/  LEA R32, P1, R220, R10, 0x2 ;  /* 0x0000000adc207211 */ /* 0x000fe400078210ff */
[----:B------:R-:W-:Y:S02]  /*4ad0*/  LEA.HI.X.SX32 R35, R221, R0, 0x2, P6 ;  /* 0x00000000dd237211 */ /* 0x000fe400030f16ff */
[----:B---3--:R-:W-:-:S02]  /*4ae0*/  LEA R30, P6, R219, R10, 0x2 ;  /* 0x0000000adb1e7211 */ /* 0x008fc400078c10ff */
[----:B------:R-:W-:Y:S02]  /*4af0*/  LEA.HI.X.SX32 R33, R220, R0, 0x2, P1 ;  /* 0x00000000dc217211 */ /* 0x000fe400008f16ff */
[C---:B------:R-:W-:Y:S02]  /*4b00*/  LEA R28, P1, R218.reuse, R10, 0x2 ;  /* 0x0000000ada1c7211 */ /* 0x040fe400078210ff */
[----:B----4-:R-:W-:Y:S02]  /*4b10*/  LEA.HI.X.SX32 R31, R219, R0, 0x2, P6 ;  /* 0x00000000db1f7211 */ /* 0x010fe400030f16ff */
        /* <DEDUP_REMOVED lines=13> */
[-C--:B------:R-:W-:Y:S02]  /*4bf0*/  LEA.HI.X.SX32 R13, R212, R0.reuse, 0x2, P1 ;  /* 0x00000000d40d7211 */ /* 0x080fe400008f16ff */
[----:B------:R-:W-:Y:S01]  /*4c00*/  IADD3 R142, P1, R3, UR6, RZ ;  /* 0x00000006038e7c10 */ /* 0x000fe2000ff3e0ff */
[----:B-1----:R-:W-:Y:S01]  /*4c10*/  IMAD R3, R4, 0x19, RZ ;  /* 0x0000001904037824 */ /* 0x002fe200078e02ff */
[----:B------:R-:W-:Y:S01]  /*4c20*/  LEA.HI.X.SX32 R11, R211, R0, 0x2, P6 ;  /* 0x00000000d30b7211 */ /* 0x000fe200030f16ff */
[----:B------:R-:W-:Y:S01]  /*4c30*/  VIADD R0, R14, 0xfffffffa ;  /* 0xfffffffa0e007836 */ /* 0x000fe20000000000 */
[----:B------:R-:W-:-:S02]  /*4c40*/  LEA.HI.X.SX32 R143, R144, UR7, 0x2, P1 ;  /* 0x00000007908f7c11 */ /* 0x000fc400088f16ff */
[-C--:B------:R-:W-:Y:S01]  /*4c50*/  LEA R146, P6, R4, R142.reuse, 0x3 ;  /* 0x0000008e04927211 */ /* 0x080fe200078c18ff */
[----:B------:R-:W-:Y:S01]  /*4c60*/  STL [R1+0x684], R3 ;  /* 0x0006840301007387 */ /* 0x000fe20000100800 */
[-C--:B------:R-:W-:Y:S02]  /*4c70*/  IADD3 R144, P1, R154, R142.reuse, RZ ;  /* 0x0000008e9a907210 */ /* 0x080fe40007f3e0ff */
[-C--:B------:R-:W-:Y:S01]  /*4c80*/  LEA.HI.X.SX32 R147, R150, R143.reuse, 0x2, P6 ;  /* 0x0000008f96937211 */ /* 0x080fe200030f16ff */
[----:B------:R1:W-:Y:S01]  /*4c90*/  STL [R1+0x680], R199 ;  /* 0x000680c701007387 */ /* 0x0003e20000100800 */
[C---:B------:R-:W-:Y:S02]  /*4ca0*/  LEA R150, P6, R4.reuse, R142, 0x4 ;  /* 0x0000008e04967211 */ /* 0x040fe400078c20ff */
[-C--:B------:R-:W-:Y:S01]  /*4cb0*/  LEA.HI.X.SX32 R145, R4, R143.reuse, 0x2, P1 ;  /* 0x0000008f04917211 */ /* 0x080fe200008f16ff */
[----:B------:R-:W-:Y:S01]  /*4cc0*/  STL [R1+0x67c], R201 ;  /* 0x00067cc901007387 */ /* 0x000fe20000100800 */
[----:B------:R-:W-:-:S02]  /*4cd0*/  LEA.HI.X.SX32 R151, R154, R143, 0x2, P6 ;  /* 0x0000008f9a977211 */ /* 0x000fc400030f16ff */
[-C--:B------:R-:W-:Y:S01]  /*4ce0*/  IADD3 R154, P6, R195, R142.reuse, RZ ;  /* 0x0000008ec39a7210 */ /* 0x080fe20007fde0ff */
[----:B------:R-:W-:Y:S01]  /*4cf0*/  STL [R1+0x678], R17 ;  /* 0x0006781101007387 */ /* 0x000fe20000100800 */
[-C--:B------:R-:W-:Y:S02]  /*4d00*/  IADD3 R148, P1, R171, R142.reuse, RZ ;  /* 0x0000008eab947210 */ /* 0x080fe40007f3e0ff */
[-C--:B------:R-:W-:Y:S01]  /*4d10*/  LEA.HI.X.SX32 R155, R158, R143.reuse, 0x2, P6 ;  /* 0x0000008f9e9b7211 */ /* 0x080fe200030f16ff */
[----:B------:R2:W-:Y:S01]  /*4d20*/  STL [R1+0x674], R16 ;  /* 0x0006741001007387 */ /* 0x0005e20000100800 */
[-C--:B------:R-:W-:Y:S02]  /*4d30*/  LEA R158, P6, R4, R142.reuse, 0x5 ;  /* 0x0000008e049e7211 */ /* 0x080fe400078c28ff */
[----:B------:R-:W-:Y:S01]  /*4d40*/  LEA.HI.X.SX32 R149, R152, R143, 0x2, P1 ;  /* 0x0000008f98957211 */ /* 0x000fe200008f16ff */
[----:B------:R3:W-:Y:S01]  /*4d50*/  STL [R1+0x670], R6 ;  /* 0x0006700601007387 */ /* 0x0007e20000100800 */
[----:B------:R-:W-:-:S02]  /*4d60*/  IADD3 R152, P1, R187, R142, RZ ;  /* 0x0000008ebb987210 */ /* 0x000fc40007f3e0ff */
[-C--:B------:R-:W-:Y:S02]  /*4d70*/  LEA.HI.X.SX32 R159, R163, R143.reuse, 0x2, P6 ;  /* 0x0000008fa39f7211 */ /* 0x080fe400030f16ff */
[-C--:B------:R-:W-:Y:S02]  /*4d80*/  IADD3 R162, P6, R162, R142.reuse, RZ ;  /* 0x0000008ea2a27210 */ /* 0x080fe40007fde0ff */
[-C--:B------:R-:W-:Y:S02]  /*4d90*/  LEA.HI.X.SX32 R153, R156, R143.reuse, 0x2, P1 ;  /* 0x0000008f9c997211 */ /* 0x080fe400008f16ff */
[-C--:B------:R-:W-:Y:S02]  /*4da0*/  IADD3 R156, P1, R141, R142.reuse, RZ ;  /* 0x0000008e8d9c7210 */ /* 0x080fe40007f3e0ff */
[----:B------:R-:W-:Y:S02]  /*4db0*/  LEA.HI.X.SX32 R163, R167, R143, 0x2, P6 ;  /* 0x0000008fa7a37211 */ /* 0x000fe400030f16ff */
        /* <DEDUP_REMOVED lines=8> */
[-C--:B------:R-:W-:Y:S02]  /*4e40*/  LEA R174, P6, R4, R142.reuse, 0x6 ;  /* 0x0000008e04ae7211 */ /* 0x080fe400078c30ff */
        /* <DEDUP_REMOVED lines=20> */
[----:B------:R-:W-:Y:S01]  /*4f90*/  LEA.HI.X.SX32 R185, R140, R143, 0x2, P1 ;  /* 0x0000008f8cb97211 */ /* 0x000fe200008f16ff */
[----:B------:R-:W-:Y:S01]  /*4fa0*/  IMAD R140, R4, 0x7c, RZ ;  /* 0x0000007c048c7824 */ /* 0x000fe200078e02ff */
[----:B------:R-:W-:-:S02]  /*4fb0*/  IADD3 R188, P1, R188, R142, RZ ;  /* 0x0000008ebcbc7210 */ /* 0x000fc40007f3e0ff */
[-C--:B------:R-:W-:Y:S02]  /*4fc0*/  LEA.HI.X.SX32 R195, R199, R143.reuse, 0x2, P6 ;  /* 0x0000008fc7c37211 */ /* 0x080fe400030f16ff */
[-C--:B------:R-:W-:Y:S02]  /*4fd0*/  IADD3 R198, P6, R198, R142.reuse, RZ ;  /* 0x0000008ec6c67210 */ /* 0x080fe40007fde0ff */
[----:B------:R-:W-:Y:S02]  /*4fe0*/  LOP3.LUT R15, R15, 0x70, RZ, 0xc0, !PT ;  /* 0x000000700f0f7812 */ /* 0x000fe400078ec0ff */
[-C--:B------:R-:W-:Y:S02]  /*4ff0*/  LEA.HI.X.SX32 R189, R193, R143.reuse, 0x2, P1 ;  /* 0x0000008fc1bd7211 */ /* 0x080fe400008f16ff */
[----:B------:R-:W-:Y:S01]  /*5000*/  IADD3 R192, P1, R192, R142, RZ ;  /* 0x0000008ec0c07210 */ /* 0x000fe20007f3e0ff */
[----:B------:R-:W-:Y:S01]  /*5010*/  IMAD R15, R204, 0x80, R15 ;  /* 0x00000080cc0f7824 */ /* 0x000fe200078e020f */
[----:B-1----:R-:W-:-:S02]  /*5020*/  LEA.HI.X.SX32 R199, R141, R143, 0x2, P6 ;  /* 0x0000008f8dc77211 */ /* 0x002fc400030f16ff */
[-C--:B------:R-:W-:Y:S01]  /*5030*/  IADD3 R202, P6, R202, R142.reuse, RZ ;  /* 0x0000008ecaca7210 */ /* 0x080fe20007fde0ff */
[----:B------:R-:W-:Y:S01]  /*5040*/  VIADD R209, R15, UR34 ;  /* 0x000000220fd17c36 */ /* 0x000fe20008000000 */
[-C--:B------:R-:W-:Y:S01]  /*5050*/  LEA.HI.X.SX32 R193, R3, R143.reuse, 0x2, P1 ;  /* 0x0000008f03c17211 */ /* 0x080fe200008f16ff */
[----:B------:R-:W-:Y:S01]  /*5060*/  VIADD R3, R14, 0xfffffff9 ;  /* 0xfffffff90e037836 */ /* 0x000fe20000000000 */
[-C--:B------:R-:W-:Y:S02]  /*5070*/  IADD3 R196, P1, R196, R142.reuse, RZ ;  /* 0x0000008ec4c47210 */ /* 0x080fe40007f3e0ff */
[-C--:B------:R-:W-:Y:S01]  /*5080*/  LEA.HI.X.SX32 R203, R16, R143.reuse, 0x2, P6 ;  /* 0x0000008f10cb7211 */ /* 0x080fe200030f16ff */
[----:B------:R-:W-:Y:S01]  /*5090*/  @!PT LDS RZ, [RZ] ;  /* 0x00000000fffff984 */ /* 0x000fe20000000800 */
[----:B------:R-:W-:Y:S01]  /*50a0*/  @!PT LDS RZ, [RZ] ;  /* 0x00000000fffff984 */ /* 0x000fe20000000800 */
[----:B------:R-:W-:Y:S01]  /*50b0*/  @!PT LDS RZ, [RZ] ;  /* 0x00000000fffff984 */ /* 0x000fe20000000800 */
[----:B------:R1:W-:Y:S01]  /*50c0*/  LDGSTS.E [R209+0x30000], desc[UR32][R142.64], !P3 ;  /* 0x300000008ed17fae */ /* 0x0003e2000d921860 */
[----:B------:R-:W-:Y:S01]  /*50d0*/  ISETP.GE.U32.AND P6, PT, R0, 0x7fffffdb, PT ;  /* 0x7fffffdb0000780c */ /* 0x000fe20003fc6070 */
[----:B------:R-:W-:Y:S01]  /*50e0*/  VIADD R0, R14, 0xfffffff8 ;  /* 0xfffffff80e007836 */ /* 0x000fe20000000000 */
[-C--:B------:R-:W-:Y:S01]  /*50f0*/  LEA.HI.X.SX32 R197, R201, R143.reuse, 0x2, P1 ;  /* 0x0000008fc9c57211 */ /* 0x080fe200008f16ff */
[----:B------:R4:W-:Y:S01]  /*5100*/  LDGSTS.E [R209+0x30004], desc[UR32][R144.64], !P2 ;  /* 0x3000400090d17fae */ /* 0x0009e2000d121860 */
[-C--:B------:R-:W-:Y:S01]  /*5110*/  IADD3 R200, P1, R200, R142.reuse, RZ ;  /* 0x0000008ec8c87210 */ /* 0x080fe20007f3e0ff */
[----:B--2---:R-:W2:Y:S01]  /*5120*/  LDC R16, c[0x0][0x230] ;  /* 0x00008c00ff107b82 */ /* 0x004ea20000000800 */
[----:B------:R-:W-:Y:S01]  /*5130*/  ISETP.GE.U32.AND P3, PT, R0, 0x7fffffd9, PT ;  /* 0x7fffffd90000780c */ /* 0x000fe20003f66070 */
[----:B------:R-:W-:Y:S01]  /*5140*/  VIADD R0, R14, 0xfffffff6 ;  /* 0xfffffff60e007836 */ /* 0x000fe20000000000 */
[----:B------:R-:W-:Y:S01]  /*5150*/  LEA.HI.X.SX32 R201, R17, R143, 0x2, P1 ;  /* 0x0000008f11c97211 */ /* 0x000fe200008f16ff */
[----:B------:R5:W-:Y:S01]  /*5160*/  LDGSTS.E [R209+0x30008], desc[UR32][R146.64], !P0 ;  /* 0x3000800092d17fae */ /* 0x000be2000c121860 */
[----:B------:R-:W-:-:S02]  /*5170*/  IADD3 R140, P1, R140, R142, RZ ;  /* 0x0000008e8c8c7210 */ /* 0x000fc40007f3e0ff */
[----:B------:R-:W-:Y:S01]  /*5180*/  ISETP.GE.U32.AND P0, PT, R0, 0x7fffffd7, PT ;  /* 0x7fffffd70000780c */ /* 0x000fe20003f06070 */
[----:B------:R-:W-:Y:S01]  /*5190*/  VIADD R0, R14, 0xfffffff5 ;  /* 0xfffffff50e007836 */ /* 0x000fe20000000000 */
[----:B------:R-:W-:Y:S01]  /*51a0*/  LEA.HI.X.SX32 R141, R6, R143, 0x2, P1 ;  /* 0x0000008f068d7211 */ /* 0x000fe200008f16ff */
[----:B------:R5:W-:Y:S01]  /*51b0*/  LDGSTS.E [R209+0x3000c], desc[UR32][R148.64], !P4 ;  /* 0x3000c00094d17fae */ /* 0x000be2000e121860 */
[----:B---3--:R-:W-:Y:S02]  /*51c0*/  LOP3.LUT R6, R15, 0x10, RZ, 0x3c, !PT ;  /* 0x000000100f067812 */ /* 0x008fe400078e3cff */
[----:B------:R-:W-:Y:S01]  /*51d0*/  ISETP.GE.U32.AND P1, PT, R3, 0x7fffffda, PT ;  /* 0x7fffffda0300780c */ /* 0x000fe20003f26070 */
[----:B------:R-:W-:Y:S01]  /*51e0*/  VIADD R3, R14, 0xfffffff7 ;  /* 0xfffffff70e037836 */ /* 0x000fe20000000000 */
[----:B------:R-:W-:Y:S01]  /*51f0*/  ISETP.GE.U32.AND P4, PT, R0, 0x7fffffd6, PT ;  /* 0x7fffffd60000780c */ /* 0x000fe20003f86070 */
[----:B------:R-:W-:Y:S01]  /*5200*/  VIADD R207, R6, UR34 ;  /* 0x0000002206cf7c36 */ /* 0x000fe20008000000 */
[----:B------:R-:W-:Y:S01]  /*5210*/  LOP3.LUT R6, R15, 0x20, RZ, 0x3c, !PT ;  /* 0x000000200f067812 */ /* 0x000fe200078e3cff */
[C---:B------:R-:W-:Y:S01]  /*5220*/  VIADD R0, R14.reuse, 0xfffffff4 ;  /* 0xfffffff40e007836 */ /* 0x040fe20000000000 */
[----:B------:R-:W-:Y:S01]  /*5230*/  ISETP.GE.U32.AND P2, PT, R3, 0x7fffffd8, PT ;  /* 0x7fffffd80300780c */ /* 0x000fe20003f46070 */
[----:B------:R-:W-:Y:S01]  /*5240*/  VIADD R3, R14, 0xfffffff3 ;  /* 0xfffffff30e037836 */ /* 0x000fe20000000000 */
[----:B------:R3:W-:Y:S01]  /*5250*/  LDGSTS.E [R207+0x30000], desc[UR32][R150.64], !P5 ;  /* 0x3000000096cf7fae */ /* 0x0007e2000e921860 */
[----:B------:R-:W-:Y:S01]  /*5260*/  VIADD R206, R6, UR34 ;  /* 0x0000002206ce7c36 */ /* 0x000fe20008000000 */
[----:B------:R-:W-:Y:S01]  /*5270*/  ISETP.GE.U32.AND P5, PT, R0, 0x7fffffd5, PT ;  /* 0x7fffffd50000780c */ /* 0x000fe20003fa6070 */
[----:B------:R-:W-:Y:S01]  /*5280*/  VIADD R0, R14, 0xfffffff2 ;  /* 0xfffffff20e007836 */ /* 0x000fe20000000000 */
[----:B------:R3:W-:Y:S01]  /*5290*/  LDGSTS.E [R207+0x30004], desc[UR32][R152.64], !P6 ;  /* 0x3000400098cf7fae */ /* 0x0007e2000f121860 */
[----:B------:R-:W-:-:S02]  /*52a0*/  LOP3.LUT R6, R15, 0x30, RZ, 0x3c, !PT ;  /* 0x000000300f067812 */ /* 0x000fc400078e3cff */
[----:B------:R-:W-:Y:S01]  /*52b0*/  ISETP.GE.U32.AND P6, PT, R3, 0x7fffffd4, PT ;  /* 0x7fffffd40300780c */ /* 0x000fe20003fc6070 */
[----:B------:R3:W-:Y:S01]  /*52c0*/  LDGSTS.E [R207+0x30008], desc[UR32][R154.64], !P1 ;  /* 0x300080009acf7fae */ /* 0x0007e2000c921860 */
[----:B------:R-:W-:Y:S01]  /*52d0*/  ISETP.GE.U32.AND P1, PT, R0, 0x7fffffd3, PT ;  /* 0x7fffffd30000780c */ /* 0x000fe20003f26070 */
[----:B------:R-:W-:Y:S02]  /*52e0*/  VIADD R0, R14, 0xfffffff1 ;  /* 0xfffffff10e007836 */ /* 0x000fe40000000000 */
[----:B------:R3:W-:Y:S01]  /*52f0*/  LDGSTS.E [R207+0x3000c], desc[UR32][R156.64], !P3 ;  /* 0x3000c0009ccf7fae */ /* 0x0007e2000d921860 */
[----:B------:R-:W-:Y:S01]  /*5300*/  VIADD R205, R6, UR34 ;  /* 0x0000002206cd7c36 */ /* 0x000fe20008000000 */
[C---:B------:R-:W-:Y:S01]  /*5310*/  LOP3.LUT R6, R15.reuse, 0x40, RZ, 0x3c, !PT ;  /* 0x000000400f067812 */ /* 0x040fe200078e3cff */
[----:B------:R-:W-:Y:S01]  /*5320*/  VIADD R3, R14, 0xffffffef ;  /* 0xffffffef0e037836 */ /* 0x000fe20000000000 */
[----:B------:R-:W-:Y:S01]  /*5330*/  ISETP.GE.U32.AND P3, PT, R0, 0x7fffffd2, PT ;  /* 0x7fffffd20000780c */ /* 0x000fe20003f66070 */
[----:B------:R-:W-:Y:S01]  /*5340*/  VIADD R0, R14, 0xfffffff0 ;  /* 0xfffffff00e007836 */ /* 0x000fe20000000000 */
[----:B------:R3:W-:Y:S01]  /*5350*/  LDGSTS.E [R206+0x30000], desc[UR32][R158.64], !P2 ;  /* 0x300000009ece7fae */ /* 0x0007e2000d121860 */
[----:B------:R-:W-:Y:S01]  /*5360*/  VIADD R17, R6, UR34 ;  /* 0x0000002206117c36 */ /* 0x000fe20008000000 */
[----:B------:R-:W-:-:S02]  /*5370*/  LOP3.LUT R6, R15, 0x50, RZ, 0x3c, !PT ;  /* 0x000000500f067812 */ /* 0x000fc400078e3cff */
[----:B------:R-:W-:Y:S01]  /*5380*/  ISETP.GE.U32.AND P2, PT, R0, 0x7fffffd1, PT ;  /* 0x7fffffd10000780c */ /* 0x000fe20003f46070 */
[----:B------:R-:W-:Y:S01]  /*5390*/  VIADD R0, R14, 0xffffffee ;  /* 0xffffffee0e007836 */ /* 0x000fe20000000000 */
[----:B------:R3:W-:Y:S01]  /*53a0*/  LDGSTS.E [R206+0x30004], desc[UR32][R160.64], !P0 ;  /* 0x30004000a0ce7fae */ /* 0x0007e2000c121860 */
[----:B------:R-:W-:Y:S01]  /*53b0*/  VIADD R204, R6, UR34 ;  /* 0x0000002206cc7c36 */ /* 0x000fe20008000000 */
[----:B------:R-:W-:Y:S01]  /*53c0*/  ISETP.GE.U32.AND P0, PT, R3, 0x7fffffd0, PT ;  /* 0x7fffffd00300780c */ /* 0x000fe20003f06070 */
[----:B------:R-:W-:Y:S01]  /*53d0*/  VIADD R3, R14, 0xffffffeb ;  /* 0xffffffeb0e037836 */ /* 0x000fe20000000000 */
[----:B------:R3:W-:Y:S01]  /*53e0*/  LDGSTS.E [R206+0x30008], desc[UR32][R162.64], !P4 ;  /* 0x30008000a2ce7fae */ /* 0x0007e2000e121860 */
[----:B------:R-:W-:Y:S01]  /*53f0*/  ISETP.GE.U32.AND P4, PT, R0, 0x7fffffcf, PT ;  /* 0x7fffffcf0000780c */ /* 0x000fe20003f86070 */
[----:B------:R-:W-:Y:S02]  /*5400*/  VIADD R0, R14, 0xffffffed ;  /* 0xffffffed0e007836 */ /* 0x000fe40000000000 */
[----:B------:R3:W-:Y:S03]  /*5410*/  LDGSTS.E [R206+0x3000c], desc[UR32][R164.64], !P5 ;  /* 0x3000c000a4ce7fae */ /* 0x0007e6000e921860 */
[----:B------:R-:W-:Y:S01]  /*5420*/  ISETP.GE.U32.AND P5, PT, R0, 0x7fffffce, PT ;  /* 0x7fffffce0000780c */ /* 0x000fe20003fa6070 */
[----:B------:R-:W-:Y:S01]  /*5430*/  VIADD R0, R14, 0xffffffec ;  /* 0xffffffec0e007836 */ /* 0x000fe20000000000 */
[----:B------:R3:W-:Y:S01]  /*5440*/  LDGSTS.E [R205+0x30000], desc[UR32][R166.64], !P6 ;  /* 0x30000000a6cd7fae */ /* 0x0007e2000f121860 */
[----:B------:R-:W1:Y:S03]  /*5450*/  S2R R6, SR_TID.X ;  /* 0x0000000000067919 */ /* 0x000e660000002100 */
[----:B------:R-:W-:Y:S01]  /*5460*/  ISETP.GE.U32.AND P6, PT, R0, 0x7fffffcd, PT ;  /* 0x7fffffcd0000780c */ /* 0x000fe20003fc6070 */
[C---:B------:R-:W-:Y:S01]  /*5470*/  VIADD R0, R14.reuse, 0xffffffea ;  /* 0xffffffea0e007836 */ /* 0x040fe20000000000 */
[----:B------:R3:W-:Y:S01]  /*5480*/  LDGSTS.E [R205+0x30004], desc[UR32][R168.64], !P1 ;  /* 0x30004000a8cd7fae */ /* 0x0007e2000c921860 */
[----:B------:R-:W-:Y:S01]  /*5490*/  ISETP.GE.U32.AND P1, PT, R3, 0x7fffffcc, PT ;  /* 0x7fffffcc0300780c */ /* 0x000fe20003f26070 */
[----:B------:R-:W-:-:S02]  /*54a0*/  VIADD R3, R14, 0xffffffe8 ;  /* 0xffffffe80e037836 */ /* 0x000fc40000000000 */
[----:B------:R3:W-:Y:S01]  /*54b0*/  LDGSTS.E [R205+0x30008], desc[UR32][R170.64], !P3 ;  /* 0x30008000aacd7fae */ /* 0x0007e2000d921860 */
[----:B------:R-:W-:Y:S01]  /*54c0*/  ISETP.GE.U32.AND P3, PT, R0, 0x7fffffcb, PT ;  /* 0x7fffffcb0000780c */ /* 0x000fe20003f66070 */
[----:B------:R-:W-:Y:S02]  /*54d0*/  VIADD R0, R14, 0xffffffe9 ;  /* 0xffffffe90e007836 */ /* 0x000fe40000000000 */
[----:B------:R3:W-:Y:S03]  /*54e0*/  LDGSTS.E [R205+0x3000c], desc[UR32][R172.64], !P2 ;  /* 0x3000c000accd7fae */ /* 0x0007e6000d121860 */
[----:B------:R-:W-:Y:S01]  /*54f0*/  ISETP.GE.U32.AND P2, PT, R0, 0x7fffffca, PT ;  /* 0x7fffffca0000780c */ /* 0x000fe20003f46070 */
[C---:B------:R-:W-:Y:S01]  /*5500*/  VIADD R0, R14.reuse, 0xffffffe7 ;  /* 0xffffffe70e007836 */ /* 0x040fe20000000000 */
[----:B------:R3:W-:Y:S01]  /*5510*/  LDGSTS.E [R17+0x30000], desc[UR32][R174.64], !P0 ;  /* 0x30000000ae117fae */ /* 0x0007e2000c121860 */
[----:B------:R-:W-:Y:S01]  /*5520*/  ISETP.GE.U32.AND P0, PT, R3, 0x7fffffc9, PT ;  /* 0x7fffffc90300780c */ /* 0x000fe20003f06070 */
[----:B------:R-:W-:-:S02]  /*5530*/  VIADD R3, R14, 0xffffffe6 ;  /* 0xffffffe60e037836 */ /* 0x000fc40000000000 */
[----:B------:R3:W-:Y:S01]  /*5540*/  LDGSTS.E [R17+0x30004], desc[UR32][R176.64], !P4 ;  /* 0x30004000b0117fae */ /* 0x0007e2000e121860 */
[----:B------:R-:W-:Y:S01]  /*5550*/  ISETP.GE.U32.AND P4, PT, R0, 0x7fffffc8, PT ;  /* 0x7fffffc80000780c */ /* 0x000fe20003f86070 */
[C---:B------:R-:W-:Y:S02]  /*5560*/  VIADD R0, R14.reuse, 0xffffffe5 ;  /* 0xffffffe50e007836 */ /* 0x040fe40000000000 */
[----:B------:R3:W-:Y:S01]  /*5570*/  LDGSTS.E [R17+0x30008], desc[UR32][R178.64], !P5 ;  /* 0x30008000b2117fae */ /* 0x0007e2000e921860 */
[----:B------:R-:W-:Y:S01]  /*5580*/  ISETP.GE.U32.AND P5, PT, R3, 0x7fffffc7, PT ;  /* 0x7fffffc70300780c */ /* 0x000fe20003fa6070 */
[----:B------:R-:W-:Y:S02]  /*5590*/  VIADD R3, R14, 0xffffffe3 ;  /* 0xffffffe30e037836 */ /* 0x000fe40000000000 */
[----:B------:R3:W-:Y:S01]  /*55a0*/  LDGSTS.E [R17+0x3000c], desc[UR32][R180.64], !P6 ;  /* 0x3000c000b4117fae */ /* 0x0007e2000f121860 */
[----:B------:R-:W-:Y:S01]  /*55b0*/  ISETP.GE.U32.AND P6, PT, R0, 0x7fffffc6, PT ;  /* 0x7fffffc60000780c */ /* 0x000fe20003fc6070 */
[----:B------:R-:W-:-:S02]  /*55c0*/  VIADD R0, R14, 0xffffffe4 ;  /* 0xffffffe40e007836 */ /* 0x000fc40000000000 */
[----:B------:R3:W-:Y:S03]  /*55d0*/  LDGSTS.E [R204+0x30000], desc[UR32][R182.64], !P1 ;  /* 0x30000000b6cc7fae */ /* 0x0007e6000c921860 */
[----:B------:R-:W-:Y:S01]  /*55e0*/  ISETP.GE.U32.AND P1, PT, R0, 0x7fffffc5, PT ;  /* 0x7fffffc50000780c */ /* 0x000fe20003f26070 */
[----:B------:R3:W-:Y:S01]  /*55f0*/  LDGSTS.E [R204+0x30004], desc[UR32][R184.64], !P3 ;  /* 0x30004000b8cc7fae */ /* 0x0007e2000d921860 */
[----:B------:R-:W-:Y:S01]  /*5600*/  ISETP.GE.U32.AND P3, PT, R3, 0x7fffffc4, PT ;  /* 0x7fffffc40300780c */ /* 0x000fe20003f66070 */
[----:B------:R-:W-:Y:S01]  /*5610*/  VIADD R3, R14, 0xffffffe2 ;  /* 0xffffffe20e037836 */ /* 0x000fe20000000000 */
[----:B-1----:R-:W-:Y:S01]  /*5620*/  LOP3.LUT R0, R6, 0x1f, RZ, 0xc0, !PT ;  /* 0x0000001f06007812 */ /* 0x002fe200078ec0ff */
[----:B------:R1:W-:Y:S01]  /*5630*/  LDGSTS.E [R204+0x30008], desc[UR32][R186.64], !P2 ;  /* 0x30008000bacc7fae */ /* 0x0003e2000d121860 */
[----:B------:R-:W-:Y:S02]  /*5640*/  ISETP.GT.AND P2, PT, R208, 0x1f, PT ;  /* 0x0000001fd000780c */ /* 0x000fe40003f44270 */
[----:B------:R-:W-:Y:S01]  /*5650*/  LOP3.LUT R6, R15, 0x60, RZ, 0x3c, !PT ;  /* 0x000000600f067812 */ /* 0x000fe200078e3cff */
[----:B------:R1:W-:Y:S01]  /*5660*/  LDGSTS.E [R204+0x3000c], desc[UR32][R188.64], !P0 ;  /* 0x3000c000bccc7fae */ /* 0x0003e2000c121860 */
[----:B------:R-:W-:-:S02]  /*5670*/  ISETP.GE.AND P0, PT, R0, R14, PT ;  /* 0x0000000e0000720c */ /* 0x000fc40003f06270 */
[----:B------:R-:W-:Y:S01]  /*5680*/  SEL R0, RZ, 0x4, !P2 ;  /* 0x00000004ff007807 */ /* 0x000fe20005000000 */
[----:B------:R-:W-:Y:S01]  /*5690*/  VIADD R6, R6, UR34 ;  /* 0x0000002206067c36 */ /* 0x000fe20008000000 */
[----:B------:R-:W-:Y:S01]  /*56a0*/  ISETP.GE.U32.AND P2, PT, R3, 0x7fffffc3, PT ;  /* 0x7fffffc30300780c */ /* 0x000fe20003f46070 */
[----:B------:R-:W-:Y:S01]  /*56b0*/  VIADD R3, R14, 0xffffffe1 ;  /* 0xffffffe10e037836 */ /* 0x000fe20000000000 */
[----:B------:R-:W-:Y:S02]  /*56c0*/  SEL R0, R0, RZ, !P0 ;  /* 0x000000ff00007207 */ /* 0x000fe40004000000 */
[----:B------:R1:W-:Y:S02]  /*56d0*/  LDGSTS.E [R6+0x30000], desc[UR32][R190.64], !P4 ;  /* 0x30000000be067fae */ /* 0x0003e4000e121860 */
[----:B------:R-:W-:Y:S01]  /*56e0*/  ISETP.GE.U32.AND P4, PT, R3, 0x7fffffc2, PT ;  /* 0x7fffffc20300780c */ /* 0x000fe20003f86070 */
[----:B--2---:R-:W-:Y:S01]  /*56f0*/  VIADD R3, R16, 0xffffffdf ;  /* 0xffffffdf10037836 */ /* 0x004fe20000000000 */
[----:B------:R2:W-:Y:S01]  /*5700*/  LDGSTS.E [R6+0x30004], desc[UR32][R192.64], !P5 ;  /* 0x30004000c0067fae */ /* 0x0005e2000e921860 */
[----:B------:R-:W-:Y:S01]  /*5710*/  VIADD R14, R14, 0xffffffe0 ;  /* 0xffffffe00e0e7836 */ /* 0x000fe20000000000 */
[----:B------:R-:W-:-:S02]  /*5720*/  ISETP.NE.U32.AND P0, PT, R0, RZ, PT ;  /* 0x000000ff0000720c */ /* 0x000fc40003f05070 */
[----:B------:R-:W-:Y:S01]  /*5730*/  ISETP.GE.U32.AND P5, PT, R3, 0x7fffffc0, PT ;  /* 0x7fffffc00300780c */ /* 0x000fe20003fa6070 */
[----:B------:R2:W-:Y:S04]  /*5740*/  LDGSTS.E [R6+0x30008], desc[UR32][R194.64], !P6 ;  /* 0x30008000c2067fae */ /* 0x0005e8000f121860 */
[----:B------:R-:W2:Y:S01]  /*5750*/  LDL R3, [R1+0x65c] ;  /* 0x00065c0001037983 */ /* 0x000ea20000100800 */
[----:B------:R-:W-:Y:S01]  /*5760*/  LOP3.LUT R0, R15, 0x70, RZ, 0x3c, !PT ;  /* 0x000000700f007812 */ /* 0x000fe200078e3cff */
[----:B------:R-:W-:Y:S01]  /*5770*/  IMAD.SHL.U32 R16, R4, 0x20, RZ ;  /* 0x0000002004107824 */ /* 0x000fe200078e00ff */
[----:B------:R-:W-:Y:S01]  /*5780*/  ISETP.GE.U32.AND P6, PT, R14, 0x7fffffc1, PT ;  /* 0x7fffffc10e00780c */ /* 0x000fe20003fc6070 */
[----:B------:R2:W-:Y:S01]  /*5790*/  LDGSTS.E [R6+0x3000c], desc[UR32][R196.64], !P1 ;  /* 0x3000c000c4067fae */ /* 0x0005e2000c921860 */
[----:B------:R-:W-:-:S02]  /*57a0*/  IMAD.SHL.U32 R5, R5, 0x20, RZ ;  /* 0x0000002005057824 */ /* 0x000fc400078e00ff */
[----:B------:R-:W-:Y:S01]  /*57b0*/  VIADD R0, R0, UR34 ;  /* 0x0000002200007c36 */ /* 0x000fe20008000000 */
[----:B------:R1:W-:Y:S01]  /*57c0*/  STL [R1+0x400], RZ ;  /* 0x000400ff01007387 */ /* 0x0003e20000100800 */
[----:B------:R-:W-:-:S03]  /*57d0*/  IMAD.WIDE R142, R16, 0x4, R142 ;  /* 0x00000004108e7825 */ /* 0x000fc600078e028e */
[----:B------:R2:W-:Y:S01]  /*57e0*/  LDGSTS.E [R0+0x30000], desc[UR32][R198.64], !P3 ;  /* 0x30000000c6007fae */ /* 0x0005e2000d921860 */
[----:B----4-:R-:W-:-:S03]  /*57f0*/  IMAD.WIDE R144, R16, 0x4, R144 ;  /* 0x0000000410907825 */ /* 0x010fc600078e0290 */
[----:B------:R4:W-:Y:S01]  /*5800*/  LDGSTS.E [R0+0x30004], desc[UR32][R200.64], !P2 ;  /* 0x30004000c8007fae */ /* 0x0009e2000d121860 */
[----:B-----5:R-:W-:-:S03]  /*5810*/  IMAD.WIDE R146, R16, 0x4, R146 ;  /* 0x0000000410927825 */ /* 0x020fc600078e0292 */
[----:B------:R5:W-:Y:S01]  /*5820*/  LDGSTS.E [R0+0x30008], desc[UR32][R202.64], !P4 ;  /* 0x30008000ca007fae */ /* 0x000be2000e121860 */
[----:B------:R-:W-:-:S03]  /*5830*/  IMAD.WIDE R148, R16, 0x4, R148 ;  /* 0x0000000410947825 */ /* 0x000fc600078e0294 */
[----:B------:R5:W-:Y:S01]  /*5840*/  LDGSTS.E [R0+0x3000c], desc[UR32][R140.64], !P6 ;  /* 0x3000c0008c007fae */ /* 0x000be2000f121860 */
[----:B---3--:R-:W-:-:S03]  /*5850*/  IMAD.WIDE R150, R16, 0x4, R150 ;  /* 0x0000000410967825 */ /* 0x008fc600078e0296 */
[----:B------:R-:W0:Y:S01]  /*5860*/  LDGDEPBAR ;  /* 0x00000000000079af */ /* 0x000e220000000000 */
[----:B------:R-:W-:-:S03]  /*5870*/  IMAD.WIDE R152, R16, 0x4, R152 ;  /* 0x0000000410987825 */ /* 0x000fc600078e0298 */
[----:B------:R3:W-:Y:S01]  /*5880*/  STL [R1+0x404], RZ ;  /* 0x000404ff01007387 */ /* 0x0007e20000100800 */
        /* <DEDUP_REMOVED lines=32> */
[----:B-1----:R-:W-:-:S03]  /*5a90*/  IMAD.WIDE R186, R16, 0x4, R186 ;  /* 0x0000000410ba7825 */ /* 0x002fc600078e02ba */
[----:B------:R3:W-:Y:S01]  /*5aa0*/  STL [R1+0x448], RZ ;  /* 0x000448ff01007387 */ /* 0x0007e20000100800 */
[----:B------:R-:W-:-:S03]  /*5ab0*/  IMAD.WIDE R188, R16, 0x4, R188 ;  /* 0x0000000410bc7825 */ /* 0x000fc600078e02bc */
[----:B------:R3:W-:Y:S01]  /*5ac0*/  STL [R1+0x44c], RZ ;  /* 0x00044cff01007387 */ /* 0x0007e20000100800 */
[----:B------:R-:W-:-:S03]  /*5ad0*/  IMAD.WIDE R190, R16, 0x4, R190 ;  /* 0x0000000410be7825 */ /* 0x000fc600078e02be */
[----:B------:R3:W-:Y:S01]  /*5ae0*/  STL [R1+0x450], RZ ;  /* 0x000450ff01007387 */ /* 0x0007e20000100800 */
[----:B--2---:R-:W-:-:S03]  /*5af0*/  IMAD.WIDE R192, R16, 0x4, R192 ;  /* 0x0000000410c07825 */ /* 0x004fc600078e02c0 */
[----:B------:R3:W-:Y:S01]  /*5b00*/  STL [R1+0x454], RZ ;  /* 0x000454ff01007387 */ /* 0x0007e20000100800 */
[----:B------:R-:W-:-:S03]  /*5b10*/  IMAD.WIDE R194, R16, 0x4, R194 ;  /* 0x0000000410c27825 */ /* 0x000fc600078e02c2 */
[----:B------:R3:W-:Y:S01]  /*5b20*/  STL [R1+0x458], RZ ;  /* 0x000458ff01007387 */ /* 0x0007e20000100800 */
[----:B------:R-:W-:-:S03]  /*5b30*/  IMAD.WIDE R196, R16, 0x4, R196 ;  /* 0x0000000410c47825 */ /* 0x000fc600078e02c4 */
[----:B------:R3:W-:Y:S01]  /*5b40*/  STL [R1+0x45c], RZ ;  /* 0x00045cff01007387 */ /* 0x0007e20000100800 */
[----:B------:R-:W-:-:S03]  /*5b50*/  IMAD.WIDE R198, R16, 0x4, R198 ;  /* 0x0000000410c67825 */ /* 0x000fc600078e02c6 */
[----:B------:R3:W-:Y:S01]  /*5b60*/  STL [R1+0x460], RZ ;  /* 0x000460ff01007387 */ /* 0x0007e20000100800 */
[----:B----4-:R-:W-:-:S03]  /*5b70*/  IMAD.WIDE R200, R16, 0x4, R200 ;  /* 0x0000000410c87825 */ /* 0x010fc600078e02c8 */
[----:B------:R3:W-:Y:S01]  /*5b80*/  STL [R1+0x464], RZ ;  /* 0x000464ff01007387 */ /* 0x0007e20000100800 */
[----:B-----5:R-:W-:-:S03]  /*5b90*/  IMAD.WIDE R202, R16, 0x4, R202 ;  /* 0x0000000410ca7825 */ /* 0x020fc600078e02ca */
[----:B------:R3:W-:Y:S01]  /*5ba0*/  STL [R1+0x468], RZ ;  /* 0x000468ff01007387 */ /* 0x0007e20000100800 */
[----:B------:R-:W-:-:S03]  /*5bb0*/  IMAD.WIDE R140, R16, 0x4, R140 ;  /* 0x00000004108c7825 */ /* 0x000fc600078e028c */
[----:B------:R3:W-:Y:S04]  /*5bc0*/  STL [R1+0x46c], RZ ;  /* 0x00046cff01007387 */ /* 0x0007e80000100800 */
        /* <DEDUP_REMOVED lines=39> */
[----:B------:R3:W-:Y:S01]  /*5e40*/  STL [R1+0x50c], RZ ;  /* 0x00050cff01007387 */ /* 0x0007e20000100800 */
[----:B------:R-:W-:-:S03]  /*5e50*/  VIADD R3, R3, UR34 ;  /* 0x0000002203037c36 */ /* 0x000fc60008000000 */
[----:B------:R3:W-:Y:S04]  /*5e60*/  STL [R1+0x510], RZ ;  /* 0x000510ff01007387 */ /* 0x0007e80000100800 */
[----:B------:R1:W-:Y:S04]  /*5e70*/  LDGSTS.E [R3], desc[UR32][R138.64], P0 ;  /* 0x000000008a037fae */ /* 0x0003e80008121860 */
[----:B------:R2:W-:Y:S04]  /*5e80*/  LDGSTS.E [R3+0x400], desc[UR32][R136.64], P0 ;  /* 0x0040000088037fae */ /* 0x0005e80008121860 */
[----:B------:R4:W-:Y:S04]  /*5e90*/  LDGSTS.E [R3+0x800], desc[UR32][R8.64], P0 ;  /* 0x0080000008037fae */ /* 0x0009e80008121860 */
[----:B------:R5:W-:Y:S01]  /*5ea0*/  LDGSTS.E [R3+0xc00], desc[UR32][R134.64], P0 ;  /* 0x00c0000086037fae */ /* 0x000be20008121860 */
[----:B-1----:R-:W-:-:S03]  /*5eb0*/  IMAD.WIDE R138, R5, 0x4, R138 ;  /* 0x00000004058a7825 */ /* 0x002fc600078e028a */
[----:B------:R1:W-:Y:S01]  /*5ec0*/  LDGSTS.E [R3+0x1000], desc[UR32][R132.64], P0 ;  /* 0x0100000084037fae */ /* 0x0003e20008121860 */
[----:B--2---:R-:W-:-:S03]  /*5ed0*/  IMAD.WIDE R136, R5, 0x4, R136 ;  /* 0x0000000405887825 */ /* 0x004fc600078e0288 */
[----:B------:R2:W-:Y:S01]  /*5ee0*/  LDGSTS.E [R3+0x1400], desc[UR32][R130.64], P0 ;  /* 0x0140000082037fae */ /* 0x0005e20008121860 */
[----:B----4-:R-:W-:-:S03]  /*5ef0*/  IMAD.WIDE R8, R5, 0x4, R8 ;  /* 0x0000000405087825 */ /* 0x010fc600078e0208 */
[----:B------:R4:W-:Y:S01]  /*5f00*/  LDGSTS.E [R3+0x1800], desc[UR32][R128.64], P0 ;  /* 0x0180000080037fae */ /* 0x0009e20008121860 */
[----:B-----5:R-:W-:-:S03]  /*5f10*/  IMAD.WIDE R134, R5, 0x4, R134 ;  /* 0x0000000405867825 */ /* 0x020fc600078e0286 */
        /* <DEDUP_REMOVED lines=114> */
[----:B------:R-:W0:Y:S01]  /*6640*/  LDGDEPBAR ;  /* 0x00000000000079af */ /* 0x000e220000000000 */
[C---:B--2---:R-:W-:Y:S01]  /*6650*/  IMAD.WIDE R18, R5.reuse, 0x4, R18 ;  /* 0x0000000405127825 */ /* 0x044fe200078e0212 */
[----:B------:R-:W-:Y:S03]  /*6660*/  BAR.SYNC.DEFER_BLOCKING 0x0 ;  /* 0x0000000000007b1d */ /* 0x000fe60000010000 */
[----:B----4-:R-:W-:-:S04]  /*6670*/  IMAD.WIDE R12, R5, 0x4, R12 ;  /* 0x00000004050c7825 */ /* 0x010fc800078e020c */
[----:B-----5:R-:W-:Y:S01]  /*6680*/  IMAD.WIDE R10, R5, 0x4, R10 ;  /* 0x00000004050a7825 */ /* 0x020fe200078e020a */
        /* <DEDUP_REMOVED lines=19> */
[----:B------:R-:W-:Y:S01]  /*67c0*/  @!PT LDS RZ, [RZ] ;  /* 0x00000000fffff984 */ /* 0x000fe20000000800 */
[----:B------:R-:W-:Y:S01]  /*67d0*/  @!PT LDS RZ, [RZ] ;  /* 0x00000000fffff984 */ /* 0x000fe20000000800 */
[----:B------:R-:W-:Y:S01]  /*67e0*/  @!PT LDS RZ, [RZ] ;  /* 0x00000000fffff984 */ /* 0x000fe20000000800 */
[----:B------:R1:W-:Y:S04]  /*67f0*/  LDGSTS.E [R209+0x38000], desc[UR32][R142.64], !P5 ;  /* 0x380000008ed17fae */ /* 0x0003e8000e921860 */
[----:B------:R3:W-:Y:S04]  /*6800*/  STL [R1+0x560], RZ ;  /* 0x000560ff01007387 */ /* 0x0007e80000100800 */
[----:B------:R3:W-:Y:S01]  /*6810*/  STL [R1+0x564], RZ ;  /* 0x000564ff01007387 */ /* 0x0007e20000100800 */
[----:B-1----:R-:W1:Y:S03]  /*6820*/  LDC R142, c[0x0][0x230] ;  /* 0x00008c00ff8e7b82 */ /* 0x002e660000000800 */
[----:B------:R3:W-:Y:S04]  /*6830*/  STL [R1+0x568], RZ ;  /* 0x000568ff01007387 */ /* 0x0007e80000100800 */
[----:B------:R3:W-:Y:S01]  /*6840*/  STL [R1+0x56c], RZ ;  /* 0x00056cff01007387 */ /* 0x0007e20000100800 */
[----:B------:R-:W2:Y:S03]  /*6850*/  LDC R143, c[0x0][0x230] ;  /* 0x00008c00ff8f7b82 */ /* 0x000ea60000000800 */
[----:B------:R3:W-:Y:S04]  /*6860*/  STL [R1+0x570], RZ ;  /* 0x000570ff01007387 */ /* 0x0007e80000100800 */
[----:B------:R3:W-:Y:S04]  /*6870*/  STL [R1+0x574], RZ ;  /* 0x000574ff01007387 */ /* 0x0007e80000100800 */
[----:B------:R3:W-:Y:S04]  /*6880*/  STL [R1+0x578], RZ ;  /* 0x000578ff01007387 */ /* 0x0007e80000100800 */
[----:B------:R3:W-:Y:S01]  /*6890*/  STL [R1+0x57c], RZ ;  /* 0x00057cff01007387 */ /* 0x0007e20000100800 */
[----:B-1----:R-:W-:-:S03]  /*68a0*/  VIADD R142, R142, 0xffffffde ;  /* 0xffffffde8e8e7836 */ /* 0x002fc60000000000 */
[----:B------:R3:W-:Y:S04]  /*68b0*/  STL [R1+0x580], RZ ;  /* 0x000580ff01007387 */ /* 0x0007e80000100800 */
[----:B------:R3:W-:Y:S01]  /*68c0*/  STL [R1+0x584], RZ ;  /* 0x000584ff01007387 */ /* 0x0007e20000100800 */
[----:B------:R-:W-:Y:S02]  /*68d0*/  ISETP.GE.U32.AND P0, PT, R142, 0x7fffffbf, PT ;  /* 0x7fffffbf8e00780c */ /* 0x000fe40003f06070 */
[----:B------:R-:W1:Y:S01]  /*68e0*/  LDC R142, c[0x0][0x230] ;  /* 0x00008c00ff8e7b82 */ /* 0x000e620000000800 */
[----:B------:R3:W-:Y:S01]  /*68f0*/  STL [R1+0x588], RZ ;  /* 0x000588ff01007387 */ /* 0x0007e20000100800 */
[----:B--2---:R-:W-:-:S03]  /*6900*/  VIADD R143, R143, 0xffffffdd ;  /* 0xffffffdd8f8f7836 */ /* 0x004fc60000000000 */
[----:B------:R3:W-:Y:S02]  /*6910*/  STL [R1+0x58c], RZ ;  /* 0x00058cff01007387 */ /* 0x0007e40000100800 */
[----:B------:R-:W-:Y:S02]  /*6920*/  ISETP.GE.U32.AND P1, PT, R143, 0x7fffffbe, PT ;  /* 0x7fffffbe8f00780c */ /* 0x000fe40003f26070 */
[----:B------:R3:W-:Y:S01]  /*6930*/  STL [R1+0x590], RZ ;  /* 0x000590ff01007387 */ /* 0x0007e20000100800 */
[----:B------:R-:W2:Y:S03]  /*6940*/  LDC R143, c[0x0][0x230] ;  /* 0x00008c00ff8f7b82 */ /* 0x000ea60000000800 */
        /* <DEDUP_REMOVED lines=20> */
[----:B------:R-:W-:-:S03]  /*6a90*/  ISETP.GE.U32.AND P6, PT, R142, 0x7fffffba, PT ;  /* 0x7fffffba8e00780c */ /* 0x000fc60003fc6070 */
[----:B------:R3:W-:Y:S01]  /*6aa0*/  STL [R1+0x5c8], RZ ;  /* 0x0005c8ff01007387 */ /* 0x0007e20000100800 */
[----:B--2---:R-:W-:-:S03]  /*6ab0*/  VIADD R143, R143, 0xffffffda ;  /* 0xffffffda8f8f7836 */ /* 0x004fc60000000000 */
[----:B------:R3:W-:Y:S02]  /*6ac0*/  STL [R1+0x5cc], RZ ;  /* 0x0005ccff01007387 */ /* 0x0007e40000100800 */
[----:B------:R-:W-:Y:S02]  /*6ad0*/  ISETP.GE.U32.AND P4, PT, R143, 0x7fffffbb, PT ;  /* 0x7fffffbb8f00780c */ /* 0x000fe40003f86070 */
[----:B------:R3:W-:Y:S01]  /*6ae0*/  STL [R1+0x5d0], RZ ;  /* 0x0005d0ff01007387 */ /* 0x0007e20000100800 */
[----:B------:R-:W1:Y:S03]  /*6af0*/  LDC R143, c[0x0][0x230] ;  /* 0x00008c00ff8f7b82 */ /* 0x000e660000000800 */
[----:B------:R3:W-:Y:S04]  /*6b00*/  STL [R1+0x5d4], RZ ;  /* 0x0005d4ff01007387 */ /* 0x0007e80000100800 */
[----:B------:R3:W-:Y:S04]  /*6b10*/  STL [R1+0x5d8], RZ ;  /* 0x0005d8ff01007387 */ /* 0x0007e80000100800 */
[----:B------:R3:W-:Y:S04]  /*6b20*/  STL [R1+0x5dc], RZ ;  /* 0x0005dcff01007387 */ /* 0x0007e80000100800 */
[----:B------:R3:W-:Y:S04]  /*6b30*/  STL [R1+0x5e0], RZ ;  /* 0x0005e0ff01007387 */ /* 0x0007e80000100800 */
[----:B------:R3:W-:Y:S04]  /*6b40*/  STL [R1+0x5e4], RZ ;  /* 0x0005e4ff01007387 */ /* 0x0007e80000100800 */
[----:B------:R3:W-:Y:S01]  /*6b50*/  STL [R1+0x5e8], RZ ;  /* 0x0005e8ff01007387 */ /* 0x0007e20000100800 */
[----:B-1----:R-:W-:-:S03]  /*6b60*/  VIADD R143, R143, 0xffffffd6 ;  /* 0xffffffd68f8f7836 */ /* 0x002fc60000000000 */
        /* <DEDUP_REMOVED lines=56> */
[----:B------:R-:W1:Y:S03]  /*6ef0*/  S2R R142, SR_TID.X ;  /* 0x00000000008e7919 */ /* 0x000e660000002100 */
        /* <DEDUP_REMOVED lines=8> */
[----:B-1----:R-:W-:-:S03]  /*6f80*/  LOP3.LUT R142, R142, 0x1f, RZ, 0xc0, !PT ;  /* 0x0000001f8e8e7812 */ /* 0x002fc600078ec0ff */
[----:B------:R3:W-:Y:S01]  /*6f90*/  STL [R1+0x2ec], RZ ;  /* 0x0002ecff01007387 */ /* 0x0007e20000100800 */
[----:B------:R-:W-:Y:S02]  /*6fa0*/  ISETP.GE.AND P5, PT, R142, R14, PT ;  /* 0x0000000e8e00720c */ /* 0x000fe40003fa6270 */
[----:B------:R-:W1:Y:S01]  /*6fb0*/  LDC R142, c[0x0][0x230] ;  /* 0x00008c00ff8e7b82 */ /* 0x000e620000000800 */
[----:B------:R3:W-:Y:S04]  /*6fc0*/  STL [R1+0x2f0], RZ ;  /* 0x0002f0ff01007387 */ /* 0x0007e80000100800 */
[----:B------:R3:W-:Y:S03]  /*6fd0*/  STL [R1+0x2f4], RZ ;  /* 0x0002f4ff01007387 */ /* 0x0007e60000100800 */
[----:B------:R-:W2:Y:S01]  /*6fe0*/  LDC R14, c[0x0][0x230] ;  /* 0x00008c00ff0e7b82 */ /* 0x000ea20000000800 */
[----:B------:R3:W-:Y:S04]  /*6ff0*/  STL [R1+0x2f8], RZ ;  /* 0x0002f8ff01007387 */ /* 0x0007e80000100800 */
[----:B------:R3:W-:Y:S04]  /*7000*/  STL [R1+0x2fc], RZ ;  /* 0x0002fcff01007387 */ /* 0x0007e80000100800 */
[----:B------:R3:W-:Y:S04]  /*7010*/  STL [R1+0x300], RZ ;  /* 0x000300ff01007387 */ /* 0x0007e80000100800 */
[----:B------:R3:W-:Y:S01]  /*7020*/  STL [R1+0x304], RZ ;  /* 0x000304ff01007387 */ /* 0x0007e20000100800 */
[----:B-1----:R-:W-:-:S03]  /*7030*/  VIADD R142, R142, 0xffffffd8 ;  /* 0xffffffd88e8e7836 */ /* 0x002fc60000000000 */
[----:B------:R3:W-:Y:S04]  /*7040*/  STL [R1+0x308], RZ ;  /* 0x000308ff01007387 */ /* 0x0007e80000100800 */
[----:B------:R3:W-:Y:S01]  /*7050*/  STL [R1+0x30c], RZ ;  /* 0x00030cff01007387 */ /* 0x0007e20000100800 */
[----:B--2---:R-:W-:-:S03]  /*7060*/  VIADD R14, R14, 0xffffffd7 ;  /* 0xffffffd70e0e7836 */ /* 0x004fc60000000000 */
        /* <DEDUP_REMOVED lines=16> */
[----:B------:R1:W-:Y:S01]  /*7170*/  LDGSTS.E [R209+0x38004], desc[UR32][R144.64], !P0 ;  /* 0x3800400090d17fae */ /* 0x0003e2000c121860 */
[----:B------:R-:W-:-:S03]  /*7180*/  ISETP.GE.U32.AND P0, PT, R142, 0x7fffffb9, PT ;  /* 0x7fffffb98e00780c */ /* 0x000fc60003f06070 */
[----:B------:R3:W-:Y:S04]  /*7190*/  STL [R1+0x350], RZ ;  /* 0x000350ff01007387 */ /* 0x0007e80000100800 */
[----:B------:R2:W-:Y:S01]  /*71a0*/  LDGSTS.E [R209+0x38008], desc[UR32][R146.64], !P1 ;  /* 0x3800800092d17fae */ /* 0x0005e2000c921860 */
[----:B------:R-:W-:-:S03]  /*71b0*/  ISETP.GE.U32.AND P1, PT, R14, 0x7fffffb8, PT ;  /* 0x7fffffb80e00780c */ /* 0x000fc60003f26070 */
[----:B------:R3:W-:Y:S01]  /*71c0*/  STL [R1+0x354], RZ ;  /* 0x000354ff01007387 */ /* 0x0007e20000100800 */
[----:B-1----:R-:W1:Y:S03]  /*71d0*/  LDC R145, c[0x0][0x230] ;  /* 0x00008c00ff917b82 */ /* 0x002e660000000800 */
[----:B------:R3:W-:Y:S04]  /*71e0*/  STL [R1+0x358], RZ ;  /* 0x000358ff01007387 */ /* 0x0007e80000100800 */
[----:B------:R3:W-:Y:S01]  /*71f0*/  STL [R1+0x35c], RZ ;  /* 0x00035cff01007387 */ /* 0x0007e20000100800 */
[----:B--2---:R-:W2:Y:S03]  /*7200*/  LDC R146, c[0x0][0x230] ;  /* 0x00008c00ff927b82 */ /* 0x004ea60000000800 */
[----:B------:R3:W-:Y:S04]  /*7210*/  STL [R1+0x360], RZ ;  /* 0x000360ff01007387 */ /* 0x0007e80000100800 */
[----:B------:R3:W-:Y:S01]  /*7220*/  STL [R1+0x364], RZ ;  /* 0x000364ff01007387 */ /* 0x0007e20000100800 */
[----:B------:R-:W4:Y:S03]  /*7230*/  LDC R147, c[0x0][0x230] ;  /* 0x00008c00ff937b82 */ /* 0x000f260000000800 */
[----:B------:R3:W-:Y:S04]  /*7240*/  STL [R1+0x368], RZ ;  /* 0x000368ff01007387 */ /* 0x0007e80000100800 */
[----:B------:R3:W-:Y:S01]  /*7250*/  STL [R1+0x36c], RZ ;  /* 0x00036cff01007387 */ /* 0x0007e20000100800 */
[----:B------:R-:W5:Y:S03]  /*7260*/  LDC R144, c[0x0][0x230] ;  /* 0x00008c00ff907b82 */ /* 0x000f660000000800 */
[----:B------:R3:W-:Y:S04]  /*7270*/  STL [R1+0x370], RZ ;  /* 0x000370ff01007387 */ /* 0x0007e80000100800 */
[----:B------:R3:W-:Y:S04]  /*7280*/  STL [R1+0x374], RZ ;  /* 0x000374ff01007387 */ /* 0x0007e80000100800 */
[----:B------:R3:W-:Y:S01]  /*7290*/  LDGSTS.E [R209+0x3800c], desc[UR32][R148.64], !P2 ;  /* 0x3800c00094d17fae */ /* 0x0007e2000d121860 */
[----:B------:R-:W-:Y:S01]  /*72a0*/  ISETP.GE.U32.AND P2, PT, R143, 0x7fffffb7, PT ;  /* 0x7fffffb78f00780c */ /* 0x000fe20003f46070 */
[----:B--2---:R-:W-:-:S02]  /*72b0*/  VIADD R143, R146, 0xffffffd3 ;  /* 0xffffffd3928f7836 */ /* 0x004fc40000000000 */
[----:B------:R2:W-:Y:S01]  /*72c0*/  STL [R1+0x378], RZ ;  /* 0x000378ff01007387 */ /* 0x0005e20000100800 */
[----:B------:R-:W2:Y:S03]  /*72d0*/  LDC R146, c[0x0][0x230] ;  /* 0x00008c00ff927b82 */ /* 0x000ea60000000800 */
[----:B------:R1:W-:Y:S04]  /*72e0*/  STL [R1+0x37c], RZ ;  /* 0x00037cff01007387 */ /* 0x0003e80000100800 */
[----:B------:R1:W-:Y:S01]  /*72f0*/  STL [R1+0x380], RZ ;  /* 0x000380ff01007387 */ /* 0x0003e20000100800 */
[----:B---3--:R-:W3:Y:S03]  /*7300*/  LDC R148, c[0x0][0x230] ;  /* 0x00008c00ff947b82 */ /* 0x008ee60000000800 */
[----:B------:R1:W-:Y:S04]  /*7310*/  STL [R1+0x384], RZ ;  /* 0x000384ff01007387 */ /* 0x0003e80000100800 */
[----:B------:R1:W-:Y:S01]  /*7320*/  STL [R1+0x388], RZ ;  /* 0x000388ff01007387 */ /* 0x0003e20000100800 */
[----:B------:R-:W4:Y:S03]  /*7330*/  LDC R149, c[0x0][0x230] ;  /* 0x00008c00ff957b82 */ /* 0x000f260000000800 */
[----:B------:R1:W-:Y:S04]  /*7340*/  STL [R1+0x38c], RZ ;  /* 0x00038cff01007387 */ /* 0x0003e80000100800 */
[----:B------:R1:W-:Y:S04]  /*7350*/  STL [R1+0x390], RZ ;  /* 0x000390ff01007387 */ /* 0x0003e80000100800 */
[----:B------:R1:W-:Y:S04]  /*7360*/  STL [R1+0x394], RZ ;  /* 0x000394ff01007387 */ /* 0x0003e80000100800 */
[----:B------:R1:W-:Y:S01]  /*7370*/  STL [R1+0x398], RZ ;  /* 0x000398ff01007387 */ /* 0x0003e20000100800 */
[----:B---3--:R-:W-:-:S02]  /*7380*/  VIADD R142, R148, 0xffffffd5 ;  /* 0xffffffd5948e7836 */ /* 0x008fc40000000000 */
[----:B------:R-:W3:Y:S01]  /*7390*/  LDC R148, c[0x0][0x230] ;  /* 0x00008c00ff947b82 */ /* 0x000ee20000000800 */
[----:B------:R1:W-:Y:S04]  /*73a0*/  STL [R1+0x39c], RZ ;  /* 0x00039cff01007387 */ /* 0x0003e80000100800 */
[----:B------:R1:W-:Y:S01]  /*73b0*/  STL [R1+0x3a0], RZ ;  /* 0x0003a0ff01007387 */ /* 0x0003e20000100800 */
[----:B----4-:R-:W-:Y:S02]  /*73c0*/  VIADD R14, R149, 0xffffffd4 ;  /* 0xffffffd4950e7836 */ /* 0x010fe40000000000 */
[----:B------:R-:W4:Y:S01]  /*73d0*/  LDC R149, c[0x0][0x230] ;  /* 0x00008c00ff957b82 */ /* 0x000f220000000800 */
        /* <DEDUP_REMOVED lines=14> */
[----:B------:R-:W-:Y:S01]  /*74c0*/  ISETP.GE.U32.AND P3, PT, R142, 0x7fffffb6, PT ;  /* 0x7fffffb68e00780c */ /* 0x000fe20003f66070 */
[----:B-1----:R-:W-:-:S02]  /*74d0*/  VIADD R142, R145, 0xffffffd1 ;  /* 0xffffffd1918e7836 */ /* 0x002fc40000000000 */
[----:B------:R1:W-:Y:S01]  /*74e0*/  STL [R1+0x3d8], RZ ;  /* 0x0003d8ff01007387 */ /* 0x0003e20000100800 */
[----:B------:R-:W4:Y:S03]  /*74f0*/  LDC R145, c[0x0][0x230] ;  /* 0x00008c00ff917b82 */ /* 0x000f260000000800 */
[----:B------:R1:W-:Y:S04]  /*7500*/  STL [R1+0x3dc], RZ ;  /* 0x0003dcff01007387 */ /* 0x0003e80000100800 */
[----:B------:R1:W-:Y:S01]  /*7510*/  STL [R1+0x3e0], RZ ;  /* 0x0003e0ff01007387 */ /* 0x0003e20000100800 */
[----:B-----5:R-:W5:Y:S03]  /*7520*/  LDC R150, c[0x0][0x230] ;  /* 0x00008c00ff967b82 */ /* 0x020f660000000800 */
[----:B------:R1:W-:Y:S04]  /*7530*/  STL [R1+0x3e4], RZ ;  /* 0x0003e4ff01007387 */ /* 0x0003e80000100800 */
[----:B------:R1:W-:Y:S04]  /*7540*/  STL [R1+0x3e8], RZ ;  /* 0x0003e8ff01007387 */ /* 0x0003e80000100800 */
[----:B------:R-:W-:Y:S01]  /*7550*/  LDGSTS.E [R207+0x38004], desc[UR32][R152.64], !P4 ;  /* 0x3800400098cf7fae */ /* 0x000fe2000e121860 */
[----:B------:R-:W-:Y:S01]  /*7560*/  ISETP.GE.U32.AND P4, PT, R14, 0x7fffffb5, PT ;  /* 0x7fffffb50e00780c */ /* 0x000fe20003f86070 */
[----:B------:R-:W-:-:S02]  /*7570*/  VIADD R14, R147, 0xffffffd0 ;  /* 0xffffffd0930e7836 */ /* 0x000fc40000000000 */
[----:B------:R1:W-:Y:S01]  /*7580*/  STL [R1+0x3ec], RZ ;  /* 0x0003ecff01007387 */ /* 0x0003e20000100800 */
[----:B------:R-:W1:Y:S03]  /*7590*/  LDC R147, c[0x0][0x230] ;  /* 0x00008c00ff937b82 */ /* 0x000e660000000800 */
[----:B------:R1:W-:Y:S04]  /*75a0*/  STL [R1+0x3f0], RZ ;  /* 0x0003f0ff01007387 */ /* 0x0003e80000100800 */
[----:B------:R1:W-:Y:S04]  /*75b0*/  STL [R1+0x3f4], RZ ;  /* 0x0003f4ff01007387 */ /* 0x0003e80000100800 */
[----:B------:R1:W-:Y:S04]  /*75c0*/  STL [R1+0x3f8], RZ ;  /* 0x0003f8ff01007387 */ /* 0x0003e80000100800 */
[----:B------:R-:W-:Y:S01]  /*75d0*/  LDGSTS.E [R207+0x38008], desc[UR32][R154.64], !P6 ;  /* 0x380080009acf7fae */ /* 0x000fe2000f121860 */
[----:B------:R-:W-:Y:S01]  /*75e0*/  ISETP.GE.U32.AND P6, PT, R143, 0x7fffffb4, PT ;  /* 0x7fffffb48f00780c */ /* 0x000fe20003fc6070 */
[----:B------:R-:W-:-:S02]  /*75f0*/  VIADD R143, R144, 0xffffffd2 ;  /* 0xffffffd2908f7836 */ /* 0x000fc40000000000 */
[----:B------:R1:W-:Y:S01]  /*7600*/  STL [R1+0x3fc], RZ ;  /* 0x0003fcff01007387 */ /* 0x0003e20000100800 */
[----:B------:R-:W4:Y:S03]  /*7610*/  LDC R144, c[0x0][0x230] ;  /* 0x00008c00ff907b82 */ /* 0x000f260000000800 */
[----:B------:R1:W-:Y:S04]  /*7620*/  STL [R1], RZ ;  /* 0x000000ff01007387 */ /* 0x0003e80000100800 */
[----:B------:R1:W-:Y:S04]  /*7630*/  STL [R1+0x4], RZ ;  /* 0x000004ff01007387 */ /* 0x0003e80000100800 */
[----:B------:R1:W-:Y:S04]  /*7640*/  STL [R1+0x8], RZ ;  /* 0x000008ff01007387 */ /* 0x0003e80000100800 */
[----:B------:R1:W-:Y:S04]  /*7650*/  STL [R1+0xc], RZ ;  /* 0x00000cff01007387 */ /* 0x0003e80000100800 */
[----:B------:R1:W-:Y:S04]  /*7660*/  STL [R1+0x10], RZ ;  /* 0x000010ff01007387 */ /* 0x0003e80000100800 */
[----:B------:R-:W-:Y:S01]  /*7670*/  LDGSTS.E [R207+0x3800c], desc[UR32][R156.64], !P0 ;  /* 0x3800c0009ccf7fae */ /* 0x000fe2000c121860 */
[----:B------:R-:W-:Y:S01]  /*7680*/  ISETP.GE.U32.AND P0, PT, R143, 0x7fffffb3, PT ;  /* 0x7fffffb38f00780c */ /* 0x000fe20003f06070 */
[----:B--2---:R-:W-:-:S02]  /*7690*/  VIADD R143, R146, 0xffffffcf ;  /* 0xffffffcf928f7836 */ /* 0x004fc40000000000 */
[----:B------:R2:W-:Y:S01]  /*76a0*/  STL [R1+0x14], RZ ;  /* 0x000014ff01007387 */ /* 0x0005e20000100800 */
[----:B------:R-:W2:Y:S03]  /*76b0*/  LDC R146, c[0x0][0x230] ;  /* 0x00008c00ff927b82 */ /* 0x000ea60000000800 */
[----:B------:R1:W-:Y:S04]  /*76c0*/  STL [R1+0x18], RZ ;  /* 0x000018ff01007387 */ /* 0x0003e80000100800 */
[----:B------:R1:W-:Y:S04]  /*76d0*/  STL [R1+0x1c], RZ ;  /* 0x00001cff01007387 */ /* 0x0003e80000100800 */
[----:B------:R1:W-:Y:S04]  /*76e0*/  STL [R1+0x20], RZ ;  /* 0x000020ff01007387 */ /* 0x0003e80000100800 */
[----:B------:R1:W-:Y:S04]  /*76f0*/  STL [R1+0x24], RZ ;  /* 0x000024ff01007387 */ /* 0x0003e80000100800 */
[----:B------:R1:W-:Y:S04]  /*7700*/  STL [R1+0x28], RZ ;  /* 0x000028ff01007387 */ /* 0x0003e80000100800 */
[----:B------:R1:W-:Y:S04]  /*7710*/  STL [R1+0x2c], RZ ;  /* 0x00002cff01007387 */ /* 0x0003e80000100800 */
[----:B------:R-:W-:Y:S01]  /*7720*/  LDGSTS.E [R206+0x38000], desc[UR32][R158.64], !P1 ;  /* 0x380000009ece7fae */ /* 0x000fe2000c921860 */
[----:B------:R-:W-:Y:S01]  /*7730*/  ISETP.GE.U32.AND P1, PT, R142, 0x7fffffb2, PT ;  /* 0x7fffffb28e00780c */ /* 0x000fe20003f26070 */
[----:B---3--:R-:W-:-:S02]  /*7740*/  VIADD R142, R148, 0xffffffce ;  /* 0xffffffce948e7836 */ /* 0x008fc40000000000 */
[----:B------:R3:W-:Y:S01]  /*7750*/  STL [R1+0x30], RZ ;  /* 0x000030ff01007387 */ /* 0x0007e20000100800 */
[----:B------:R-:W3:Y:S03]  /*7760*/  LDC R148, c[0x0][0x230] ;  /* 0x00008c00ff947b82 */ /* 0x000ee60000000800 */
[----:B------:R-:W-:Y:S01]  /*7770*/  LDGSTS.E [R206+0x38004], desc[UR32][R160.64], !P2 ;  /* 0x38004000a0ce7fae */ /* 0x000fe2000d121860 */
[----:B------:R-:W-:Y:S01]  /*7780*/  ISETP.GE.U32.AND P2, PT, R14, 0x7fffffb1, PT ;  /* 0x7fffffb10e00780c */ /* 0x000fe20003f46070 */
[----:B-----5:R-:W-:Y:S02]  /*7790*/  VIADD R14, R150, 0xffffffcd ;  /* 0xffffffcd960e7836 */ /* 0x020fe40000000000 */
[----:B------:R1:W-:Y:S01]  /*77a0*/  STL [R1+0x34], RZ ;  /* 0x000034ff01007387 */ /* 0x0003e20000100800 */
[----:B------:R-:W5:Y:S03]  /*77b0*/  LDC R150, c[0x0][0x230] ;  /* 0x00008c00ff967b82 */ /* 0x000f660000000800 */
[----:B------:R1:W-:Y:S04]  /*77c0*/  STL [R1+0x38], RZ ;  /* 0x000038ff01007387 */ /* 0x0003e80000100800 */
[----:B------:R1:W-:Y:S04]  /*77d0*/  STL [R1+0x3c], RZ ;  /* 0x00003cff01007387 */ /* 0x0003e80000100800 */
[----:B------:R1:W-:Y:S04]  /*77e0*/  STL [R1+0x40], RZ ;  /* 0x000040ff01007387 */ /* 0x0003e80000100800 */
[----:B------:R1:W-:Y:S04]  /*77f0*/  STL [R1+0x44], RZ ;  /* 0x000044ff01007387 */ /* 0x0003e80000100800 */
[----:B------:R-:W-:Y:S01]  /*7800*/  LDGSTS.E [R206+0x38008], desc[UR32][R162.64], !P3 ;  /* 0x38008000a2ce7fae */ /* 0x000fe2000d921860 */
[----:B------:R-:W-:Y:S01]  /*7810*/  ISETP.GE.U32.AND P3, PT, R143, 0x7fffffb0, PT ;  /* 0x7fffffb08f00780c */ /* 0x000fe20003f66070 */
[----:B----4-:R-:W-:-:S02]  /*7820*/  VIADD R143, R144, 0xffffffcb ;  /* 0xffffffcb908f7836 */ /* 0x010fc40000000000 */
[----:B------:R4:W-:Y:S01]  /*7830*/  STL [R1+0x48], RZ ;  /* 0x000048ff01007387 */ /* 0x0009e20000100800 */
[----:B------:R-:W4:Y:S03]  /*7840*/  LDC R144, c[0x0][0x230] ;  /* 0x00008c00ff907b82 */ /* 0x000f260000000800 */
[----:B------:R-:W-:Y:S01]  /*7850*/  LDGSTS.E [R206+0x3800c], desc[UR32][R164.64], !P4 ;  /* 0x3800c000a4ce7fae */ /* 0x000fe2000e121860 */
[----:B------:R-:W-:Y:S01]  /*7860*/  ISETP.GE.U32.AND P4, PT, R142, 0x7fffffaf, PT ;  /* 0x7fffffaf8e00780c */ /* 0x000fe20003f86070 */
[----:B------:R-:W-:Y:S02]  /*7870*/  VIADD R142, R145, 0xffffffca ;  /* 0xffffffca918e7836 */ /* 0x000fe40000000000 */
[----:B------:R2:W-:Y:S01]  /*7880*/  STL [R1+0x4c], RZ ;  /* 0x00004cff01007387 */ /* 0x0005e20000100800 */
[----:B------:R-:W3:Y:S03]  /*7890*/  LDC R145, c[0x0][0x230] ;  /* 0x00008c00ff917b82 */ /* 0x000ee60000000800 */
[----:B------:R-:W-:Y:S01]  /*78a0*/  LDGSTS.E [R205+0x38000], desc[UR32][R166.64], !P6 ;  /* 0x38000000a6cd7fae */ /* 0x000fe2000f121860 */
[----:B------:R-:W-:Y:S01]  /*78b0*/  ISETP.GE.U32.AND P6, PT, R14, 0x7fffffae, PT ;  /* 0x7fffffae0e00780c */ /* 0x000fe20003fc6070 */
[----:B-1----:R-:W-:-:S02]  /*78c0*/  VIADD R14, R147, 0xffffffcc ;  /* 0xffffffcc930e7836 */ /* 0x002fc40000000000 */
[----:B------:R1:W-:Y:S01]  /*78d0*/  STL [R1+0x50], RZ ;  /* 0x000050ff01007387 */ /* 0x0003e20000100800 */
[----:B------:R-:W1:Y:S03]  /*78e0*/  LDC R147, c[0x0][0x230] ;  /* 0x00008c00ff937b82 */ /* 0x000e660000000800 */
[----:B------:R1:W-:Y:S04]  /*78f0*/  STL [R1+0x54], RZ ;  /* 0x000054ff01007387 */ /* 0x0003e80000100800 */
[----:B------:R1:W-:Y:S04]  /*7900*/  STL [R1+0x58], RZ ;  /* 0x000058ff01007387 */ /* 0x0003e80000100800 */
[----:B------:R1:W-:Y:S04]  /*7910*/  STL [R1+0x5c], RZ ;  /* 0x00005cff01007387 */ /* 0x0003e80000100800 */
        /* <DEDUP_REMOVED lines=9> */
[----:B------:R-:W-:Y:S01]  /*79b0*/  LDGSTS.E [R205+0x38008], desc[UR32][R170.64], !P1 ;  /* 0x38008000aacd7fae */ /* 0x000fe2000c921860 */
[----:B------:R-:W-:-:S02]  /*79c0*/  ISETP.GE.U32.AND P1, PT, R143, 0x7fffffac, PT ;  /* 0x7fffffac8f00780c */ /* 0x000fc40003f26070 */
[----:B------:R-:W5:Y:S01]  /*79d0*/  LDC R143, c[0x0][0x230] ;  /* 0x00008c00ff8f7b82 */ /* 0x000f620000000800 */
[----:B------:R1:W-:Y:S04]  /*79e0*/  STL [R1+0x74], RZ ;  /* 0x000074ff01007387 */ /* 0x0003e80000100800 */
[----:B------:R-:W-:Y:S01]  /*79f0*/  LDGSTS.E [R205+0x3800c], desc[UR32][R172.64], !P2 ;  /* 0x3800c000accd7fae */ /* 0x000fe2000d121860 */
[----:B------:R-:W-:Y:S01]  /*7a00*/  ISETP.GE.U32.AND P2, PT, R142, 0x7fffffab, PT ;  /* 0x7fffffab8e00780c */ /* 0x000fe20003f46070 */
[----:B--2---:R-:W-:Y:S02]  /*7a10*/  VIADD R142, R146, 0xffffffc8 ;  /* 0xffffffc8928e7836 */ /* 0x004fe40000000000 */
[----:B------:R2:W-:Y:S01]  /*7a20*/  STL [R1+0x78], RZ ;  /* 0x000078ff01007387 */ /* 0x0005e20000100800 */
[----:B------:R-:W2:Y:S03]  /*7a30*/  LDC R146, c[0x0][0x230] ;  /* 0x00008c00ff927b82 */ /* 0x000ea60000000800 */
[----:B------:R1:W-:Y:S04]  /*7a40*/  STL [R1+0x7c], RZ ;  /* 0x00007cff01007387 */ /* 0x0003e80000100800 */
[----:B------:R1:W-:Y:S04]  /*7a50*/  STL [R1+0x80], RZ ;  /* 0x000080ff01007387 */ /* 0x0003e80000100800 */
[----:B------:R1:W-:Y:S01]  /*7a60*/  STL [R1+0x84], RZ ;  /* 0x000084ff01007387 */ /* 0x0003e20000100800 */
[----:B-----5:R-:W-:-:S03]  /*7a70*/  VIADD R151, R143, 0xffffffc0 ;  /* 0xffffffc08f977836 */ /* 0x020fc60000000000 */
[----:B------:R1:W-:Y:S04]  /*7a80*/  STL [R1+0x88], RZ ;  /* 0x000088ff01007387 */ /* 0x0003e80000100800 */
[----:B------:R-:W-:Y:S01]  /*7a90*/  LDGSTS.E [R17+0x38000], desc[UR32][R174.64], !P3 ;  /* 0x38000000ae117fae */ /* 0x000fe2000d921860 */
[----:B------:R-:W-:Y:S01]  /*7aa0*/  ISETP.GE.U32.AND P3, PT, R14, 0x7fffffaa, PT ;  /* 0x7fffffaa0e00780c */ /* 0x000fe20003f66070 */
[----:B------:R-:W-:Y:S02]  /*7ab0*/  VIADD R14, R150, 0xffffffc7 ;  /* 0xffffffc7960e7836 */ /* 0x000fe40000000000 */
[----:B------:R1:W-:Y:S04]  /*7ac0*/  STL [R1+0x8c], RZ ;  /* 0x00008cff01007387 */ /* 0x0003e80000100800 */
[----:B------:R-:W-:Y:S01]  /*7ad0*/  LDGSTS.E [R17+0x38004], desc[UR32][R176.64], !P4 ;  /* 0x38004000b0117fae */ /* 0x000fe2000e121860 */
[----:B------:R-:W-:Y:S01]  /*7ae0*/  ISETP.GE.U32.AND P4, PT, R142, 0x7fffffa9, PT ;  /* 0x7fffffa98e00780c */ /* 0x000fe20003f86070 */
[----:B----4-:R-:W-:-:S02]  /*7af0*/  VIADD R142, R144, 0xffffffc4 ;  /* 0xffffffc4908e7836 */ /* 0x010fc40000000000 */
        /* <DEDUP_REMOVED lines=10> */
[----:B---3--:R-:W-:Y:S01]  /*7ba0*/  VIADD R14, R145, 0xffffffc5 ;  /* 0xffffffc5910e7836 */ /* 0x008fe20000000000 */
[----:B------:R-:W-:Y:S01]  /*7bb0*/  CS2R R144, SRZ ;  /* 0x0000000000907805 */ /* 0x000fe2000001ff00 */
[----:B------:R4:W-:Y:S04]  /*7bc0*/  STL [R1+0xb0], RZ ;  /* 0x0000b0ff01007387 */ /* 0x0009e80000100800 */
[----:B------:R3:W-:Y:S01]  /*7bd0*/  LDGSTS.E [R17+0x3800c], desc[UR32][R180.64], !P0 ;  /* 0x3800c000b4117fae */ /* 0x0007e2000c121860 */
[----:B------:R-:W-:Y:S01]  /*7be0*/  ISETP.GE.U32.AND P0, PT, R14, 0x7fffffa6, PT ;  /* 0x7fffffa60e00780c */ /* 0x000fe20003f06070 */
[----:B-1----:R-:W-:-:S02]  /*7bf0*/  VIADD R14, R149, 0xffffffc2 ;  /* 0xffffffc2950e7836 */ /* 0x002fc40000000000 */
[----:B------:R4:W-:Y:S04]  /*7c00*/  STL [R1+0xb4], RZ ;  /* 0x0000b4ff01007387 */ /* 0x0009e80000100800 */
[----:B------:R4:W-:Y:S01]  /*7c10*/  STL [R1+0xb8], RZ ;  /* 0x0000b8ff01007387 */ /* 0x0009e20000100800 */
[----:B---3--:R-:W-:-:S03]  /*7c20*/  VIADD R17, R148, 0xffffffc6 ;  /* 0xffffffc694117836 */ /* 0x008fc60000000000 */
[----:B------:R-:W-:Y:S01]  /*7c30*/  LDGSTS.E [R204+0x38000], desc[UR32][R182.64], !P1 ;  /* 0x38000000b6cc7fae */ /* 0x000fe2000c921860 */
[----:B------:R-:W-:Y:S02]  /*7c40*/  ISETP.GE.U32.AND P1, PT, R142, 0x7fffffa5, PT ;  /* 0x7fffffa58e00780c */ /* 0x000fe40003f26070 */
[----:B------:R-:W-:Y:S02]  /*7c50*/  CS2R R142, SRZ ;  /* 0x00000000008e7805 */ /* 0x000fe4000001ff00 */
[----:B------:R-:W-:Y:S01]  /*7c60*/  CS2R R148, SRZ ;  /* 0x0000000000947805 */ /* 0x000fe2000001ff00 */
[----:B------:R4:W-:Y:S04]  /*7c70*/  STL [R1+0xbc], RZ ;  /* 0x0000bcff01007387 */ /* 0x0009e80000100800 */
[----:B------:R-:W-:Y:S01]  /*7c80*/  LDGSTS.E [R204+0x38004], desc[UR32][R184.64], !P2 ;  /* 0x38004000b8cc7fae */ /* 0x000fe2000d121860 */
[----:B------:R-:W-:-:S02]  /*7c90*/  ISETP.GE.U32.AND P2, PT, R14, 0x7fffffa3, PT ;  /* 0x7fffffa30e00780c */ /* 0x000fc40003f46070 */
[----:B------:R-:W-:Y:S01]  /*7ca0*/  SEL R14, RZ, 0x4, P5 ;  /* 0x00000004ff0e7807 */ /* 0x000fe20002800000 */
[----:B------:R4:W-:Y:S04]  /*7cb0*/  STL [R1+0xc0], RZ ;  /* 0x0000c0ff01007387 */ /* 0x0009e80000100800 */
[----:B------:R-:W-:Y:S04]  /*7cc0*/  LDGSTS.E [R204+0x38008], desc[UR32][R186.64], !P3 ;  /* 0x38008000bacc7fae */ /* 0x000fe8000d921860 */
[----:B------:R4:W-:Y:S04]  /*7cd0*/  STL [R1+0xc4], RZ ;  /* 0x0000c4ff01007387 */ /* 0x0009e80000100800 */
[----:B------:R-:W-:Y:S01]  /*7ce0*/  LDGSTS.E [R204+0x3800c], desc[UR32][R188.64], !P4 ;  /* 0x3800c000bccc7fae */ /* 0x000fe2000e121860 */
[----:B------:R-:W-:Y:S01]  /*7cf0*/  ISETP.GE.U32.AND P4, PT, R17, 0x7fffffa7, PT ;  /* 0x7fffffa71100780c */ /* 0x000fe20003f86070 */
[----:B------:R-:W-:-:S02]  /*7d00*/  VIADD R17, R147, 0xffffffc3 ;  /* 0xffffffc393117836 */ /* 0x000fc40000000000 */
[----:B------:R4:W-:Y:S03]  /*7d10*/  STL [R1+0xc8], RZ ;  /* 0x0000c8ff01007387 */ /* 0x0009e60000100800 */
[----:B------:R-:W-:Y:S01]  /*7d20*/  ISETP.GE.U32.AND P3, PT, R17, 0x7fffffa4, PT ;  /* 0x7fffffa41100780c */ /* 0x000fe20003f66070 */
[----:B------:R4:W-:Y:S01]  /*7d30*/  STL [R1+0xcc], RZ ;  /* 0x0000ccff01007387 */ /* 0x0009e20000100800 */
[----:B--2---:R-:W-:Y:S01]  /*7d40*/  VIADD R17, R146, 0xffffffc1 ;  /* 0xffffffc192117836 */ /* 0x004fe20000000000 */
[----:B------:R-:W-:Y:S02]  /*7d50*/  CS2R R146, SRZ ;  /* 0x0000000000927805 */ /* 0x000fe4000001ff00 */
[----:B------:R4:W-:Y:S02]  /*7d60*/  STL [R1+0xd0], RZ ;  /* 0x0000d0ff01007387 */ /* 0x0009e40000100800 */
[----:B------:R-:W-:-:S02]  /*7d70*/  ISETP.GE.U32.AND P5, PT, R17, 0x7fffffa2, PT ;  /* 0x7fffffa21100780c */ /* 0x000fc40003fa6070 */
[----:B------:R4:W-:Y:S04]  /*7d80*/  STL [R1+0xd4], RZ ;  /* 0x0000d4ff01007387 */ /* 0x0009e80000100800 */
[----:B------:R4:W-:Y:S04]  /*7d90*/  STL [R1+0xd8], RZ ;  /* 0x0000d8ff01007387 */ /* 0x0009e80000100800 */
[----:B------:R4:W-:Y:S04]  /*7da0*/  STL [R1+0xdc], RZ ;  /* 0x0000dcff01007387 */ /* 0x0009e80000100800 */
[----:B------:R4:W-:Y:S04]  /*7db0*/  STL [R1+0xe0], RZ ;  /* 0x0000e0ff01007387 */ /* 0x0009e80000100800 */
[----:B------:R4:W-:Y:S04]  /*7dc0*/  STL [R1+0xe4], RZ ;  /* 0x0000e4ff01007387 */ /* 0x0009e80000100800 */
[----:B------:R-:W-:Y:S01]  /*7dd0*/  LDGSTS.E [R6+0x38000], desc[UR32][R190.64], !P6 ;  /* 0x38000000be067fae */ /* 0x000fe2000f121860 */
[----:B------:R-:W-:-:S03]  /*7de0*/  ISETP.GT.AND P6, PT, R208, 0x3f, PT ;  /* 0x0000003fd000780c */ /* 0x000fc60003fc4270 */
[----:B------:R4:W-:Y:S01]  /*7df0*/  STL [R1+0xe8], RZ ;  /* 0x0000e8ff01007387 */ /* 0x0009e20000100800 */
[----:B------:R-:W-:-:S03]  /*7e00*/  SEL R14, R14, RZ, P6 ;  /* 0x000000ff0e0e7207 */ /* 0x000fc60003000000 */
[----:B------:R4:W-:Y:S01]  /*7e10*/  STL [R1+0xec], RZ ;  /* 0x0000ecff01007387 */ /* 0x0009e20000100800 */
[----:B------:R-:W-:-:S03]  /*7e20*/  ISETP.NE.U32.AND P6, PT, R14, RZ, PT ;  /* 0x000000ff0e00720c */ /* 0x000fc60003fc5070 */
[----:B------:R4:W-:Y:S04]  /*7e30*/  STL [R1+0xf0], RZ ;  /* 0x0000f0ff01007387 */ /* 0x0009e80000100800 */
[----:B------:R4:W-:Y:S04]  /*7e40*/  STL [R1+0xf4], RZ ;  /* 0x0000f4ff01007387 */ /* 0x0009e80000100800 */
[----:B------:R4:W-:Y:S04]  /*7e50*/  STL [R1+0xf8], RZ ;  /* 0x0000f8ff01007387 */ /* 0x0009e80000100800 */
[----:B------:R4:W-:Y:S04]  /*7e60*/  STL [R1+0xfc], RZ ;  /* 0x0000fcff01007387 */ /* 0x0009e80000100800 */
[----:B------:R-:W-:Y:S01]  /*7e70*/  LDGSTS.E [R6+0x38004], desc[UR32][R192.64], !P4 ;  /* 0x38004000c0067fae */ /* 0x000fe2000e121860 */
[----:B------:R-:W-:-:S02]  /*7e80*/  ISETP.GE.U32.AND P4, PT, R151, 0x7fffffa1, PT ;  /* 0x7fffffa19700780c */ /* 0x000fc40003f86070 */
[----:B------:R-:W-:Y:S01]  /*7e90*/  CS2R R150, SRZ ;  /* 0x0000000000967805 */ /* 0x000fe2000001ff00 */
        /* <DEDUP_REMOVED lines=10> */
[----:B------:R-:W-:-:S03]  /*7f40*/  ISETP.GE.AND P0, PT, R208, 0x20, PT ;  /* 0x00000020d000780c */ /* 0x000fc60003f06270 */
[----:B------:R4:W-:Y:S04]  /*7f50*/  STL [R1+0x124], RZ ;  /* 0x000124ff01007387 */ /* 0x0009e80000100800 */
[----:B------:R-:W-:Y:S04]  /*7f60*/  LDGSTS.E [R6+0x3800c], desc[UR32][R196.64], !P1 ;  /* 0x3800c000c4067fae */ /* 0x000fe8000c921860 */
[----:B------:R4:W-:Y:S04]  /*7f70*/  STL [R1+0x128], RZ ;  /* 0x000128ff01007387 */ /* 0x0009e80000100800 */
[----:B------:R-:W-:Y:S04]  /*7f80*/  LDGSTS.E [R0+0x38000], desc[UR32][R198.64], !P3 ;  /* 0x38000000c6007fae */ /* 0x000fe8000d921860 */
[----:B------:R4:W-:Y:S04]  /*7f90*/  STL [R1+0x12c], RZ ;  /* 0x00012cff01007387 */ /* 0x0009e80000100800 */
[----:B------:R-:W-:Y:S04]  /*7fa0*/  LDGSTS.E [R0+0x38004], desc[UR32][R200.64], !P2 ;  /* 0x38004000c8007fae */ /* 0x000fe8000d121860 */
[----:B------:R4:W-:Y:S04]  /*7fb0*/  STL [R1+0x130], RZ ;  /* 0x000130ff01007387 */ /* 0x0009e80000100800 */
[----:B------:R-:W-:Y:S04]  /*7fc0*/  LDGSTS.E [R0+0x38008], desc[UR32][R202.64], !P5 ;  /* 0x38008000ca007fae */ /* 0x000fe8000e921860 */
[----:B------:R4:W-:Y:S04]  /*7fd0*/  STL [R1+0x134], RZ ;  /* 0x000134ff01007387 */ /* 0x0009e80000100800 */
[----:B------:R1:W-:Y:S04]  /*7fe0*/  LDGSTS.E [R0+0x3800c], desc[UR32][R140.64], !P4 ;  /* 0x3800c0008c007fae */ /* 0x0003e8000e121860 */
[----:B------:R4:W-:Y:S04]  /*7ff0*/  STL [R1+0x138], RZ ;  /* 0x000138ff01007387 */ /* 0x0009e80000100800 */
[----:B------:R-:W0:Y:S04]  /*8000*/  LDGDEPBAR ;  /* 0x00000000000079af */ /* 0x000e280000000000 */
[----:B------:R4:W-:Y:S01]  /*8010*/  STL [R1+0x13c], RZ ;  /* 0x00013cff01007387 */ /* 0x0009e20000100800 */
[----:B-1----:R-:W-:-:S03]  /*8020*/  CS2R R140, SRZ ;  /* 0x00000000008c7805 */ /* 0x002fc6000001ff00 */
[----:B------:R1:W-:Y:S04]  /*8030*/  LDGSTS.E [R3+0x10000], desc[UR32][R138.64], P6 ;  /* 0x100000008a037fae */ /* 0x0003e8000b121860 */
[----:B------:R4:W-:Y:S04]  /*8040*/  STL [R1+0x140], RZ ;  /* 0x000140ff01007387 */ /* 0x0009e80000100800 */
[----:B------:R2:W-:Y:S04]  /*8050*/  LDGSTS.E [R3+0x10400], desc[UR32][R136.64], P6 ;  /* 0x1040000088037fae */ /* 0x0005e8000b121860 */
[----:B------:R4:W-:Y:S01]  /*8060*/  STL [R1+0x144], RZ ;  /* 0x000144ff01007387 */ /* 0x0009e20000100800 */
[----:B-1----:R-:W-:-:S03]  /*8070*/  CS2R R138, SRZ ;  /* 0x00000000008a7805 */ /* 0x002fc6000001ff00 */
[----:B------:R-:W-:Y:S04]  /*8080*/  LDGSTS.E [R3+0x10800], desc[UR32][R8.64], P6 ;  /* 0x1080000008037fae */ /* 0x000fe8000b121860 */
[----:B------:R4:W-:Y:S01]  /*8090*/  STL [R1+0x148], RZ ;  /* 0x000148ff01007387 */ /* 0x0009e20000100800 */
[----:B--2---:R-:W-:-:S03]  /*80a0*/  CS2R R136, SRZ ;  /* 0x0000000000887805 */ /* 0x004fc6000001ff00 */
[----:B------:R1:W-:Y:S04]  /*80b0*/  LDGSTS.E [R3+0x10c00], desc[UR32][R134.64], P6 ;  /* 0x10c0000086037fae */ /* 0x0003e8000b121860 */
[----:B------:R4:W-:Y:S04]  /*80c0*/  STL [R1+0x14c], RZ ;  /* 0x00014cff01007387 */ /* 0x0009e80000100800 */
[----:B------:R2:W-:Y:S04]  /*80d0*/  LDGSTS.E [R3+0x11000], desc[UR32][R132.64], P6 ;  /* 0x1100000084037fae */ /* 0x0005e8000b121860 */
[----:B------:R4:W-:Y:S01]  /*80e0*/  STL [R1+0x150], RZ ;  /* 0x000150ff01007387 */ /* 0x0009e20000100800 */
[----:B-1----:R-:W-:-:S03]  /*80f0*/  CS2R R134, SRZ ;  /* 0x0000000000867805 */ /* 0x002fc6000001ff00 */
[----:B------:R1:W-:Y:S04]  /*8100*/  LDGSTS.E [R3+0x11400], desc[UR32][R130.64], P6 ;  /* 0x1140000082037fae */ /* 0x0003e8000b121860 */
[----:B------:R4:W-:Y:S01]  /*8110*/  STL [R1+0x154], RZ ;  /* 0x000154ff01007387 */ /* 0x0009e20000100800 */
[----:B--2---:R-:W-:-:S03]  /*8120*/  CS2R R132, SRZ ;  /* 0x0000000000847805 */ /* 0x004fc6000001ff00 */
        /* <DEDUP_REMOVED lines=127> */
[----:B------:R3:W-:Y:S01]  /*8920*/  LDGSTS.E [R3+0x1c400], desc[UR32][R42.64], P6 ;  /* 0x1c4000002a037fae */ /* 0x0007e2000b121860 */
[----:B-1----:R-:W-:-:S03]  /*8930*/  CS2R R46, SRZ ;  /* 0x00000000002e7805 */ /* 0x002fc6000001ff00 */
[----:B------:R1:W-:Y:S04]  /*8940*/  LDGSTS.E [R3+0x1c800], desc[UR32][R40.64], P6 ;  /* 0x1c80000028037fae */ /* 0x0003e8000b121860 */
[----:B------:R5:W-:Y:S01]  /*8950*/  LDGSTS.E [R3+0x1cc00], desc[UR32][R38.64], P6 ;  /* 0x1cc0000026037fae */ /* 0x000be2000b121860 */
[----:B--2---:R-:W-:-:S03]  /*8960*/  CS2R R44, SRZ ;  /* 0x00000000002c7805 */ /* 0x004fc6000001ff00 */
[----:B------:R2:W-:Y:S01]  /*8970*/  LDGSTS.E [R3+0x1d000], desc[UR32][R36.64], P6 ;  /* 0x1d00000024037fae */ /* 0x0005e2000b121860 */
[----:B---3--:R-:W-:-:S03]  /*8980*/  CS2R R42, SRZ ;  /* 0x00000000002a7805 */ /* 0x008fc6000001ff00 */
[----:B------:R3:W-:Y:S01]  /*8990*/  LDGSTS.E [R3+0x1d400], desc[UR32][R34.64], P6 ;  /* 0x1d40000022037fae */ /* 0x0007e2000b121860 */
[----:B-1----:R-:W-:-:S03]  /*89a0*/  CS2R R40, SRZ ;  /* 0x0000000000287805 */ /* 0x002fc6000001ff00 */
[----:B------:R1:W-:Y:S01]  /*89b0*/  LDGSTS.E [R3+0x1d800], desc[UR32][R32.64], P6 ;  /* 0x1d80000020037fae */ /* 0x0003e2000b121860 */
[----:B-----5:R-:W-:-:S03]  /*89c0*/  CS2R R38, SRZ ;  /* 0x0000000000267805 */ /* 0x020fc6000001ff00 */
        /* <DEDUP_REMOVED lines=14> */
[----:B------:R4:W-:Y:S04]  /*8ab0*/  LDGSTS.E [R3+0x1f800], desc[UR32][R12.64], P6 ;  /* 0x1f8000000c037fae */ /* 0x0009e8000b121860 */
[----:B------:R4:W-:Y:S04]  /*8ac0*/  LDGSTS.E [R3+0x1fc00], desc[UR32][R10.64], P6 ;  /* 0x1fc000000a037fae */ /* 0x0009e8000b121860 */
[----:B------:R-:W0:Y:S01]  /*8ad0*/  LDGDEPBAR ;  /* 0x00000000000079af */ /* 0x000e220000000000 */
[----:B------:R-:W-:Y:S05]  /*8ae0*/  @!P0 BRA `(.L_x_0) ;  /* 0x0000009c00448947 */ /* 0x000fea0003800000 */
[----:B------:R-:W2:Y:S01]  /*8af0*/  LDL R209, [R1+0x6b8] ;  /* 0x0006b80001d17983 */ /* 0x000ea20000100800 */
[----:B----4-:R-:W-:Y:S01]  /*8b00*/  SHF.R.S32.HI R3, RZ, 0x1f, R4 ;  /* 0x0000001fff037819 */ /* 0x010fe20000011404 */
[C---:B------:R-:W-:Y:S01]  /*8b10*/  IMAD.SHL.U32 R26, R5.reuse, 0x8, RZ ;  /* 0x00000008051a7824 */ /* 0x040fe200078e00ff */
[----:B------:R-:W-:Y:S01]  /*8b20*/  SHF.R.S32.HI R11, RZ, 0x1f, R5 ;  /* 0x0000001fff0b7819 */ /* 0x000fe20000011405 */
[----:B------:R-:W-:Y:S01]  /*8b30*/  STL [R1+0x1858], R15 ;  /* 0x0018580f01007387 */ /* 0x000fe20000100800 */
[----:B------:R-:W-:Y:S02]  /*8b40*/  SHF.L.U64.HI R0, R4, 0x2, R3 ;  /* 0x0000000204007819 */ /* 0x000fe40000010203 */
[----:B------:R-:W-:Y:S01]  /*8b50*/  SHF.R.S32.HI R17, RZ, 0x1f, R211 ;  /* 0x0000001fff117819 */ /* 0x000fe200000114d3 */
[----:B------:R-:W-:Y:S01]  /*8b60*/  STL [R1+0x1854], R7 ;  /* 0x0018540701007387 */ /* 0x000fe20000100800 */
[----:B------:R-:W-:Y:S02]  /*8b70*/  SHF.L.U64.HI R24, R5, 0x3, R11 ;  /* 0x0000000305187819 */ /* 0x000fe4000001020b */
[----:B------:R-:W-:Y:S01]  /*8b80*/  LEA R18, P0, R211, R26, 0x2 ;  /* 0x0000001ad3127211 */ /* 0x000fe200078010ff */
[----:B------:R-:W-:Y:S01]  /*8b90*/  STL [R1+0x1850], R2 ;  /* 0x0018500201007387 */ /* 0x000fe20000100800 */
[----:B------:R-:W-:-:S02]  /*8ba0*/  SHF.R.S32.HI R19, RZ, 0x1f, R212 ;  /* 0x0000001fff137819 */ /* 0x000fc400000114d4 */
[----:B------:R-:W-:Y:S01]  /*8bb0*/  SHF.R.S32.HI R21, RZ, 0x1f, R213 ;  /* 0x0000001fff157819 */ /* 0x000fe200000114d5 */
[----:B------:R1:W-:Y:S01]  /*8bc0*/  STL [R1+0x730], R0 ;  /* 0x0007300001007387 */ /* 0x0003e20000100800 */
[----:B------:R-:W-:Y:S02]  /*8bd0*/  SHF.R.S32.HI R23, RZ, 0x1f, R214 ;  /* 0x0000001fff177819 */ /* 0x000fe400000114d6 */
[-C--:B------:R-:W-:Y:S01]  /*8be0*/  LEA R22, P1, R213, R26.reuse, 0x2 ;  /* 0x0000001ad5167211 */ /* 0x080fe200078210ff */
[----:B------:R-:W3:Y:S01]  /*8bf0*/  LDL.LU R148, [R1+0x600] ;  /* 0x0006000001947983 */ /* 0x000ee20000300800 */
[----:B------:R-:W-:Y:S02]  /*8c00*/  LEA R152, P2, R214, R26, 0x2 ;  /* 0x0000001ad6987211 */ /* 0x000fe400078410ff */
[----:B------:R-:W-:Y:S01]  /*8c10*/  SHF.R.S32.HI R155, RZ, 0x1f, R216 ;  /* 0x0000001fff9b7819 */ /* 0x000fe200000114d8 */
[----:B------:R-:W4:Y:S01]  /*8c20*/  LDL.LU R149, [R1+0x604] ;  /* 0x0006040001957983 */ /* 0x000f220000300800 */
[----:B------:R-:W-:-:S02]  /*8c30*/  SHF.R.S32.HI R153, RZ, 0x1f, R215 ;  /* 0x0000001fff997819 */ /* 0x000fc400000114d7 */
[----:B------:R-:W-:Y:S01]  /*8c40*/  LEA R154, P3, R215, R26, 0x2 ;  /* 0x0000001ad79a7211 */ /* 0x000fe200078610ff */
[----:B------:R-:W4:Y:S01]  /*8c50*/  LDL.LU R150, [R1+0x608] ;  /* 0x0006080001967983 */ /* 0x000f220000300800 */
[----:B------:R-:W-:Y:S02]  /*8c60*/  SHF.R.S32.HI R157, RZ, 0x1f, R217 ;  /* 0x0000001fff9d7819 */ /* 0x000fe400000114d9 */
[----:B------:R-:W-:Y:S01]  /*8c70*/  SHF.R.S32.HI R159, RZ, 0x1f, R218 ;  /* 0x0000001fff9f7819 */ /* 0x000fe200000114da */
[----:B------:R-:W4:Y:S01]  /*8c80*/  LDL.LU R12, [R1+0x60c] ;  /* 0x00060c00010c7983 */ /* 0x000f220000300800 */
[----:B------:R-:W-:Y:S02]  /*8c90*/  SHF.R.S32.HI R163, RZ, 0x1f, R220 ;  /* 0x0000001fffa37819 */ /* 0x000fe400000114dc */
[----:B------:R-:W-:Y:S01]  /*8ca0*/  SHF.R.S32.HI R161, RZ, 0x1f, R219 ;  /* 0x0000001fffa17819 */ /* 0x000fe200000114db */
[----:B------:R-:W4:Y:S01]  /*8cb0*/  LDL.LU R8, [R1+0x610] ;  /* 0x0006100001087983 */ /* 0x000f220000300800 */
[----:B------:R-:W-:-:S02]  /*8cc0*/  SHF.R.S32.HI R165, RZ, 0x1f, R221 ;  /* 0x0000001fffa57819 */ /* 0x000fc400000114dd */
[----:B------:R-:W-:Y:S01]  /*8cd0*/  SHF.R.S32.HI R167, RZ, 0x1f, R222 ;  /* 0x0000001fffa77819 */ /* 0x000fe200000114de */
        /* <DEDUP_REMOVED lines=16> */
[----:B------:R-:W-:-:S02]  /*8de0*/  LEA.HI.X R17, R211, R24, R17, 0x2, P0 ;  /* 0x00000018d3117211 */ /* 0x000fc400000f1411 */
[C---:B------:R-:W-:Y:S02]  /*8df0*/  LEA R20, P0, R212.reuse, R26, 0x2 ;  /* 0x0000001ad4147211 */ /* 0x040fe400078010ff */
[-C--:B------:R-:W-:Y:S02]  /*8e00*/  LEA.HI.X R21, R213, R24.reuse, R21, 0x2, P1 ;  /* 0x00000018d5157211 */ /* 0x080fe400008f1415 */
[----:B------:R-:W-:Y:S02]  /*8e10*/  LEA.HI.X R19, R212, R24, R19, 0x2, P0 ;  /* 0x00000018d4137211 */ /* 0x000fe400000f1413 */
[----:B------:R-:W-:Y:S02]  /*8e20*/  LEA R156, P0, R216, R26, 0x2 ;  /* 0x0000001ad89c7211 */ /* 0x000fe400078010ff */
[----:B------:R-:W-:Y:S02]  /*8e30*/  LEA.HI.X R23, R214, R24, R23, 0x2, P2 ;  /* 0x00000018d6177211 */ /* 0x000fe400010f1417 */
[----:B------:R-:W-:-:S02]  /*8e40*/  LEA R158, P1, R217, R26, 0x2 ;  /* 0x0000001ad99e7211 */ /* 0x000fc400078210ff */
[----:B------:R-:W-:Y:S02]  /*8e50*/  LEA R160, P2, R218, R26, 0x2 ;  /* 0x0000001adaa07211 */ /* 0x000fe400078410ff */
[-C--:B------:R-:W-:Y:S02]  /*8e60*/  LEA.HI.X R155, R216, R24.reuse, R155, 0x2, P0 ;  /* 0x00000018d89b7211 */ /* 0x080fe400000f149b */
[----:B------:R-:W-:Y:S02]  /*8e70*/  LEA.HI.X R153, R215, R24, R153, 0x2, P3 ;  /* 0x00000018d7997211 */ /* 0x000fe400018f1499 */
[-C--:B------:R-:W-:Y:S02]  /*8e80*/  LEA R164, P0, R220, R26.reuse, 0x2 ;  /* 0x0000001adca47211 */ /* 0x080fe400078010ff */
[----:B------:R-:W-:Y:S02]  /*8e90*/  LEA R162, P3, R219, R26, 0x2 ;  /* 0x0000001adba27211 */ /* 0x000fe400078610ff */
[----:B------:R-:W-:-:S02]  /*8ea0*/  LEA.HI.X R157, R217, R24, R157, 0x2, P1 ;  /* 0x00000018d99d7211 */ /* 0x000fc400008f149d */
[----:B------:R-:W-:Y:S02]  /*8eb0*/  LEA.HI.X R159, R218, R24, R159, 0x2, P2 ;  /* 0x00000018da9f7211 */ /* 0x000fe400010f149f */
[-C--:B------:R-:W-:Y:S02]  /*8ec0*/  LEA R166, P1, R221, R26.reuse, 0x2 ;  /* 0x0000001adda67211 */ /* 0x080fe400078210ff */
[----:B------:R-:W-:Y:S02]  /*8ed0*/  LEA R168, P2, R222, R26, 0x2 ;  /* 0x0000001adea87211 */ /* 0x000fe400078410ff */
[-C--:B------:R-:W-:Y:S02]  /*8ee0*/  LEA.HI.X R163, R220, R24.reuse, R163, 0x2, P0 ;  /* 0x00000018dca37211 */ /* 0x080fe400000f14a3 */
        /* <DEDUP_REMOVED lines=21> */
[----:B------:R-:W-:Y:S02]  /*9040*/  SHF.R.S32.HI R189, RZ, 0x1f, R233 ;  /* 0x0000001fffbd7819 */ /* 0x000fe400000114e9 */
[----:B------:R-:W-:Y:S02]  /*9050*/  SHF.R.S32.HI R191, RZ, 0x1f, R234 ;  /* 0x0000001fffbf7819 */ /* 0x000fe400000114ea */
[-C--:B------:R-:W-:Y:S02]  /*9060*/  LEA R190, P1, R233, R26.reuse, 0x2 ;  /* 0x0000001ae9be7211 */ /* 0x080fe400078210ff */
[----:B------:R-:W-:Y:S02]  /*9070*/  LEA R192, P2, R234, R26, 0x2 ;  /* 0x0000001aeac07211 */ /* 0x000fe400078410ff */
[----:B------:R-:W-:-:S02]  /*9080*/  LEA.HI.X R187, R232, R24, R187, 0x2, P0 ;  /* 0x00000018e8bb7211 */ /* 0x000fc400000f14bb */
[----:B------:R-:W-:Y:S02]  /*9090*/  LEA.HI.X R185, R231, R24, R185, 0x2, P3 ;  /* 0x00000018e7b97211 */ /* 0x000fe400018f14b9 */
[----:B------:R-:W-:Y:S02]  /*90a0*/  SHF.R.S32.HI R195, RZ, 0x1f, R236 ;  /* 0x0000001fffc37819 */ /* 0x000fe400000114ec */
[-C--:B------:R-:W-:Y:S02]  /*90b0*/  LEA R196, P0, R236, R26.reuse, 0x2 ;  /* 0x0000001aecc47211 */ /* 0x080fe400078010ff */
[----:B------:R-:W-:Y:S02]  /*90c0*/  SHF.R.S32.HI R193, RZ, 0x1f, R235 ;  /* 0x0000001fffc17819 */ /* 0x000fe400000114eb */
[----:B------:R-:W-:Y:S02]  /*90d0*/  LEA R194, P3, R235, R26, 0x2 ;  /* 0x0000001aebc27211 */ /* 0x000fe400078610ff */
[----:B------:R-:W-:-:S02]  /*90e0*/  LEA.HI.X R189, R233, R24, R189, 0x2, P1 ;  /* 0x00000018e9bd7211 */ /* 0x000fc400008f14bd */
[----:B------:R-:W-:Y:S02]  /*90f0*/  LEA.HI.X R191, R234, R24, R191, 0x2, P2 ;  /* 0x00000018eabf7211 */ /* 0x000fe400010f14bf */
[----:B------:R-:W-:Y:S02]  /*9100*/  SHF.R.S32.HI R9, RZ, 0x1f, R208 ;  /* 0x0000001fff097819 */ /* 0x000fe400000114d0 */
[----:B------:R-:W-:Y:S02]  /*9110*/  SHF.R.S32.HI R197, RZ, 0x1f, R237 ;  /* 0x0000001fffc57819 */ /* 0x000fe400000114ed */
[----:B------:R-:W-:Y:S02]  /*9120*/  SHF.R.S32.HI R199, RZ, 0x1f, R238 ;  /* 0x0000001fffc77819 */ /* 0x000fe400000114ee */
[-C--:B------:R-:W-:Y:S02]  /*9130*/  LEA R198, P1, R237, R26.reuse, 0x2 ;  /* 0x0000001aedc67211 */ /* 0x080fe400078210ff */
[----:B------:R-:W-:-:S02]  /*9140*/  LEA R200, P2, R238, R26, 0x2 ;  /* 0x0000001aeec87211 */ /* 0x000fc400078410ff */
[-C--:B------:R-:W-:Y:S02]  /*9150*/  LEA.HI.X R195, R236, R24.reuse, R195, 0x2, P0 ;  /* 0x00000018ecc37211 */ /* 0x080fe400000f14c3 */
[----:B------:R-:W-:Y:S02]  /*9160*/  LEA.HI.X R193, R235, R24, R193, 0x2, P3 ;  /* 0x00000018ebc17211 */ /* 0x000fe400018f14c1 */
[----:B------:R-:W-:Y:S02]  /*9170*/  SHF.R.S32.HI R203, RZ, 0x1f, R240 ;  /* 0x0000001fffcb7819 */ /* 0x000fe400000114f0 */
[----:B------:R-:W-:Y:S02]  /*9180*/  LEA R204, P0, R240, R26, 0x2 ;  /* 0x0000001af0cc7211 */ /* 0x000fe400078010ff */
[----:B------:R-:W-:Y:S02]  /*9190*/  SHF.R.S32.HI R3, RZ, 0x1f, R210 ;  /* 0x0000001fff037819 */ /* 0x000fe400000114d2 */
[----:B-1----:R-:W-:-:S02]  /*91a0*/  LEA.HI R0, R9, R208, RZ, 0x5 ;  /* 0x000000d009007211 */ /* 0x002fc400078f28ff */
[----:B------:R-:W-:Y:S02]  /*91b0*/  SHF.R.S32.HI R201, RZ, 0x1f, R239 ;  /* 0x0000001fffc97819 */ /* 0x000fe400000114ef */
[----:B------:R-:W-:Y:S02]  /*91c0*/  LEA R202, P3, R239, R26, 0x2 ;  /* 0x0000001aefca7211 */ /* 0x000fe400078610ff */
[-C--:B------:R-:W-:Y:S02]  /*91d0*/  LEA.HI.X R197, R237, R24.reuse, R197, 0x2, P1 ;  /* 0x00000018edc57211 */ /* 0x080fe400008f14c5 */
[----:B------:R-:W-:Y:S02]  /*91e0*/  LEA.HI.X R199, R238, R24, R199, 0x2, P2 ;  /* 0x00000018eec77211 */ /* 0x000fe400010f14c7 */
[----:B------:R-:W-:Y:S02]  /*91f0*/  SHF.R.S32.HI R205, RZ, 0x1f, R241 ;  /* 0x0000001fffcd7819 */ /* 0x000fe400000114f1 */
[----:B------:R-:W-:-:S02]  /*9200*/  SHF.R.S32.HI R207, RZ, 0x1f, R242 ;  /* 0x0000001fffcf7819 */ /* 0x000fc400000114f2 */
[-C--:B------:R-:W-:Y:S02]  /*9210*/  LEA R206, P1, R241, R26.reuse, 0x2 ;  /* 0x0000001af1ce7211 */ /* 0x080fe400078210ff */
[----:B------:R-:W-:Y:S02]  /*9220*/  LEA R208, P2, R242, R26, 0x2 ;  /* 0x0000001af2d07211 */ /* 0x000fe400078410ff */
[-C--:B------:R-:W-:Y:S02]  /*9230*/  LEA.HI.X R203, R240, R24.reuse, R203, 0x2, P0 ;  /* 0x00000018f0cb7211 */ /* 0x080fe400000f14cb */
[----:B------:R-:W-:Y:S02]  /*9240*/  SHF.L.U64.HI R3, R210, 0x2, R3 ;  /* 0x00000002d2037819 */ /* 0x000fe40000010203 */
[----:B------:R-:W-:Y:S02]  /*9250*/  LEA.HI.X R201, R239, R24, R201, 0x2, P3 ;  /* 0x00000018efc97211 */ /* 0x000fe400018f14c9 */
[----:B------:R-:W-:-:S02]  /*9260*/  SHF.R.S32.HI R211, RZ, 0x1f, R244 ;  /* 0x0000001fffd37819 */ /* 0x000fc400000114f4 */
[-C--:B------:R-:W-:Y:S02]  /*9270*/  LEA R212, P0, R244, R26.reuse, 0x2 ;  /* 0x0000001af4d47211 */ /* 0x080fe400078010ff */
[----:B------:R-:W-:Y:S02]  /*9280*/  LEA R210, P3, R243, R26, 0x2 ;  /* 0x0000001af3d27211 */ /* 0x000fe400078610ff */
[-C--:B------:R-:W-:Y:S02]  /*9290*/  LEA.HI.X R205, R241, R24.reuse, R205, 0x2, P1 ;  /* 0x00000018f1cd7211 */ /* 0x080fe400008f14cd */
[----:B------:R-:W-:Y:S02]  /*92a0*/  LEA.HI.X R207, R242, R24, R207, 0x2, P2 ;  /* 0x00000018f2cf7211 */ /* 0x000fe400010f14cf */
[----:B------:R-:W-:Y:S02]  /*92b0*/  SHF.R.S32.HI R213, RZ, 0x1f, R245 ;  /* 0x0000001fffd57819 */ /* 0x000fe400000114f5 */
[----:B------:R-:W-:-:S02]  /*92c0*/  SHF.R.S32.HI R215, RZ, 0x1f, R246 ;  /* 0x0000001fffd77819 */ /* 0x000fc400000114f6 */
[-C--:B------:R-:W-:Y:S02]  /*92d0*/  LEA R214, P1, R245, R26.reuse, 0x2 ;  /* 0x0000001af5d67211 */ /* 0x080fe400078210ff */
[----:B------:R-:W-:Y:S02]  /*92e0*/  LEA R216, P2, R246, R26, 0x2 ;  /* 0x0000001af6d87211 */ /* 0x000fe400078410ff */
[----:B------:R-:W-:Y:S02]  /*92f0*/  LEA.HI.X R211, R244, R24, R211, 0x2, P0 ;  /* 0x00000018f4d37211 */ /* 0x000fe400000f14d3 */
[----:B------:R-:W-:Y:S02]  /*9300*/  SHF.R.S32.HI R219, RZ, 0x1f, R248 ;  /* 0x0000001fffdb7819 */ /* 0x000fe400000114f8 */
[----:B------:R-:W-:Y:S02]  /*9310*/  LEA R220, P0, R248, R26, 0x2 ;  /* 0x0000001af8dc7211 */ /* 0x000fe400078010ff */
[----:B------:R-:W-:-:S02]  /*9320*/  SHF.R.S32.HI R217, RZ, 0x1f, R247 ;  /* 0x0000001fffd97819 */ /* 0x000fc400000114f7 */
[-C--:B------:R-:W-:Y:S02]  /*9330*/  LEA.HI.X R213, R245, R24.reuse, R213, 0x2, P1 ;  /* 0x00000018f5d57211 */ /* 0x080fe400008f14d5 */
[----:B------:R-:W-:Y:S02]  /*9340*/  LEA.HI.X R215, R246, R24, R215, 0x2, P2 ;  /* 0x00000018f6d77211 */ /* 0x000fe400010f14d7 */
[----:B------:R-:W-:Y:S02]  /*9350*/  SHF.R.S32.HI R221, RZ, 0x1f, R249 ;  /* 0x0000001fffdd7819 */ /* 0x000fe400000114f9 */
[----:B------:R-:W-:Y:S02]  /*9360*/  SHF.R.S32.HI R223, RZ, 0x1f, R250 ;  /* 0x0000001fffdf7819 */ /* 0x000fe400000114fa */
[-C--:B------:R-:W-:Y:S02]  /*9370*/  LEA R222, P1, R249, R26.reuse, 0x2 ;  /* 0x0000001af9de7211 */ /* 0x080fe400078210ff */
[----:B------:R-:W-:-:S02]  /*9380*/  LEA R224, P2, R250, R26, 0x2 ;  /* 0x0000001afae07211 */ /* 0x000fc400078410ff */
[----:B------:R-:W-:Y:S02]  /*9390*/  LEA.HI.X R219, R248, R24, R219, 0x2, P0 ;  /* 0x00000018f8db7211 */ /* 0x000fe400000f14db */
[----:B------:R-:W-:Y:S02]  /*93a0*/  SHF.R.S32.HI R227, RZ, 0x1f, R252 ;  /* 0x0000001fffe37819 */ /* 0x000fe400000114fc */
[----:B------:R-:W-:Y:S01]  /*93b0*/  LEA R228, P0, R252, R26, 0x2 ;  /* 0x0000001afce47211 */ /* 0x000fe200078010ff */
[----:B------:R-:W-:Y:S01]  /*93c0*/  STL [R1+0x185c], R3 ;  /* 0x00185c0301007387 */ /* 0x000fe20000100800 */
[----:B------:R-:W-:Y:S02]  /*93d0*/  SHF.R.S32.HI R225, RZ, 0x1f, R251 ;  /* 0x0000001fffe17819 */ /* 0x000fe400000114fb */
[----:B------:R-:W-:Y:S02]  /*93e0*/  LEA.HI.X R221, R249, R24, R221, 0x2, P1 ;  /* 0x00000018f9dd7211 */ /* 0x000fe400008f14dd */
[----:B--2---:R-:W-:-:S04]  /*93f0*/  SHF.R.S32.HI R13, RZ, 0x1f, R209 ;  /* 0x0000001fff0d7819 */ /* 0x004fc800000114d1 */
[----:B------:R-:W-:Y:S02]  /*9400*/  SHF.L.U64.HI R13, R209, 0x2, R13 ;  /* 0x00000002d10d7819 */ /* 0x000fe4000001020d */
[----:B------:R-:W1:Y:S01]  /*9410*/  S2R R209, SR_TID.X ;  /* 0x0000000000d17919 */ /* 0x000e620000002100 */
[-C--:B------:R-:W-:Y:S02]  /*9420*/  LEA.HI.X R223, R250, R24.reuse, R223, 0x2, P2 ;  /* 0x00000018fadf7211 */ /* 0x080fe400010f14df */
[----:B------:R-:W-:Y:S01]  /*9430*/  LEA.HI.X R227, R252, R24, R227, 0x2, P0 ;  /* 0x00000018fce37211 */ /* 0x000fe200000f14e3 */
[----:B------:R2:W-:Y:S04]  /*9440*/  STL [R1+0x1860], R0 ;  /* 0x0018600001007387 */ /* 0x0005e80000100800 */
[----:B------:R-:W2:Y:S04]  /*9450*/  LDL.LU R145, [R1+0x62c] ;  /* 0x00062c0001917983 */ /* 0x000ea80000300800 */
[----:B------:R-:W2:Y:S01]  /*9460*/  LDL.LU R146, [R1+0x630] ;  /* 0x0006300001927983 */ /* 0x000ea20000300800 */
[----:B---3--:R-:W-:-:S02]  /*9470*/  SHF.R.S32.HI R229, RZ, 0x1f, R148 ;  /* 0x0000001fffe57819 */ /* 0x008fc40000011494 */
[-C--:B------:R-:W-:Y:S01]  /*9480*/  LEA R230, P1, R148, R26.reuse, 0x2 ;  /* 0x0000001a94e67211 */ /* 0x080fe200078210ff */
[----:B------:R-:W3:Y:S01]  /*9490*/  LDL.LU R147, [R1+0x634] ;  /* 0x0006340001937983 */ /* 0x000ee20000300800 */
[----:B----4-:R-:W-:Y:S02]  /*94a0*/  SHF.R.S32.HI R231, RZ, 0x1f, R149 ;  /* 0x0000001fffe77819 */ /* 0x010fe40000011495 */
[----:B------:R-:W-:Y:S02]  /*94b0*/  LEA R232, P2, R149, R26, 0x2 ;  /* 0x0000001a95e87211 */ /* 0x000fe400078410ff */
[----:B-1----:R-:W-:Y:S02]  /*94c0*/  SHF.R.U32.HI R4, RZ, 0x5, R209 ;  /* 0x00000005ff047819 */ /* 0x002fe400000116d1 */
[----:B------:R-:W-:-:S04]  /*94d0*/  SHF.R.S32.HI R209, RZ, 0x1f, R243 ;  /* 0x0000001fffd17819 */ /* 0x000fc800000114f3 */
[----:B------:R-:W-:Y:S02]  /*94e0*/  LEA.HI.X R209, R243, R24, R209, 0x2, P3 ;  /* 0x00000018f3d17211 */ /* 0x000fe400018f14d1 */
[----:B------:R-:W-:-:S04]  /*94f0*/  LEA R218, P3, R247, R26, 0x2 ;  /* 0x0000001af7da7211 */ /* 0x000fc800078610ff */
[----:B------:R-:W-:Y:S02]  /*9500*/  LEA.HI.X R217, R247, R24, R217, 0x2, P3 ;  /* 0x00000018f7d97211 */ /* 0x000fe400018f14d9 */
[C---:B------:R-:W-:Y:S02]  /*9510*/  LEA R226, P3, R251.reuse, R26, 0x2 ;  /* 0x0000001afbe27211 */ /* 0x040fe400078610ff */
[----:B------:R-:W-:Y:S02]  /*9520*/  SHF.R.S32.HI R235, RZ, 0x1f, R12 ;  /* 0x0000001fffeb7819 */ /* 0x000fe4000001140c */
[----:B------:R-:W-:Y:S02]  /*9530*/  LEA.HI.X R225, R251, R24, R225, 0x2, P3 ;  /* 0x00000018fbe17211 */ /* 0x000fe400018f14e1 */
[----:B------:R-:W-:Y:S02]  /*9540*/  LEA R236, P0, R12, R26, 0x2 ;  /* 0x0000001a0cec7211 */ /* 0x000fe400078010ff */
[----:B------:R-:W-:-:S02]  /*9550*/  SHF.R.S32.HI R233, RZ, 0x1f, R150 ;  /* 0x0000001fffe97819 */ /* 0x000fc40000011496 */
[----:B------:R-:W-:Y:S02]  /*9560*/  LEA R234, P3, R150, R26, 0x2 ;  /* 0x0000001a96ea7211 */ /* 0x000fe400078610ff */
[-C--:B------:R-:W-:Y:S02]  /*9570*/  LEA.HI.X R229, R148, R24.reuse, R229, 0x2, P1 ;  /* 0x0000001894e57211 */ /* 0x080fe400008f14e5 */
[----:B------:R-:W-:Y:S01]  /*9580*/  LEA.HI.X R231, R149, R24, R231, 0x2, P2 ;  /* 0x0000001895e77211 */ /* 0x000fe200010f14e7 */
[----:B------:R-:W4:Y:S01]  /*9590*/  LDL.LU R148, [R1+0x638] ;  /* 0x0006380001947983 */ /* 0x000f220000300800 */
[----:B------:R-:W-:Y:S02]  /*95a0*/  SHF.R.S32.HI R239, RZ, 0x1f, R6 ;  /* 0x0000001fffef7819 */ /* 0x000fe40000011406 */
[----:B------:R-:W-:Y:S01]  /*95b0*/  LEA R240, P2, R6, R26, 0x2 ;  /* 0x0000001a06f07211 */ /* 0x000fe200078410ff */
[----:B------:R-:W4:Y:S01]  /*95c0*/  LDL.LU R149, [R1+0x63c] ;  /* 0x00063c0001957983 */ /* 0x000f220000300800 */
[----:B------:R-:W-:-:S02]  /*95d0*/  LEA.HI.X R235, R12, R24, R235, 0x2, P0 ;  /* 0x000000180ceb7211 */ /* 0x000fc400000f14eb */
[----:B------:R-:W-:Y:S01]  /*95e0*/  LEA.HI.X R233, R150, R24, R233, 0x2, P3 ;  /* 0x0000001896e97211 */ /* 0x000fe200018f14e9 */
[----:B------:R-:W4:Y:S01]  /*95f0*/  LDL.LU R12, [R1+0x640] ;  /* 0x00064000010c7983 */ /* 0x000f220000300800 */
[----:B------:R-:W-:Y:S02]  /*9600*/  SHF.R.S32.HI R237, RZ, 0x1f, R8 ;  /* 0x0000001fffed7819 */ /* 0x000fe40000011408 */
[-C--:B------:R-:W-:Y:S01]  /*9610*/  LEA R238, P1, R8, R26.reuse, 0x2 ;  /* 0x0000001a08ee7211 */ /* 0x080fe200078210ff */
[----:B------:R-:W4:Y:S01]  /*9620*/  LDL.LU R150, [R1+0x644] ;  /* 0x0006440001967983 */ /* 0x000f220000300800 */
[----:B------:R-:W-:Y:S02]  /*9630*/  SHF.R.S32.HI R241, RZ, 0x1f, R14 ;  /* 0x0000001ffff17819 */ /* 0x000fe4000001140e */
[----:B------:R-:W-:Y:S02]  /*9640*/  LEA R242, P3, R14, R26, 0x2 ;  /* 0x0000001a0ef27211 */ /* 0x000fe400078610ff */
[----:B------:R-:W-:-:S02]  /*9650*/  LEA.HI.X R239, R6, R24, R239, 0x2, P2 ;  /* 0x0000001806ef7211 */ /* 0x000fc400010f14ef */
[----:B------:R-:W4:Y:S01]  /*9660*/  LDL.LU R6, [R1+0x648] ;  /* 0x0006480001067983 */ /* 0x000f220000300800 */
[----:B------:R-:W-:Y:S02]  /*9670*/  SHF.R.S32.HI R243, RZ, 0x1f, R10 ;  /* 0x0000001ffff37819 */ /* 0x000fe4000001140a */
[----:B------:R-:W-:Y:S02]  /*9680*/  LEA R244, P0, R10, R26, 0x2 ;  /* 0x0000001a0af47211 */ /* 0x000fe400078010ff */
[-C--:B------:R-:W-:Y:S02]  /*9690*/  LEA.HI.X R237, R8, R24.reuse, R237, 0x2, P1 ;  /* 0x0000001808ed7211 */ /* 0x080fe400008f14ed */
[-C--:B------:R-:W-:Y:S01]  /*96a0*/  LEA.HI.X R241, R14, R24.reuse, R241, 0x2, P3 ;  /* 0x000000180ef17211 */ /* 0x080fe200018f14f1 */
[----:B------:R-:W4:Y:S01]  /*96b0*/  LDL.LU R8, [R1+0x64c] ;  /* 0x00064c0001087983 */ /* 0x000f220000300800 */
[----:B------:R-:W-:-:S03]  /*96c0*/  LEA.HI.X R243, R10, R24, R243, 0x2, P0 ;  /* 0x000000180af37211 */ /* 0x000fc600000f14f3 */
[----:B------:R-:W4:Y:S04]  /*96d0*/  LDL.LU R14, [R1+0x654] ;  /* 0x00065400010e7983 */ /* 0x000f280000300800 */
[----:B------:R-:W4:Y:S01]  /*96e0*/  LDL.LU R10, [R1+0x6b4] ;  /* 0x0006b400010a7983 */ /* 0x000f220000300800 */
[----:B------:R-:W-:Y:S02]  /*96f0*/  SHF.R.S32.HI R249, RZ, 0x1f, R151 ;  /* 0x0000001ffff97819 */ /* 0x000fe40000011497 */
[----:B------:R-:W-:-:S04]  /*9700*/  LEA R250, P3, R151, R26, 0x2 ;  /* 0x0000001a97fa7211 */ /* 0x000fc800078610ff */
[----:B------:R-:W-:Y:S02]  /*9710*/  LEA.HI.X R249, R151, R24, R249, 0x2, P3 ;  /* 0x0000001897f97211 */ /* 0x000fe400018f14f9 */
[----:B------:R-:W4:Y:S01]  /*9720*/  LDL.LU R151, [R1+0x6bc] ;  /* 0x0006bc0001977983 */ /* 0x000f220000300800 */
[----:B------:R-:W-:Y:S02]  /*9730*/  SHF.R.S32.HI R245, RZ, 0x1f, R143 ;  /* 0x0000001ffff57819 */ /* 0x000fe4000001148f */
[----:B------:R-:W-:Y:S02]  /*9740*/  SHF.R.S32.HI R247, RZ, 0x1f, R144 ;  /* 0x0000001ffff77819 */ /* 0x000fe40000011490 */
[CC--:B------:R-:W-:Y:S02]  /*9750*/  LEA R246, P1, R143.reuse, R26.reuse, 0x2 ;  /* 0x0000001a8ff67211 */ /* 0x0c0fe400078210ff */
[----:B------:R-:W-:Y:S02]  /*9760*/  LEA R248, P2, R144, R26, 0x2 ;  /* 0x0000001a90f87211 */ /* 0x000fe400078410ff */
[----:B------:R-:W-:-:S02]  /*9770*/  LEA.HI.X R245, R143, R24, R245, 0x2, P1 ;  /* 0x000000188ff57211 */ /* 0x000fc400008f14f5 */
[----:B------:R-:W-:Y:S02]  /*9780*/  LEA.HI.X R247, R144, R24, R247, 0x2, P2 ;  /* 0x0000001890f77211 */ /* 0x000fe400010f14f7 */
[----:B------:R-:W-:Y:S02]  /*9790*/  R2UR UR45, R4 ;  /* 0x00000000042d72ca */ /* 0x000fe400000e0000 */
[----:B------:R-:W-:Y:S02]  /*97a0*/  IADD3 R18, P5, R18, UR8, RZ ;  /* 0x0000000812127c10 */ /* 0x000fe4000ffbe0ff */
[----:B------:R-:W-:Y:S02]  /*97b0*/  IADD3 R154, P6, R154, UR8, RZ ;  /* 0x000000089a9a7c10 */ /* 0x000fe4000ffde0ff */
[----:B------:R-:W-:Y:S02]  /*97c0*/  IADD3.X R17, R17, UR9, RZ, P5, !PT ;  /* 0x0000000911117c10 */ /* 0x000fe4000affe4ff */
[----:B------:R-:W-:-:S02]  /*97d0*/  IADD3 R20, P4, R20, UR8, RZ ;  /* 0x0000000814147c10 */ /* 0x000fc4000ff9e0ff */
[----:B------:R-:W-:Y:S02]  /*97e0*/  IADD3 R156, P5, R156, UR8, RZ ;  /* 0x000000089c9c7c10 */ /* 0x000fe4000ffbe0ff */
[----:B------:R-:W-:Y:S02]  /*97f0*/  IADD3.X R153, R153, UR9, RZ, P6, !PT ;  /* 0x0000000999997c10 */ /* 0x000fe4000b7fe4ff */
[----:B------:R-:W-:Y:S02]  /*9800*/  IADD3.X R19, R19, UR9, RZ, P4, !PT ;  /* 0x0000000913137c10 */ /* 0x000fe4000a7fe4ff */
        /* <DEDUP_REMOVED lines=54> */
[----:B------:R-:W-:Y:S02]  /*9b70*/  IADD3.X R245, R245, UR9, RZ, P5, !PT ;  /* 0x00000009f5f57c10 */ /* 0x000fe4000affe4ff */
[----:B--2---:R-:W-:Y:S02]  /*9b80*/  SHF.R.S32.HI R251, RZ, 0x1f, R145 ;  /* 0x0000001ffffb7819 */ /* 0x004fe40000011491 */
[----:B------:R-:W-:-:S02]  /*9b90*/  LEA R252, P0, R145, R26, 0x2 ;  /* 0x0000001a91fc7211 */ /* 0x000fc400078010ff */
[----:B------:R-:W-:Y:S02]  /*9ba0*/  SHF.R.S32.HI R31, RZ, 0x1f, R146 ;  /* 0x0000001fff1f7819 */ /* 0x000fe40000011492 */
[CC--:B------:R-:W-:Y:S02]  /*9bb0*/  LEA R38, P1, R146.reuse, R26.reuse, 0x2 ;  /* 0x0000001a92267211 */ /* 0x0c0fe400078210ff */
[----:B---3--:R-:W-:Y:S02]  /*9bc0*/  SHF.R.S32.HI R9, RZ, 0x1f, R147 ;  /* 0x0000001fff097819 */ /* 0x008fe40000011493 */
[----:B------:R-:W-:Y:S02]  /*9bd0*/  LEA R36, P2, R147, R26, 0x2 ;  /* 0x0000001a93247211 */ /* 0x000fe400078410ff */
[-C--:B------:R-:W-:Y:S02]  /*9be0*/  LEA.HI.X R251, R145, R24.reuse, R251, 0x2, P0 ;  /* 0x0000001891fb7211 */ /* 0x080fe400000f14fb */
[----:B------:R-:W-:-:S02]  /*9bf0*/  LEA.HI.X R31, R146, R24, R31, 0x2, P1 ;  /* 0x00000018921f7211 */ /* 0x000fc400008f141f */
[----:B------:R-:W-:Y:S02]  /*9c00*/  LEA.HI.X R28, R147, R24, R9, 0x2, P2 ;  /* 0x00000018931c7211 */ /* 0x000fe400010f1409 */
[----:B----4-:R-:W-:Y:S02]  /*9c10*/  SHF.R.S32.HI R27, RZ, 0x1f, R148 ;  /* 0x0000001fff1b7819 */ /* 0x010fe40000011494 */
[C---:B------:R-:W-:Y:S02]  /*9c20*/  LEA R34, P3, R148.reuse, R26, 0x2 ;  /* 0x0000001a94227211 */ /* 0x040fe400078610ff */
[----:B------:R-:W-:Y:S02]  /*9c30*/  SHF.R.S32.HI R25, RZ, 0x1f, R149 ;  /* 0x0000001fff197819 */ /* 0x000fe40000011495 */
[----:B------:R-:W-:Y:S02]  /*9c40*/  LEA.HI.X R27, R148, R24, R27, 0x2, P3 ;  /* 0x00000018941b7211 */ /* 0x000fe400018f141b */
[----:B------:R-:W-:-:S02]  /*9c50*/  SHF.R.S32.HI R39, RZ, 0x1f, R12 ;  /* 0x0000001fff277819 */ /* 0x000fc4000001140c */
[-C--:B------:R-:W-:Y:S02]  /*9c60*/  LEA R37, P0, R149, R26.reuse, 0x2 ;  /* 0x0000001a95257211 */ /* 0x080fe400078010ff */
[----:B------:R-:W-:Y:S02]  /*9c70*/  SHF.R.S32.HI R33, RZ, 0x1f, R150 ;  /* 0x0000001fff217819 */ /* 0x000fe40000011496 */
[-C--:B------:R-:W-:Y:S02]  /*9c80*/  LEA R35, P1, R12, R26.reuse, 0x2 ;  /* 0x0000001a0c237211 */ /* 0x080fe400078210ff */
[-C--:B------:R-:W-:Y:S02]  /*9c90*/  LEA R32, P2, R150, R26.reuse, 0x2 ;  /* 0x0000001a96207211 */ /* 0x080fe400078410ff */
[----:B------:R-:W-:Y:S02]  /*9ca0*/  SHF.R.S32.HI R9, RZ, 0x1f, R6 ;  /* 0x0000001fff097819 */ /* 0x000fe40000011406 */
[----:B------:R-:W-:-:S02]  /*9cb0*/  LEA R29, P3, R6, R26, 0x2 ;  /* 0x0000001a061d7211 */ /* 0x000fc400078610ff */
[-C--:B------:R-:W-:Y:S02]  /*9cc0*/  LEA.HI.X R25, R149, R24.reuse, R25, 0x2, P0 ;  /* 0x0000001895197211 */ /* 0x080fe400000f1419 */
[-C--:B------:R-:W-:Y:S02]  /*9cd0*/  LEA.HI.X R12, R12, R24.reuse, R39, 0x2, P1 ;  /* 0x000000180c0c7211 */ /* 0x080fe400008f1427 */
[-C--:B------:R-:W-:Y:S02]  /*9ce0*/  LEA.HI.X R4, R150, R24.reuse, R33, 0x2, P2 ;  /* 0x0000001896047211 */ /* 0x080fe400010f1421 */
[----:B------:R-:W-:Y:S02]  /*9cf0*/  LEA.HI.X R6, R6, R24, R9, 0x2, P3 ;  /* 0x0000001806067211 */ /* 0x000fe400018f1409 */
[----:B------:R-:W-:Y:S02]  /*9d00*/  SHF.R.S32.HI R41, RZ, 0x1f, R8 ;  /* 0x0000001fff297819 */ /* 0x000fe40000011408 */
[----:B------:R-:W-:-:S02]  /*9d10*/  SHF.R.S32.HI R39, RZ, 0x1f, R14 ;  /* 0x0000001fff277819 */ /* 0x000fc4000001140e */
[-C--:B------:R-:W-:Y:S02]  /*9d20*/  LEA R33, P0, R8, R26.reuse, 0x2 ;  /* 0x0000001a08217211 */ /* 0x080fe400078010ff */
[-C--:B------:R-:W-:Y:S02]  /*9d30*/  LEA R30, P2, R14, R26.reuse, 0x2 ;  /* 0x0000001a0e1e7211 */ /* 0x080fe400078410ff */
[----:B------:R-:W-:Y:S02]  /*9d40*/  SHF.R.S32.HI R9, RZ, 0x1f, R10 ;  /* 0x0000001fff097819 */ /* 0x000fe4000001140a */
[----:B------:R-:W-:Y:S02]  /*9d50*/  LEA R26, P3, R10, R26, 0x2 ;  /* 0x0000001a0a1a7211 */ /* 0x000fe400078610ff */
[-C--:B------:R-:W-:Y:S02]  /*9d60*/  LEA.HI.X R8, R8, R24.reuse, R41, 0x2, P0 ;  /* 0x0000001808087211 */ /* 0x080fe400000f1429 */
[----:B------:R-:W-:-:S02]  /*9d70*/  LEA.HI.X R14, R14, R24, R39, 0x2, P2 ;  /* 0x000000180e0e7211 */ /* 0x000fc400010f1427 */
[----:B------:R-:W-:Y:S02]  /*9d80*/  LEA.HI.X R24, R10, R24, R9, 0x2, P3 ;  /* 0x000000180a187211 */ /* 0x000fe400018f1409 */
[----:B------:R-:W-:Y:S02]  /*9d90*/  IADD3 R22, P3, R22, UR8, RZ ;  /* 0x0000000816167c10 */ /* 0x000fe4000ff7e0ff */
[----:B------:R-:W-:Y:S02]  /*9da0*/  IADD3 R152, P2, R152, UR8, RZ ;  /* 0x0000000898987c10 */ /* 0x000fe4000ff5e0ff */
[----:B------:R-:W-:Y:S02]  /*9db0*/  IADD3.X R21, R21, UR9, RZ, P3, !PT ;  /* 0x0000000915157c10 */ /* 0x000fe40009ffe4ff */
[----:B------:R-:W-:Y:S02]  /*9dc0*/  IADD3 R160, P3, R160, UR8, RZ ;  /* 0x00000008a0a07c10 */ /* 0x000fe4000ff7e0ff */
[----:B------:R-:W-:-:S02]  /*9dd0*/  IADD3.X R23, R23, UR9, RZ, P2, !PT ;  /* 0x0000000917177c10 */ /* 0x000fc400097fe4ff */
[----:B------:R-:W-:Y:S02]  /*9de0*/  IADD3.X R159, R159, UR9, RZ, P3, !PT ;  /* 0x000000099f9f7c10 */ /* 0x000fe40009ffe4ff */
[----:B------:R-:W-:Y:S02]  /*9df0*/  IADD3 R162, P2, R162, UR8, RZ ;  /* 0x00000008a2a27c10 */ /* 0x000fe4000ff5e0ff */
[----:B------:R-:W-:Y:S02]  /*9e00*/  IADD3 R170, P3, R170, UR8, RZ ;  /* 0x00000008aaaa7c10 */ /* 0x000fe4000ff7e0ff */
[----:B------:R-:W-:Y:S02]  /*9e10*/  IADD3.X R161, R161, UR9, RZ, P2, !PT ;  /* 0x00000009a1a17c10 */ /* 0x000fe400097fe4ff */
[----:B------:R-:W-:Y:S02]  /*9e20*/  IADD3.X R169, R169, UR9, RZ, P3, !PT ;  /* 0x00000009a9a97c10 */ /* 0x000fe40009ffe4ff */
[----:B------:R-:W-:-:S02]  /*9e30*/  IADD3 R172, P2, R172, UR8, RZ ;  /* 0x00000008acac7c10 */ /* 0x000fc4000ff5e0ff */
[----:B------:R-:W-:Y:S02]  /*9e40*/  IADD3 R180, P3, R180, UR8, RZ ;  /* 0x00000008b4b47c10 */ /* 0x000fe4000ff7e0ff */
[----:B------:R-:W-:Y:S02]  /*9e50*/  IADD3.X R171, R171, UR9, RZ, P2, !PT ;  /* 0x00000009abab7c10 */ /* 0x000fe400097fe4ff */
[----:B------:R-:W-:Y:S02]  /*9e60*/  IADD3.X R179, R179, UR9, RZ, P3, !PT ;  /* 0x00000009b3b37c10 */ /* 0x000fe40009ffe4ff */
[----:B------:R-:W-:Y:S02]  /*9e70*/  IADD3 R182, P2, R182, UR8, RZ ;  /* 0x00000008b6b67c10 */ /* 0x000fe4000ff5e0ff */
        /* <DEDUP_REMOVED lines=9> */
[----:B------:R-:W-:Y:S02]  /*9f10*/  LEA R40, P1, R16, R151, 0x3 ;  /* 0x0000009710287211 */ /* 0x000fe400078218ff */
[----:B------:R-:W-:Y:S01]  /*9f20*/  IADD3.X R201, R201, UR9, RZ, P2, !PT ;  /* 0x00000009c9c97c10 */ /* 0x000fe200097fe4ff */
[----:B------:R-:W1:Y:S01]  /*9f30*/  LDC R151, c[0x0][0x230] ;  /* 0x00008c00ff977b82 */ /* 0x000e620000000800 */
[----:B------:R-:W-:Y:S02]  /*9f40*/  IADD3.X R209, R209, UR9, RZ, P3, !PT ;  /* 0x00000009d1d17c10 */ /* 0x000fe40009ffe4ff */
[----:B------:R-:W-:Y:S02]  /*9f50*/  IADD3 R212, P2, R212, UR8, RZ ;  /* 0x00000008d4d47c10 */ /* 0x000fe4000ff5e0ff */
[----:B------:R-:W-:-:S02]  /*9f60*/  IADD3 R220, P3, R220, UR8, RZ ;  /* 0x00000008dcdc7c10 */ /* 0x000fc4000ff7e0ff */
[----:B------:R-:W-:Y:S02]  /*9f70*/  IADD3 R9, P0, R40, UR6, RZ ;  /* 0x0000000628097c10 */ /* 0x000fe4000ff1e0ff */
[----:B------:R-:W-:Y:S02]  /*9f80*/  IADD3.X R211, R211, UR9, RZ, P2, !PT ;  /* 0x00000009d3d37c10 */ /* 0x000fe400097fe4ff */
[----:B------:R-:W-:Y:S02]  /*9f90*/  IADD3.X R219, R219, UR9, RZ, P3, !PT ;  /* 0x00000009dbdb7c10 */ /* 0x000fe40009ffe4ff */
[----:B------:R-:W-:Y:S02]  /*9fa0*/  IADD3 R222, P2, R222, UR8, RZ ;  /* 0x00000008dede7c10 */ /* 0x000fe4000ff5e0ff */
[----:B------:R-:W-:Y:S01]  /*9fb0*/  IADD3 R230, P3, R230, UR8, RZ ;  /* 0x00000008e6e67c10 */ /* 0x000fe2000ff7e0ff */
[----:B------:R-:W-:Y:S01]  /*9fc0*/  STL [R1+0x1864], R9 ;  /* 0x0018640901007387 */ /* 0x000fe20000100800 */
[----:B------:R-:W-:-:S02]  /*9fd0*/  IADD3.X R221, R221, UR9, RZ, P2, !PT ;  /* 0x00000009dddd7c10 */ /* 0x000fc400097fe4ff */
[----:B------:R-:W-:Y:S01]  /*9fe0*/  IADD3.X R229, R229, UR9, RZ, P3, !PT ;  /* 0x00000009e5e57c10 */ /* 0x000fe20009ffe4ff */
[----:B------:R-:W-:Y:S01]  /*9ff0*/  STL [R1+0x1868], R18 ;  /* 0x0018681201007387 */ /* 0x000fe20000100800 */
[----:B------:R-:W-:Y:S02]  /*a000*/  IADD3 R232, P2, R232, UR8, RZ ;  /* 0x00000008e8e87c10 */ /* 0x000fe4000ff5e0ff */
[----:B------:R-:W-:Y:S01]  /*a010*/  IADD3 R240, P3, R240, UR8, RZ ;  /* 0x00000008f0f07c10 */ /* 0x000fe2000ff7e0ff */
[----:B------:R-:W-:Y:S01]  /*a020*/  STL [R1+0x186c], R20 ;  /* 0x00186c1401007387 */ /* 0x000fe20000100800 */
[----:B------:R-:W-:-:S03]  /*a030*/  IADD3 R2, P6, R38, UR8, RZ ;  /* 0x0000000826027c10 */ /* 0x000fc6000ffde0ff */
[----:B------:R-:W-:Y:S01]  /*a040*/  STL [R1+0x1870], R22 ;  /* 0x0018701601007387 */ /* 0x000fe20000100800 */
[----:B------:R-:W-:-:S03]  /*a050*/  IADD3.X R231, R231, UR9, RZ, P2, !PT ;  /* 0x00000009e7e77c10 */ /* 0x000fc600097fe4ff */
[----:B------:R-:W-:Y:S01]  /*a060*/  STL [R1+0x1874], R152 ;  /* 0x0018749801007387 */ /* 0x000fe20000100800 */
[----:B------:R-:W-:Y:S02]  /*a070*/  IADD3 R248, P4, R248, UR8, RZ ;  /* 0x00000008f8f87c10 */ /* 0x000fe4000ff9e0ff */
        /* <DEDUP_REMOVED lines=9> */
[----:B------:R-:W-:-:S03]  /*a110*/  IADD3.X R241, R241, UR9, RZ, P2, !PT ;  /* 0x00000009f1f17c10 */ /* 0x000fc600097fe4ff */
[----:B------:R-:W-:Y:S01]  /*a120*/  STL [R1+0x1888], R158 ;  /* 0x0018889e01007387 */ /* 0x000fe20000100800 */
[----:B------:R-:W-:-:S03]  /*a130*/  IADD3.X R249, R249, UR9, RZ, P3, !PT ;  /* 0x00000009f9f97c10 */ /* 0x000fc60009ffe4ff */
[----:B------:R2:W-:Y:S01]  /*a140*/  STL [R1+0x604], R2 ;  /* 0x0006040201007387 */ /* 0x0005e20000100800 */
[----:B------:R-:W-:-:S03]  /*a150*/  IADD3 R252, P2, R252, UR8, RZ ;  /* 0x00000008fcfc7c10 */ /* 0x000fc6000ff5e0ff */
[----:B------:R3:W-:Y:S01]  /*a160*/  STL [R1+0x60c], R0 ;  /* 0x00060c0001007387 */ /* 0x0007e20000100800 */
[----:B------:R-:W-:Y:S02]  /*a170*/  IADD3.X R251, R251, UR9, RZ, P2, !PT ;  /* 0x00000009fbfb7c10 */ /* 0x000fe400097fe4ff */
[----:B--2---:R-:W-:Y:S02]  /*a180*/  IADD3 R2, P4, R34, UR8, RZ ;  /* 0x0000000822027c10 */ /* 0x004fe4000ff9e0ff */
[----:B---3--:R-:W-:-:S03]  /*a190*/  IADD3 R0, P3, R37, UR8, RZ ;  /* 0x0000000825007c10 */ /* 0x008fc6000ff7e0ff */
[----:B------:R2:W-:Y:S04]  /*a1a0*/  STL [R1+0x614], R2 ;  /* 0x0006140201007387 */ /* 0x0005e80000100800 */
[----:B------:R3:W-:Y:S01]  /*a1b0*/  STL [R1+0x61c], R0 ;  /* 0x00061c0001007387 */ /* 0x0007e20000100800 */
[----:B--2---:R-:W-:Y:S02]  /*a1c0*/  IADD3 R2, P2, R35, UR8, RZ ;  /* 0x0000000823027c10 */ /* 0x004fe4000ff5e0ff */
[----:B---3--:R-:W-:-:S03]  /*a1d0*/  IADD3.X R0, R31, UR9, RZ, P6, !PT ;  /* 0x000000091f007c10 */ /* 0x008fc6000b7fe4ff */
[----:B------:R2:W-:Y:S01]  /*a1e0*/  STL [R1+0x624], R2 ;  /* 0x0006240201007387 */ /* 0x0005e20000100800 */
[----:B------:R-:W-:-:S03]  /*a1f0*/  IADD3 R3, P6, R32, UR8, RZ ;  /* 0x0000000820037c10 */ /* 0x000fc6000ffde0ff */
[----:B------:R3:W-:Y:S01]  /*a200*/  STL [R1+0x600], R0 ;  /* 0x0006000001007387 */ /* 0x0007e20000100800 */
[----:B--2---:R-:W-:-:S03]  /*a210*/  IADD3.X R2, R28, UR9, RZ, P5, !PT ;  /* 0x000000091c027c10 */ /* 0x004fc6000affe4ff */
[----:B------:R2:W-:Y:S01]  /*a220*/  STL [R1+0x62c], R3 ;  /* 0x00062c0301007387 */ /* 0x0005e20000100800 */
[----:B---3--:R-:W-:-:S03]  /*a230*/  IADD3 R0, P5, R29, UR8, RZ ;  /* 0x000000081d007c10 */ /* 0x008fc6000ffbe0ff */
[----:B------:R3:W-:Y:S04]  /*a240*/  STL [R1+0x608], R2 ;  /* 0x0006080201007387 */ /* 0x0007e80000100800 */
[----:B------:R4:W-:Y:S01]  /*a250*/  STL [R1+0x634], R0 ;  /* 0x0006340001007387 */ /* 0x0009e20000100800 */
[----:B--2---:R-:W-:Y:S02]  /*a260*/  IADD3.X R3, R27, UR9, RZ, P4, !PT ;  /* 0x000000091b037c10 */ /* 0x004fe4000a7fe4ff */
[----:B---3--:R-:W-:-:S03]  /*a270*/  IADD3 R2, P4, R33, UR8, RZ ;  /* 0x0000000821027c10 */ /* 0x008fc6000ff9e0ff */
[----:B------:R2:W-:Y:S01]  /*a280*/  STL [R1+0x610], R3 ;  /* 0x0006100301007387 */ /* 0x0005e20000100800 */
[----:B----4-:R-:W-:-:S03]  /*a290*/  IADD3.X R0, R25, UR9, RZ, P3, !PT ;  /* 0x0000000919007c10 */ /* 0x010fc60009ffe4ff */
[----:B------:R3:W-:Y:S04]  /*a2a0*/  STL [R1+0x63c], R2 ;  /* 0x00063c0201007387 */ /* 0x0007e80000100800 */
[----:B------:R4:W-:Y:S01]  /*a2b0*/  STL [R1+0x618], R0 ;  /* 0x0006180001007387 */ /* 0x0009e20000100800 */
[----:B--2---:R-:W-:Y:S02]  /*a2c0*/  IADD3 R3, P3, R30, UR8, RZ ;  /* 0x000000081e037c10 */ /* 0x004fe4000ff7e0ff */
[----:B---3--:R-:W-:-:S03]  /*a2d0*/  IADD3.X R2, R12, UR9, RZ, P2, !PT ;  /* 0x000000090c027c10 */ /* 0x008fc600097fe4ff */
[----:B------:R2:W-:Y:S01]  /*a2e0*/  STL [R1+0x644], R3 ;  /* 0x0006440301007387 */ /* 0x0005e20000100800 */
[----:B----4-:R-:W-:-:S03]  /*a2f0*/  IADD3 R0, P2, R26, UR8, RZ ;  /* 0x000000081a007c10 */ /* 0x010fc6000ff5e0ff */
[----:B------:R3:W-:Y:S04]  /*a300*/  STL [R1+0x620], R2 ;  /* 0x0006200201007387 */ /* 0x0007e80000100800 */
[----:B------:R4:W-:Y:S01]  /*a310*/  STL [R1+0x64c], R0 ;  /* 0x00064c0001007387 */ /* 0x0009e20000100800 */
[----:B--2---:R-:W-:Y:S02]  /*a320*/  IADD3.X R3, R4, UR9, RZ, P6, !PT ;  /* 0x0000000904037c10 */ /* 0x004fe4000b7fe4ff */
[----:B---3--:R-:W-:-:S03]  /*a330*/  IADD3.X R2, R6, UR9, RZ, P5, !PT ;  /* 0x0000000906027c10 */ /* 0x008fc6000affe4ff */
[----:B------:R-:W-:Y:S01]  /*a340*/  STL [R1+0x628], R3 ;  /* 0x0006280301007387 */ /* 0x000fe20000100800 */
[----:B----4-:R-:W-:-:S03]  /*a350*/  IADD3.X R0, R8, UR9, RZ, P4, !PT ;  /* 0x0000000908007c10 */ /* 0x010fc6000a7fe4ff */
[----:B------:R2:W-:Y:S01]  /*a360*/  STL [R1+0x630], R2 ;  /* 0x0006300201007387 */ /* 0x0005e20000100800 */
[----:B-1----:R-:W-:-:S03]  /*a370*/  VIADD R151, R151, 0xffffffc0 ;  /* 0xffffffc097977836 */ /* 0x002fc60000000000 */
[----:B------:R1:W-:Y:S01]  /*a380*/  STL [R1+0x638], R0 ;  /* 0x0006380001007387 */ /* 0x0003e20000100800 */
[----:B--2---:R-:W-:Y:S02]  /*a390*/  IADD3.X R2, R14, UR9, RZ, P3, !PT ;  /* 0x000000090e027c10 */ /* 0x004fe40009ffe4ff */
[----:B-1----:R-:W-:-:S03]  /*a3a0*/  IADD3.X R0, R24, UR9, RZ, P2, !PT ;  /* 0x0000000918007c10 */ /* 0x002fc600097fe4ff */
[----:B------:R-:W-:Y:S01]  /*a3b0*/  STL [R1+0x640], R2 ;  /* 0x0006400201007387 */ /* 0x000fe20000100800 */
[----:B------:R-:W-:-:S03]  /*a3c0*/  IMAD.MOV.U32 R6, RZ, RZ, R151 ;  /* 0x000000ffff067224 */ /* 0x000fc600078e0097 */
[----:B------:R1:W-:Y:S04]  /*a3d0*/  STL [R1+0x648], R0 ;  /* 0x0006480001007387 */ /* 0x0003e80000100800 */
[----:B------:R-:W2:Y:S04]  /*a3e0*/  LDL R158, [R1+0x670] ;  /* 0x00067000019e7983 */ /* 0x000ea80000100800 */
[----:B------:R-:W3:Y:S04]  /*a3f0*/  LDL R19, [R1+0x674] ;  /* 0x0006740001137983 */ /* 0x000ee80000100800 */
[----:B------:R-:W4:Y:S04]  /*a400*/  LDL R156, [R1+0x678] ;  /* 0x00067800019c7983 */ /* 0x000f280000100800 */
[----:B------:R-:W4:Y:S04]  /*a410*/  LDL R17, [R1+0x660] ;  /* 0x0006600001117983 */ /* 0x000f280000100800 */
[----:B------:R-:W4:Y:S04]  /*a420*/  LDL R154, [R1+0x67c] ;  /* 0x00067c00019a7983 */ /* 0x000f280000100800 */
[----:B------:R-:W4:Y:S04]  /*a430*/  LDL R152, [R1+0x680] ;  /* 0x0006800001987983 */ /* 0x000f280000100800 */
[----:B------:R-:W4:Y:S04]  /*a440*/  LDL R22, [R1+0x684] ;  /* 0x0006840001167983 */ /* 0x000f280000100800 */
[----:B------:R-:W4:Y:S04]  /*a450*/  LDL R20, [R1+0x664] ;  /* 0x0006640001147983 */ /* 0x000f280000100800 */
[----:B------:R-:W4:Y:S04]  /*a460*/  LDL R18, [R1+0x688] ;  /* 0x0006880001127983 */ /* 0x000f280000100800 */
[----:B------:R-:W4:Y:S04]  /*a470*/  LDL R9, [R1+0x68c] ;  /* 0x00068c0001097983 */ /* 0x000f280000100800 */
[----:B-1----:R-:W4:Y:S04]  /*a480*/  LDL R0, [R1+0x690] ;  /* 0x0006900001007983 */ /* 0x002f280000100800 */
        /* <DEDUP_REMOVED lines=19> */
[----:B------:R-:W-:Y:S04]  /*a5c0*/  STL [R1+0x400], RZ ;  /* 0x000400ff01007387 */ /* 0x000fe80000100800 */
        /* <DEDUP_REMOVED lines=255> */
[----:B------:R-:W-:Y:S04]  /*b5c0*/  STL [R1], RZ ;  /* 0x000000ff01007387 */ /* 0x000fe80000100800 */
        /* <DEDUP_REMOVED lines=113> */
[----:B------:R-:W-:Y:S01]  /*bce0*/  STL [R1+0x1c8], RZ ;  /* 0x0001c8ff01007387 */ /* 0x000fe20000100800 */
[----:B------:R-:W-:-:S03]  /*bcf0*/  SHF.R.S32.HI R10, RZ, 0x1f, R16 ;  /* 0x0000001fff0a7819 */ /* 0x000fc60000011410 */
[----:B------:R-:W-:Y:S04]  /*bd00*/  STL [R1+0x1cc], RZ ;  /* 0x0001ccff01007387 */ /* 0x000fe80000100800 */
[----:B------:R-:W-:Y:S01]  /*bd10*/  STL [R1+0x1d0], RZ ;  /* 0x0001d0ff01007387 */ /* 0x000fe20000100800 */
[----:B------:R-:W-:-:S03]  /*bd20*/  SHF.L.U64.HI R4, R5, 0x2, R11 ;  /* 0x0000000205047819 */ /* 0x000fc6000001020b */
[----:B------:R-:W-:Y:S01]  /*bd30*/  STL [R1+0x1d4], RZ ;  /* 0x0001d4ff01007387 */ /* 0x000fe20000100800 */
[----:B--2---:R-:W-:-:S03]  /*bd40*/  SHF.R.S32.HI R11, RZ, 0x1f, R158 ;  /* 0x0000001fff0b7819 */ /* 0x004fc6000001149e */
[----:B------:R-:W-:Y:S01]  /*bd50*/  STL [R1+0x1d8], RZ ;  /* 0x0001d8ff01007387 */ /* 0x000fe20000100800 */
[----:B------:R-:W-:-:S03]  /*bd60*/  LEA.HI.X R13, R16, R13, R10, 0x3, P1 ;  /* 0x0000000d100d7211 */ /* 0x000fc600008f1c0a */
[----:B------:R-:W-:Y:S04]  /*bd70*/  STL [R1+0x1dc], RZ ;  /* 0x0001dcff01007387 */ /* 0x000fe80000100800 */
[----:B------:R-:W-:Y:S01]  /*bd80*/  STL [R1+0x1e0], RZ ;  /* 0x0001e0ff01007387 */ /* 0x000fe20000100800 */
[----:B---3--:R-:W-:-:S03]  /*bd90*/  SHF.R.S32.HI R12, RZ, 0x1f, R19 ;  /* 0x0000001fff0c7819 */ /* 0x008fc60000011413 */
[----:B------:R-:W-:Y:S01]  /*bda0*/  STL [R1+0x1e4], RZ ;  /* 0x0001e4ff01007387 */ /* 0x000fe20000100800 */
[----:B------:R-:W-:-:S03]  /*bdb0*/  SHF.L.U64.HI R10, R16, 0x2, R10 ;  /* 0x00000002100a7819 */ /* 0x000fc6000001020a */
[----:B------:R-:W-:Y:S01]  /*bdc0*/  STL [R1+0x1e8], RZ ;  /* 0x0001e8ff01007387 */ /* 0x000fe20000100800 */
[----:B------:R-:W-:-:S03]  /*bdd0*/  SHF.L.U64.HI R10, R158, 0x2, R11 ;  /* 0x000000029e0a7819 */ /* 0x000fc6000001020b */
[----:B------:R-:W-:Y:S01]  /*bde0*/  STL [R1+0x1ec], RZ ;  /* 0x0001ecff01007387 */ /* 0x000fe20000100800 */
[----:B------:R-:W-:-:S03]  /*bdf0*/  IADD3.X R8, R13, UR7, RZ, P0, !PT ;  /* 0x000000070d087c10 */ /* 0x000fc600087fe4ff */
[----:B------:R-:W-:Y:S01]  /*be00*/  STL [R1+0x1f0], RZ ;  /* 0x0001f0ff01007387 */ /* 0x000fe20000100800 */
[----:B----4-:R-:W-:-:S03]  /*be10*/  SHF.R.S32.HI R13, RZ, 0x1f, R156 ;  /* 0x0000001fff0d7819 */ /* 0x010fc6000001149c */
[----:B------:R-:W-:Y:S01]  /*be20*/  STL [R1+0x1f4], RZ ;  /* 0x0001f4ff01007387 */ /* 0x000fe20000100800 */
[----:B------:R-:W-:-:S03]  /*be30*/  SHF.L.U64.HI R11, R19, 0x2, R12 ;  /* 0x00000002130b7819 */ /* 0x000fc6000001020c */
[----:B------:R-:W-:Y:S01]  /*be40*/  STL [R1+0x1f8], RZ ;  /* 0x0001f8ff01007387 */ /* 0x000fe20000100800 */
[----:B------:R-:W-:-:S03]  /*be50*/  SHF.R.S32.HI R110, RZ, 0x1f, R17 ;  /* 0x0000001fff6e7819 */ /* 0x000fc60000011411 */
[----:B------:R-:W-:Y:S04]  /*be60*/  STL [R1+0x1fc], RZ ;  /* 0x0001fcff01007387 */ /* 0x000fe80000100800 */
[----:B------:R1:W5:Y:S04]  /*be70*/  LDL.LU R158, [R1+0x1888] ;  /* 0x00188800019e7983 */ /* 0x0003680000300800 */
[----:B------:R1:W5:Y:S01]  /*be80*/  LDL.LU R19, [R1+0x1884] ;  /* 0x0018840001137983 */ /* 0x0003620000300800 */
[----:B------:R-:W-:-:S03]  /*be90*/  SHF.R.S32.HI R111, RZ, 0x1f, R154 ;  /* 0x0000001fff6f7819 */ /* 0x000fc6000001149a */
[----:B------:R2:W-:Y:S01]  /*bea0*/  STL [R1+0x6b4], R10 ;  /* 0x0006b40a01007387 */ /* 0x0005e20000100800 */
[----:B------:R-:W-:Y:S02]  /*beb0*/  SHF.R.S32.HI R112, RZ, 0x1f, R152 ;  /* 0x0000001fff707819 */ /* 0x000fe40000011498 */
[----:B--2---:R-:W-:Y:S02]  /*bec0*/  SHF.L.U64.HI R10, R156, 0x2, R13 ;  /* 0x000000029c0a7819 */ /* 0x004fe4000001020d */
[----:B------:R1:W5:Y:S04]  /*bed0*/  LDL.LU R156, [R1+0x1880] ;  /* 0x00188000019c7983 */ /* 0x0003680000300800 */
[----:B------:R2:W-:Y:S01]  /*bee0*/  STL [R1+0x6bc], R11 ;  /* 0x0006bc0b01007387 */ /* 0x0005e20000100800 */
[----:B------:R-:W-:-:S02]  /*bef0*/  SHF.R.S32.HI R113, RZ, 0x1f, R22 ;  /* 0x0000001fff717819 */ /* 0x000fc40000011416 */
[----:B--2---:R-:W-:Y:S02]  /*bf00*/  SHF.L.U64.HI R11, R17, 0x2, R110 ;  /* 0x00000002110b7819 */ /* 0x004fe4000001026e */
[----:B------:R1:W5:Y:S04]  /*bf10*/  LDL.LU R17, [R1+0x187c] ;  /* 0x00187c0001117983 */ /* 0x0003680000300800 */
        /* <DEDUP_REMOVED lines=16> */
[----:B------:R2:W-:Y:S02]  /*c020*/  STL [R1+0x6d0], R10 ;  /* 0x0006d00a01007387 */ /* 0x0005e40000100800 */
[----:B--2---:R-:W-:Y:S02]  /*c030*/  SHF.L.U64.HI R10, R18, 0x2, R115 ;  /* 0x00000002120a7819 */ /* 0x004fe40000010273 */
[----:B------:R1:W5:Y:S04]  /*c040*/  LDL.LU R18, [R1+0x1868] ;  /* 0x0018680001127983 */ /* 0x0003680000300800 */
[----:B------:R2:W-:Y:S02]  /*c050*/  STL [R1+0x6d4], R11 ;  /* 0x0006d40b01007387 */ /* 0x0005e40000100800 */
[----:B--2---:R-:W-:-:S02]  /*c060*/  SHF.L.U64.HI R11, R9, 0x2, R116 ;  /* 0x00000002090b7819 */ /* 0x004fc40000010274 */
[----:B------:R1:W5:Y:S04]  /*c070*/  LDL.LU R9, [R1+0x1864] ;  /* 0x0018640001097983 */ /* 0x0003680000300800 */
[----:B------:R2:W-:Y:S02]  /*c080*/  STL [R1+0x6d8], R10 ;  /* 0x0006d80a01007387 */ /* 0x0005e40000100800 */
[----:B--2---:R-:W-:Y:S02]  /*c090*/  SHF.L.U64.HI R10, R0, 0x2, R117 ;  /* 0x00000002000a7819 */ /* 0x004fe40000010275 */
[----:B------:R-:W2:Y:S01]  /*c0a0*/  LDL.LU R0, [R1+0x1860] ;  /* 0x0018600001007983 */ /* 0x000ea20000300800 */
[----:B------:R-:W-:Y:S02]  /*c0b0*/  SHF.R.S32.HI R118, RZ, 0x1f, R3 ;  /* 0x0000001fff767819 */ /* 0x000fe40000011403 */
[----:B------:R-:W-:Y:S01]  /*c0c0*/  SHF.R.S32.HI R119, RZ, 0x1f, R15 ;  /* 0x0000001fff777819 */ /* 0x000fe2000001140f */
[----:B------:R3:W-:Y:S01]  /*c0d0*/  STL [R1+0x6dc], R11 ;  /* 0x0006dc0b01007387 */ /* 0x0007e20000100800 */
[----:B------:R-:W-:-:S02]  /*c0e0*/  SHF.R.S32.HI R120, RZ, 0x1f, R7 ;  /* 0x0000001fff787819 */ /* 0x000fc40000011407 */
[----:B------:R-:W-:Y:S02]  /*c0f0*/  SHF.R.S32.HI R121, RZ, 0x1f, R2 ;  /* 0x0000001fff797819 */ /* 0x000fe40000011402 */
[----:B---3--:R-:W-:Y:S02]  /*c100*/  SHF.L.U64.HI R11, R3, 0x2, R118 ;  /* 0x00000002030b7819 */ /* 0x008fe40000010276 */
[----:B------:R1:W5:Y:S04]  /*c110*/  LDL.LU R3, [R1+0x185c] ;  /* 0x00185c0001037983 */ /* 0x0003680000300800 */
[----:B------:R3:W-:Y:S01]  /*c120*/  STL [R1+0x6e0], R10 ;  /* 0x0006e00a01007387 */ /* 0x0007e20000100800 */
[----:B------:R-:W-:Y:S02]  /*c130*/  SHF.R.S32.HI R122, RZ, 0x1f, R137 ;  /* 0x0000001fff7a7819 */ /* 0x000fe40000011489 */
[----:B------:R-:W-:-:S02]  /*c140*/  SHF.R.S32.HI R123, RZ, 0x1f, R138 ;  /* 0x0000001fff7b7819 */ /* 0x000fc4000001148a */
[----:B---3--:R-:W-:Y:S02]  /*c150*/  SHF.L.U64.HI R10, R15, 0x2, R119 ;  /* 0x000000020f0a7819 */ /* 0x008fe40000010277 */
[----:B------:R1:W5:Y:S04]  /*c160*/  LDL.LU R15, [R1+0x1858] ;  /* 0x00185800010f7983 */ /* 0x0003680000300800 */
[----:B------:R3:W-:Y:S01]  /*c170*/  STL [R1+0x6e4], R11 ;  /* 0x0006e40b01007387 */ /* 0x0007e20000100800 */
[----:B------:R-:W-:Y:S02]  /*c180*/  SHF.R.S32.HI R124, RZ, 0x1f, R139 ;  /* 0x0000001fff7c7819 */ /* 0x000fe4000001148b */
[----:B------:R-:W-:Y:S02]  /*c190*/  SHF.L.U64.HI R12, R137, 0x2, R122 ;  /* 0x00000002890c7819 */ /* 0x000fe4000001027a */
[----:B---3--:R-:W-:-:S02]  /*c1a0*/  SHF.L.U64.HI R11, R7, 0x2, R120 ;  /* 0x00000002070b7819 */ /* 0x008fc40000010278 */
[----:B------:R1:W5:Y:S04]  /*c1b0*/  LDL.LU R7, [R1+0x1854] ;  /* 0x0018540001077983 */ /* 0x0003680000300800 */
[----:B------:R3:W-:Y:S01]  /*c1c0*/  STL [R1+0x6e8], R10 ;  /* 0x0006e80a01007387 */ /* 0x0007e20000100800 */
[----:B------:R-:W-:Y:S02]  /*c1d0*/  SHF.R.S32.HI R125, RZ, 0x1f, R140 ;  /* 0x0000001fff7d7819 */ /* 0x000fe4000001148c */
[----:B------:R-:W-:Y:S02]  /*c1e0*/  SHF.R.S32.HI R126, RZ, 0x1f, R141 ;  /* 0x0000001fff7e7819 */ /* 0x000fe4000001148d */
[----:B---3--:R-:W-:Y:S02]  /*c1f0*/  SHF.L.U64.HI R10, R2, 0x2, R121 ;  /* 0x00000002020a7819 */ /* 0x008fe40000010279 */
[----:B------:R1:W5:Y:S04]  /*c200*/  LDL.LU R2, [R1+0x1850] ;  /* 0x0018500001027983 */ /* 0x0003680000300800 */
[----:B------:R3:W-:Y:S01]  /*c210*/  STL [R1+0x6ec], R11 ;  /* 0x0006ec0b01007387 */ /* 0x0007e20000100800 */
[----:B------:R-:W-:-:S03]  /*c220*/  SHF.R.S32.HI R127, RZ, 0x1f, R142 ;  /* 0x0000001fff7f7819 */ /* 0x000fc6000001148e */
[----:B------:R4:W-:Y:S01]  /*c230*/  STL [R1+0x6f0], R10 ;  /* 0x0006f00a01007387 */ /* 0x0009e20000100800 */
[----:B---3--:R-:W-:-:S03]  /*c240*/  SHF.L.U64.HI R11, R138, 0x2, R123 ;  /* 0x000000028a0b7819 */ /* 0x008fc6000001027b */
[----:B------:R3:W-:Y:S01]  /*c250*/  STL [R1+0x6f4], R12 ;  /* 0x0006f40c01007387 */ /* 0x0007e20000100800 */
[----:B----4-:R-:W-:-:S03]  /*c260*/  SHF.L.U64.HI R10, R139, 0x2, R124 ;  /* 0x000000028b0a7819 */ /* 0x010fc6000001027c */
[----:B------:R4:W-:Y:S01]  /*c270*/  STL [R1+0x6f8], R11 ;  /* 0x0006f80b01007387 */ /* 0x0009e20000100800 */
[----:B------:R-:W-:-:S03]  /*c280*/  SHF.R.S32.HI R128, RZ, 0x1f, R143 ;  /* 0x0000001fff807819 */ /* 0x000fc6000001148f */
[----:B------:R1:W-:Y:S01]  /*c290*/  STL [R1+0x6fc], R10 ;  /* 0x0006fc0a01007387 */ /* 0x0003e20000100800 */
[----:B---3--:R-:W-:Y:S02]  /*c2a0*/  SHF.L.U64.HI R12, R140, 0x2, R125 ;  /* 0x000000028c0c7819 */ /* 0x008fe4000001027d */
[----:B------:R-:W-:Y:S02]  /*c2b0*/  SHF.R.S32.HI R129, RZ, 0x1f, R144 ;  /* 0x0000001fff817819 */ /* 0x000fe40000011490 */
[----:B----4-:R-:W-:Y:S01]  /*c2c0*/  SHF.L.U64.HI R11, R141, 0x2, R126 ;  /* 0x000000028d0b7819 */ /* 0x010fe2000001027e */
[----:B------:R3:W-:Y:S01]  /*c2d0*/  STL [R1+0x700], R12 ;  /* 0x0007000c01007387 */ /* 0x0007e20000100800 */
[----:B------:R-:W-:Y:S02]  /*c2e0*/  SHF.R.S32.HI R130, RZ, 0x1f, R145 ;  /* 0x0000001fff827819 */ /* 0x000fe40000011491 */
[----:B-1----:R-:W-:Y:S01]  /*c2f0*/  SHF.L.U64.HI R10, R142, 0x2, R127 ;  /* 0x000000028e0a7819 */ /* 0x002fe2000001027f */
[----:B------:R1:W-:Y:S01]  /*c300*/  STL [R1+0x704], R11 ;  /* 0x0007040b01007387 */ /* 0x0003e20000100800 */
[----:B------:R-:W-:-:S03]  /*c310*/  SHF.R.S32.HI R131, RZ, 0x1f, R146 ;  /* 0x0000001fff837819 */ /* 0x000fc60000011492 */
[----:B------:R4:W-:Y:S01]  /*c320*/  STL [R1+0x708], R10 ;  /* 0x0007080a01007387 */ /* 0x0009e20000100800 */
[----:B---3--:R-:W-:Y:S02]  /*c330*/  SHF.L.U64.HI R12, R143, 0x2, R128 ;  /* 0x000000028f0c7819 */ /* 0x008fe40000010280 */
[----:B------:R-:W-:Y:S02]  /*c340*/  SHF.R.S32.HI R132, RZ, 0x1f, R147 ;  /* 0x0000001fff847819 */ /* 0x000fe40000011493 */
[----:B-1----:R-:W-:Y:S01]  /*c350*/  SHF.L.U64.HI R11, R144, 0x2, R129 ;  /* 0x00000002900b7819 */ /* 0x002fe20000010281 */
[----:B------:R1:W-:Y:S01]  /*c360*/  STL [R1+0x70c], R12 ;  /* 0x00070c0c01007387 */ /* 0x0003e20000100800 */
[----:B------:R-:W-:Y:S02]  /*c370*/  SHF.R.S32.HI R133, RZ, 0x1f, R148 ;  /* 0x0000001fff857819 */ /* 0x000fe40000011494 */
[----:B----4-:R-:W-:Y:S01]  /*c380*/  SHF.L.U64.HI R10, R145, 0x2, R130 ;  /* 0x00000002910a7819 */ /* 0x010fe20000010282 */
[----:B------:R3:W-:Y:S01]  /*c390*/  STL [R1+0x710], R11 ;  /* 0x0007100b01007387 */ /* 0x0007e20000100800 */
[----:B------:R-:W-:-:S03]  /*c3a0*/  SHF.R.S32.HI R134, RZ, 0x1f, R149 ;  /* 0x0000001fff867819 */ /* 0x000fc60000011495 */
[----:B------:R4:W-:Y:S01]  /*c3b0*/  STL [R1+0x714], R10 ;  /* 0x0007140a01007387 */ /* 0x0009e20000100800 */
[----:B-1----:R-:W-:Y:S02]  /*c3c0*/  SHF.L.U64.HI R12, R146, 0x2, R131 ;  /* 0x00000002920c7819 */ /* 0x002fe40000010283 */
[----:B------:R-:W-:Y:S02]  /*c3d0*/  SHF.R.S32.HI R135, RZ, 0x1f, R150 ;  /* 0x0000001fff877819 */ /* 0x000fe40000011496 */
[----:B---3--:R-:W-:Y:S01]  /*c3e0*/  SHF.L.U64.HI R11, R147, 0x2, R132 ;  /* 0x00000002930b7819 */ /* 0x008fe20000010284 */
[----:B------:R1:W-:Y:S01]  /*c3f0*/  STL [R1+0x718], R12 ;  /* 0x0007180c01007387 */ /* 0x0003e20000100800 */
[----:B------:R-:W-:Y:S02]  /*c400*/  SHF.R.S32.HI R136, RZ, 0x1f, R151 ;  /* 0x0000001fff887819 */ /* 0x000fe40000011497 */
[----:B----4-:R-:W-:Y:S01]  /*c410*/  SHF.L.U64.HI R10, R148, 0x2, R133 ;  /* 0x00000002940a7819 */ /* 0x010fe20000010285 */
[----:B------:R3:W-:Y:S04]  /*c420*/  STL [R1+0x71c], R11 ;  /* 0x00071c0b01007387 */ /* 0x0007e80000100800 */
[----:B------:R4:W-:Y:S01]  /*c430*/  STL [R1+0x720], R10 ;  /* 0x0007200a01007387 */ /* 0x0009e20000100800 */
[----:B-1----:R-:W-:-:S02]  /*c440*/  SHF.L.U64.HI R12, R149, 0x2, R134 ;  /* 0x00000002950c7819 */ /* 0x002fc40000010286 */
[----:B---3--:R-:W-:-:S03]  /*c450*/  SHF.L.U64.HI R11, R150, 0x2, R135 ;  /* 0x00000002960b7819 */ /* 0x008fc60000010287 */
[----:B------:R-:W-:Y:S01]  /*c460*/  STL [R1+0x724], R12 ;  /* 0x0007240c01007387 */ /* 0x000fe20000100800 */
[----:B----4-:R-:W-:-:S03]  /*c470*/  SHF.L.U64.HI R10, R151, 0x2, R136 ;  /* 0x00000002970a7819 */ /* 0x010fc60000010288 */
[----:B------:R-:W-:Y:S04]  /*c480*/  STL [R1+0x728], R11 ;  /* 0x0007280b01007387 */ /* 0x000fe80000100800 */
[----:B------:R-:W-:Y:S01]  /*c490*/  STL [R1+0x72c], R10 ;  /* 0x00072c0a01007387 */ /* 0x000fe20000100800 */
[----:B------:R-:W-:Y:S01]  /*c4a0*/  IMAD.SHL.U32 R5, R5, 0x4, RZ ;  /* 0x0000000405057824 */ /* 0x000fe200078e00ff */
[----:B------:R-:W-:Y:S01]  /*c4b0*/  CS2R R24, SRZ ;  /* 0x0000000000187805 */ /* 0x000fe2000001ff00 */
[----:B------:R-:W-:Y:S01]  /*c4c0*/  IMAD.MOV.U32 R14, RZ, RZ, RZ ;  /* 0x000000ffff0e7224 */ /* 0x000fe200078e00ff */
[----:B------:R-:W-:Y:S02]  /*c4d0*/  CS2R R26, SRZ ;  /* 0x00000000001a7805 */ /* 0x000fe4000001ff00 */
[----:B------:R-:W-:-:S02]  /*c4e0*/  CS2R R28, SRZ ;  /* 0x00000000001c7805 */ /* 0x000fc4000001ff00 */
[----:B------:R-:W-:Y:S02]  /*c4f0*/  CS2R R30, SRZ ;  /* 0x00000000001e7805 */ /* 0x000fe4000001ff00 */
[----:B------:R-:W-:Y:S02]  /*c500*/  CS2R R32, SRZ ;  /* 0x0000000000207805 */ /* 0x000fe4000001ff00 */
[----:B------:R-:W-:Y:S02]  /*c510*/  CS2R R34, SRZ ;  /* 0x0000000000227805 */ /* 0x000fe4000001ff00 */
[----:B------:R-:W-:Y:S02]  /*c520*/  CS2R R36, SRZ ;  /* 0x0000000000247805 */ /* 0x000fe4000001ff00 */
        /* <DEDUP_REMOVED lines=56> */
[----:B------:R-:W-:Y:S01]  /*c8b0*/  CS2R R150, SRZ ;  /* 0x0000000000967805 */ /* 0x000fe2000001ff00 */
[----:B------:R-:W-:Y:S01]  /*c8c0*/  UMOV UR44, 0x1 ;  /* 0x00000001002c7882 */ /* 0x000fe20000000000 */
[----:B------:R-:W-:Y:S01]  /*c8d0*/  UMOV UR35, 0xffffffff ;  /* 0xffffffff00237882 */ /* 0x000fe20000000000 */
[----:B--2---:R-:W-:-:S05]  /*c8e0*/  SHF.R.S32.HI R0, RZ, 0x5, R0 ;  /* 0x00000005ff007819 */ /* 0x004fca0000011400 */
[----:B------:R1:W-:Y:S02]  /*c8f0*/  STL [R1+0x654], R0 ;  /* 0x0006540001007387 */ /* 0x0003e40000100800 */
[----:B-1----:R-:W-:-:S05]  /*c900*/  VIADD R0, R0, 0xfffffffe ;  /* 0xfffffffe00007836 */ /* 0x002fca0000000000 */
[----:B------:R1:W-:Y:S02]  /*c910*/  STL [R1+0x75c], R0 ;  /* 0x00075c0001007387 */ /* 0x0003e40000100800 */
.L_x_1:
[----:B------:R-:W-:Y:S01]  /*c920*/  STL.64 [R1+0x1a90], R250 ;  /* 0x001a90fa01007387 */ /* 0x000fe20000100a00 */
[----:B------:R-:W-:Y:S01]  /*c930*/  UIADD3 UR35, UR35, 0x1, URZ ;  /* 0x0000000123237890 */ /* 0x000fe2000fffe03f */
[----:B------:R-:W-:-:S04]  /*c940*/  DEPBAR.LE SB0, 0x2 ;  /* 0x000080800000791a */ /* 0x000fc80000000000 */
[----:B------:R-:W-:Y:S04]  /*c950*/  STL.64 [R1+0x1a88], R248 ;  /* 0x001a88f801007387 */ /* 0x000fe80000100a00 */
        /* <DEDUP_REMOVED lines=44> */
[----:B-----5:R-:W-:Y:S04]  /*cc20*/  STL.64 [R1+0x1920], R158 ;  /* 0x0019209e01007387 */ /* 0x020fe80000100a00 */
        /* <DEDUP_REMOVED lines=16> */
[----:B------:R2:W-:Y:S04]  /*cd30*/  STL.64 [R1+0x1898], R124 ;  /* 0x0018987c01007387 */ /* 0x0005e80000100a00 */
[----:B--2---:R-:W2:Y:S04]  /*cd40*/  LDL.LU.64 R124, [R1+0x400] ;  /* 0x00040000017c7983 */ /* 0x004ea80000300a00 */
[----:B------:R-:W2:Y:S04]  /*cd50*/  LDL.LU.64 R126, [R1+0x408] ;  /* 0x00040800017e7983 */ /* 0x000ea80000300a00 */
        /* <DEDUP_REMOVED lines=61> */
[----:B------:R-:W2:Y:S01]  /*d130*/  LDL.LU.64 R250, [R1+0x5f8] ;  /* 0x0005f80001fa7983 */ /* 0x000ea20000300a00 */
[----:B------:R-:W-:-:S02]  /*d140*/  UISETP.GT.AND UP0, UPT, UR35, 0x2, UPT ;  /* 0x000000022300788c */ /* 0x000fc4000bf04270 */
[----:B------:R-:W-:Y:S01]  /*d150*/  USHF.L.U32 UR5, UR45, 0x7, URZ ;  /* 0x000000072d057899 */ /* 0x000fe2000800063f */
[----:B------:R-:W-:Y:S01]  /*d160*/  BAR.SYNC.DEFER_BLOCKING 0x0 ;  /* 0x0000000000007b1d */ /* 0x000fe20000010000 */
[----:B------:R-:W-:Y:S02]  /*d170*/  USEL UR35, UR35, URZ, !UP0 ;  /* 0x0000003f23237287 */ /* 0x000fe4000c000000 */
[----:B------:R-:W-:Y:S02]  /*d180*/  ULOP3.LUT UR6, UR5, 0x200, URZ, 0xc0, !UPT ;  /* 0x0000020005067892 */ /* 0x000fe4000f8ec03f */
[----:B------:R-:W-:Y:S02]  /*d190*/  ULEA UR4, UR35, UR34, 0xf ;  /* 0x0000002223047291 */ /* 0x000fe4000f8e783f */
[----:B------:R-:W-:Y:S01]  /*d1a0*/  ULEA UR5, UR35, UR34, 0x10 ;  /* 0x0000002223057291 */ /* 0x000fe2000f8e803f */
[----:B------:R-:W-:Y:S01]  /*d1b0*/  STL [R1+0x1870], R16 ;  /* 0x0018701001007387 */ /* 0x000fe20000100800 */
[----:B------:R-:W-:-:S02]  /*d1c0*/  UIADD3 UR4, UR4, 0x30000, URZ ;  /* 0x0003000004047890 */ /* 0x000fc4000fffe03f */
[----:B------:R-:W-:Y:S01]  /*d1d0*/  USHF.R.U32.HI UR5, URZ, 0x4, UR5 ;  /* 0x000000043f057899 */ /* 0x000fe20008011605 */
[----:B------:R-:W-:Y:S01]  /*d1e0*/  STL [R1+0x1850], R7 ;  /* 0x0018500701007387 */ /* 0x000fe20000100800 */
[----:B------:R-:W-:Y:S02]  /*d1f0*/  ULEA.HI UR4, UR4, UR6, URZ, 0x1c ;  /* 0x0000000604047291 */ /* 0x000fe4000f8fe03f */
[----:B------:R-:W-:Y:S02]  /*d200*/  USGXT.U32 UR38, UR5, 0xe ;  /* 0x0000000e0526789a */ /* 0x000fe40008000000 */
[----:B------:R-:W-:Y:S01]  /*d210*/  ULOP3.LUT UR36, UR4, 0x3fff, URZ, 0xc0, !UPT ;  /* 0x00003fff04247892 */ /* 0x000fe2000f8ec03f */
[----:B------:R-:W-:Y:S01]  /*d220*/  UMOV UR39, 0x40000040 ;  /* 0x4000004000277882 */ /* 0x000fe20000000000 */
[----:B------:R-:W-:Y:S01]  /*d230*/  UMOV UR37, 0x40000040 ;  /* 0x4000004000257882 */ /* 0x000fe20000000000 */
[----:B------:R-:W-:Y:S02]  /*d240*/  UIADD3 UR6, UP1, UR38, 0x2, URZ ;  /* 0x0000000226067890 */ /* 0x000fe4000ff3e03f */
[----:B------:R-:W-:Y:S01]  /*d250*/  UIADD3 UR8, UP0, UR36, 0x2, URZ ;  /* 0x0000000224087890 */ /* 0x000fe2000ff1e03f */
[----:B------:R-:W-:Y:S01]  /*d260*/  UMOV UR5, URZ ;  /* 0x0000003f00057c82 */ /* 0x000fe20008000000 */
[----:B------:R-:W-:Y:S01]  /*d270*/  UMOV UR4, URZ ;  /* 0x0000003f00047c82 */ /* 0x000fe20008000000 */
[----:B------:R-:W-:-:S02]  /*d280*/  UIADD3.X UR7, UR5, 0x40000040, URZ, UP1, !UPT ;  /* 0x4000004005077890 */ /* 0x000fc40008ffe43f */
[----:B------:R-:W-:Y:S02]  /*d290*/  UIADD3.X UR5, UR4, 0x40000040, URZ, UP0, !UPT ;  /* 0x4000004004057890 */ /* 0x000fe400087fe43f */
[----:B------:R-:W-:Y:S01]  /*d2a0*/  UIADD3.64 UR42, UR6, 0x2, URZ ;  /* 0x00000002062a7897 */ /* 0x000fe2000fffe03f */
[----:B------:R-:W-:Y:S01]  /*d2b0*/  UMOV UR4, UR8 ;  /* 0x0000000800047c82 */ /* 0x000fe20008000000 */
[----:B------:R-:W-:Y:S02]  /*d2c0*/  UIADD3.64 UR10, UR6, 0x4, URZ ;  /* 0x00000004060a7897 */ /* 0x000fe4000fffe03f */
[----:B------:R-:W-:Y:S02]  /*d2d0*/  UIADD3.64 UR40, UR4, 0x2, URZ ;  /* 0x0000000204287897 */ /* 0x000fe4000fffe03f */
[----:B------:R-:W-:Y:S01]  /*d2e0*/  UIADD3.64 UR8, UR4, 0x4, URZ ;  /* 0x0000000404087897 */ /* 0x000fe2000fffe03f */
[----:B--2---:R-:W-:-:S06]  /*d2f0*/  WARPGROUP.ARRIVE ;  /* 0x00000000000079c5 */ /* 0x004fcc0000000000 */
[----:B------:R-:W-:Y:S03]  /*d300*/  HGMMA.64x256x8.F32.TF32 R124, gdesc[UR36], R124, gsb0 ;  /* 0x07e00000247c79f0 */ /* 0x000fe6000800287c */
[----:B------:R-:W-:Y:S02]  /*d310*/  WARPGROUP.DEPBAR.LE gsb0, 0x0 ;  /* 0x00008000000079c5 */ /* 0x000fe40000010000 */
[----:B------:R-:W-:-:S15]  /*d320*/  WARPGROUP.ARRIVE ;  /* 0x00000000000079c5 */ /* 0x000fde0000000000 */
[----:B------:R-:W-:-:S08]  /*d330*/  NOP ;  /* 0x0000000000007918 */ /* 0x000fd00000000000 */
        /* <DEDUP_REMOVED lines=10> */
[----:B------:R2:W-:Y:S04]  /*d3e0*/  STL.64 [R1+0x400], R124 ;  /* 0x0004007c01007387 */ /* 0x0005e80000100a00 */
        /* <DEDUP_REMOVED lines=63> */
[----:B--2---:R-:W2:Y:S04]  /*d7e0*/  LDL.LU.64 R124, [R1] ;  /* 0x00000000017c7983 */ /* 0x004ea80000300a00 */
[----:B---3--:R-:W3:Y:S04]  /*d7f0*/  LDL.LU.64 R126, [R1+0x8] ;  /* 0x00000800017e7983 */ /* 0x008ee80000300a00 */
[----:B----4-:R-:W4:Y:S04]  /*d800*/  LDL.LU.64 R128, [R1+0x10] ;  /* 0x0000100001807983 */ /* 0x010f280000300a00 */
[----:B-1----:R-:W2:Y:S04]  /*d810*/  LDL.LU.64 R130, [R1+0x18] ;  /* 0x0000180001827983 */ /* 0x002ea80000300a00 */
[----:B------:R-:W3:Y:S04]  /*d820*/  LDL.LU.64 R132, [R1+0x20] ;  /* 0x0000200001847983 */ /* 0x000ee80000300a00 */
[----:B------:R-:W4:Y:S04]  /*d830*/  LDL.LU.64 R134, [R1+0x28] ;  /* 0x0000280001867983 */ /* 0x000f280000300a00 */
[----:B------:R-:W2:Y:S04]  /*d840*/  LDL.LU.64 R136, [R1+0x30] ;  /* 0x0000300001887983 */ /* 0x000ea80000300a00 */
[----:B------:R-:W3:Y:S04]  /*d850*/  LDL.LU.64 R138, [R1+0x38] ;  /* 0x00003800018a7983 */ /* 0x000ee80000300a00 */
[----:B------:R-:W4:Y:S04]  /*d860*/  LDL.LU.64 R140, [R1+0x40] ;  /* 0x00004000018c7983 */ /* 0x000f280000300a00 */
[----:B------:R-:W2:Y:S04]  /*d870*/  LDL.LU.64 R142, [R1+0x48] ;  /* 0x00004800018e7983 */ /* 0x000ea80000300a00 */
[----:B------:R-:W3:Y:S04]  /*d880*/  LDL.LU.64 R144, [R1+0x50] ;  /* 0x0000500001907983 */ /* 0x000ee80000300a00 */
[----:B------:R-:W4:Y:S04]  /*d890*/  LDL.LU.64 R146, [R1+0x58] ;  /* 0x0000580001927983 */ /* 0x000f280000300a00 */
[----:B------:R-:W2:Y:S04]  /*d8a0*/  LDL.LU.64 R148, [R1+0x60] ;  /* 0x0000600001947983 */ /* 0x000ea80000300a00 */
[----:B------:R-:W3:Y:S04]  /*d8b0*/  LDL.LU.64 R150, [R1+0x68] ;  /* 0x0000680001967983 */ /* 0x000ee80000300a00 */
[----:B---3--:R-:W-:Y:S04]  /*d8c0*/  STL.64 [R1+0x1c90], R150 ;  /* 0x001c909601007387 */ /* 0x008fe80000100a00 */
[----:B--2---:R-:W-:Y:S04]  /*d8d0*/  STL.64 [R1+0x1c88], R148 ;  /* 0x001c889401007387 */ /* 0x004fe80000100a00 */
[----:B----4-:R-:W-:Y:S04]  /*d8e0*/  STL.64 [R1+0x1c80], R146 ;  /* 0x001c809201007387 */ /* 0x010fe80000100a00 */
        /* <DEDUP_REMOVED lines=61> */
[----:B-1----:R-:W2:Y:S04]  /*dcc0*/  LDL.LU.64 R24, [R1+0x200] ;  /* 0x0002000001187983 */ /* 0x002ea80000300a00 */
        /* <DEDUP_REMOVED lines=63> */
[----:B------:R-:W-:Y:S01]  /*e0c0*/  UIADD3.64 UR14, UR6, 0x7fe, URZ ;  /* 0x000007fe060e7897 */ /* 0x000fe2000fffe03f */
[----:B------:R-:W-:Y:S01]  /*e0d0*/  UMOV UR12, UR36 ;  /* 0x00000024000c7c82 */ /* 0x000fe20008000000 */
[----:B------:R-:W-:Y:S01]  /*e0e0*/  UMOV UR13, UR37 ;  /* 0x00000025000d7c82 */ /* 0x000fe20008000000 */
[----:B------:R-:W-:Y:S01]  /*e0f0*/  UIADD3.64 UR18, UR6, 0x800, URZ ;  /* 0x0000080006127897 */ /* 0x000fe2000fffe03f */
[----:B------:R-:W3:Y:S01]  /*e100*/  LDL.LU.64 R152, [R1+0x70] ;  /* 0x0000700001987983 */ /* 0x000ee20000300a00 */
        /* <DEDUP_REMOVED lines=9> */
[----:B------:R-:W-:-:S02]  /*e1a0*/  UMOV UR25, UR9 ;  /* 0x0000000900197c82 */ /* 0x000fc40008000000 */
[----:B------:R-:W3:Y:S04]  /*e1b0*/  LDL.LU.64 R158, [R1+0x88] ;  /* 0x00008800019e7983 */ /* 0x000ee80000300a00 */
        /* <DEDUP_REMOVED lines=45> */
[----:B------:R-:W3:Y:S01]  /*e490*/  LDL.LU.64 R250, [R1+0x1f8] ;  /* 0x0001f80001fa7983 */ /* 0x000ee20000300a00 */
        /* <DEDUP_REMOVED lines=79> */
[----:B-1----:R-:W3:Y:S04]  /*e990*/  LDL.LU.64 R150, [R1+0x1c90] ;  /* 0x001c900001967983 */ /* 0x002ee80000300a00 */
        /* <DEDUP_REMOVED lines=13> */
[----:B------:R-:W-:-:S02]  /*ea70*/  UIADD3.64 UR36, UR4, 0x3fe, URZ ;  /* 0x000003fe04247897 */ /* 0x000fc4000fffe03f */
[----:B------:R-:W-:Y:S01]  /*ea80*/  UIADD3.64 UR28, UR4, 0x400, URZ ;  /* 0x00000400041c7897 */ /* 0x000fe2000fffe03f */
[----:B------:R-:W2:Y:S01]  /*ea90*/  LDL.LU.64 R122, [R1+0x1c20] ;  /* 0x001c2000017a7983 */ /* 0x000ea20000300a00 */
[----:B------:R-:W-:Y:S01]  /*eaa0*/  UMOV UR30, UR6 ;  /* 0x00000006001e7c82 */ /* 0x000fe20008000000 */
[----:B------:R-:W-:Y:S01]  /*eab0*/  UMOV UR31, UR7 ;  /* 0x00000007001f7c82 */ /* 0x000fe20008000000 */
[----:B------:R-:W-:Y:S01]  /*eac0*/  UIADD3.64 UR40, UR4, 0x402, URZ ;  /* 0x0000040204287897 */ /* 0x000fe2000fffe03f */
[----:B------:R-:W2:Y:S01]  /*ead0*/  LDL.LU.64 R120, [R1+0x1c18] ;  /* 0x001c180001787983 */ /* 0x000ea20000300a00 */
[----:B------:R-:W-:-:S03]  /*eae0*/  UIADD3.64 UR8, UR4, 0x404, URZ ;  /* 0x0000040404087897 */ /* 0x000fc6000fffe03f */
        /* <DEDUP_REMOVED lines=48> */
[----:B------:R-:W4:Y:S01]  /*edf0*/  LDL R0, [R1+0x75c] ;  /* 0x00075c0001007983 */ /* 0x000f220000100800 */
[----:B---3--:R-:W-:-:S06]  /*ee00*/  WARPGROUP.ARRIVE ;  /* 0x00000000000079c5 */ /* 0x008fcc0000000000 */
        /* <DEDUP_REMOVED lines=14> */
[----:B------:R-:W-:Y:S04]  /*eef0*/  STL.64 [R1], R124 ;  /* 0x0000007c01007387 */ /* 0x000fe80000100a00 */
        /* <DEDUP_REMOVED lines=127> */
[----:B------:R-:W-:Y:S01]  /*f6f0*/  UMOV UR12, UR36 ;  /* 0x00000024000c7c82 */ /* 0x000fe20008000000 */
[----:B------:R-:W-:Y:S01]  /*f700*/  UMOV UR13, UR37 ;  /* 0x00000025000d7c82 */ /* 0x000fe20008000000 */
[----:B------:R-:W-:Y:S01]  /*f710*/  UMOV UR16, UR28 ;  /* 0x0000001c00107c82 */ /* 0x000fe20008000000 */
[----:B------:R-:W-:Y:S01]  /*f720*/  UMOV UR17, UR29 ;  /* 0x0000001d00117c82 */ /* 0x000fe20008000000 */
[----:B------:R-:W-:Y:S01]  /*f730*/  UMOV UR20, UR40 ;  /* 0x0000002800147c82 */ /* 0x000fe20008000000 */
[----:B------:R-:W-:Y:S01]  /*f740*/  UMOV UR21, UR41 ;  /* 0x0000002900157c82 */ /* 0x000fe20008000000 */
[----:B------:R-:W-:Y:S01]  /*f750*/  UMOV UR10, UR26 ;  /* 0x0000001a000a7c82 */ /* 0x000fe20008000000 */
[----:B------:R-:W-:Y:S01]  /*f760*/  UMOV UR11, UR27 ;  /* 0x0000001b000b7c82 */ /* 0x000fe20008000000 */
[----:B------:R-:W-:Y:S01]  /*f770*/  ISETP.GT.AND P1, PT, R6, RZ, PT ;  /* 0x000000ff0600720c */ /* 0x000fe20003f24270 */
[----:B------:R-:W-:Y:S01]  /*f780*/  UIADD3 UR44, UR44, 0x1, URZ ;  /* 0x000000012c2c7890 */ /* 0x000fe2000fffe03f */
[----:B----4-:R-:W-:Y:S01]  /*f790*/  ISETP.GE.AND P0, PT, R14, R0, PT ;  /* 0x000000000e00720c */ /* 0x010fe20003f06270 */
[----:B------:R-:W4:Y:S04]  /*f7a0*/  LDL R7, [R1+0x730] ;  /* 0x0007300001077983 */ /* 0x000f280000100800 */
[----:B------:R-:W3:Y:S04]  /*f7b0*/  LDL R16, [R1+0x74c] ;  /* 0x00074c0001107983 */ /* 0x000ee80000100800 */
[----:B------:R-:W3:Y:S01]  /*f7c0*/  LDL R13, [R1+0x728] ;  /* 0x00072800010d7983 */ /* 0x000ee20000100800 */
        /* <DEDUP_REMOVED lines=9> */
[----:B------:R-:W-:Y:S01]  /*f860*/  HGMMA.64x256x8.F32.TF32 R24, gdesc[UR20], R24, gsb0 ;  /* 0x07e00000141879f0 */ /* 0x000fe20008002818 */
[----:B------:R-:W-:Y:S01]  /*f870*/  SEL R0, RZ, 0x4, !P1 ;  /* 0x00000004ff007807 */ /* 0x000fe20004800000 */
[----:B------:R-:W-:Y:S01]  /*f880*/  UISETP.GT.AND UP0, UPT, UR44, 0x2, UPT ;  /* 0x000000022c00788c */ /* 0x000fe2000bf04270 */
[----:B------:R-:W-:Y:S02]  /*f890*/  ISETP.GT.AND P1, PT, R6, 0x1, PT ;  /* 0x000000010600780c */ /* 0x000fe40003f24270 */
[----:B------:R-:W-:Y:S01]  /*f8a0*/  SEL R0, R0, RZ, !P0 ;  /* 0x000000ff00007207 */ /* 0x000fe20004000000 */
[----:B------:R-:W-:-:S03]  /*f8b0*/  USEL UR44, UR44, URZ, !UP0 ;  /* 0x0000003f2c2c7287 */ /* 0x000fc6000c000000 */
[----:B------:R-:W-:Y:S02]  /*f8c0*/  ISETP.NE.U32.AND P2, PT, R0, RZ, PT ;  /* 0x000000ff0000720c */ /* 0x000fe40003f45070 */
[----:B------:R-:W-:Y:S01]  /*f8d0*/  SEL R0, RZ, 0x4, !P1 ;  /* 0x00000004ff007807 */ /* 0x000fe20004800000 */
[----:B------:R-:W-:-:S03]  /*f8e0*/  ULEA UR4, UR44, UR34, 0xf ;  /* 0x000000222c047291 */ /* 0x000fc6000f8e783f */
[----:B------:R-:W-:Y:S01]  /*f8f0*/  SEL R0, R0, RZ, !P0 ;  /* 0x000000ff00007207 */ /* 0x000fe20004000000 */
[----:B------:R1:W-:Y:S03]  /*f900*/  STL [R1+0x1854], R15 ;  /* 0x0018540f01007387 */ /* 0x0003e60000100800 */
[----:B------:R-:W-:Y:S01]  /*f910*/  ISETP.NE.U32.AND P1, PT, R0, RZ, PT ;  /* 0x000000ff0000720c */ /* 0x000fe20003f25070 */
[----:B------:R-:W-:Y:S02]  /*f920*/  VIADD R0, R15, UR4 ;  /* 0x000000040f007c36 */ /* 0x000fe40008000000 */
[----:B-1----:R-:W2:Y:S01]  /*f930*/  LDL R15, [R1+0x72c] ;  /* 0x00072c00010f7983 */ /* 0x002ea20000100800 */
[----:B------:R-:W-:Y:S02]  /*f940*/  WARPGROUP.DEPBAR.LE gsb0, 0x0 ;  /* 0x00008000000079c5 */ /* 0x000fe40000010000 */
[----:B------:R-:W-:-:S06]  /*f950*/  WARPGROUP.ARRIVE ;  /* 0x00000000000079c5 */ /* 0x000fcc0000000000 */
[----:B------:R-:W-:Y:S03]  /*f960*/  HGMMA.64x256x8.F32.TF32 R24, gdesc[UR8], R24, gsb0 ;  /* 0x07e00000081879f0 */ /* 0x000fe60008002818 */
[----:B------:R-:W-:Y:S02]  /*f970*/  WARPGROUP.DEPBAR.LE gsb0, 0x0 ;  /* 0x00008000000079c5 */ /* 0x000fe40000010000 */
[----:B------:R1:W-:Y:S04]  /*f980*/  STL [R1+0x1894], R137 ;  /* 0x0018948901007387 */ /* 0x0003e80000100800 */
[----:B-1----:R-:W3:Y:S04]  /*f990*/  LDL R137, [R1+0x750] ;  /* 0x0007500001897983 */ /* 0x002ee80000100800 */
[----:B------:R-:W-:Y:S04]  /*f9a0*/  STL [R1+0x1890], R138 ;  /* 0x0018908a01007387 */ /* 0x000fe80000100800 */
[----:B------:R-:W-:Y:S04]  /*f9b0*/  STL [R1+0x188c], R139 ;  /* 0x00188c8b01007387 */ /* 0x000fe80000100800 */
[----:B------:R1:W-:Y:S04]  /*f9c0*/  STL [R1+0x1888], R140 ;  /* 0x0018888c01007387 */ /* 0x0003e80000100800 */
[----:B-1----:R-:W4:Y:S04]  /*f9d0*/  LDL R140, [R1+0x650] ;  /* 0x00065000018c7983 */ /* 0x002f280000100800 */
[----:B------:R1:W-:Y:S04]  /*f9e0*/  STL [R1+0x1884], R141 ;  /* 0x0018848d01007387 */ /* 0x0003e80000100800 */
[----:B------:R-:W-:Y:S04]  /*f9f0*/  STL [R1+0x1880], R142 ;  /* 0x0018808e01007387 */ /* 0x000fe80000100800 */
[----:B------:R-:W-:Y:S04]  /*fa00*/  STL [R1+0x187c], R143 ;  /* 0x00187c8f01007387 */ /* 0x000fe80000100800 */
[----:B------:R-:W-:Y:S04]  /*fa10*/  STL [R1+0x1878], R144 ;  /* 0x0018789001007387 */ /* 0x000fe80000100800 */
[----:B------:R-:W-:Y:S04]  /*fa20*/  STL [R1+0x1874], R145 ;  /* 0x0018749101007387 */ /* 0x000fe80000100800 */
[----:B------:R-:W-:Y:S04]  /*fa30*/  STL [R1+0x186c], R146 ;  /* 0x00186c9201007387 */ /* 0x000fe80000100800 */
[----:B------:R-:W-:Y:S01]  /*fa40*/  STL [R1+0x1868], R147 ;  /* 0x0018689301007387 */ /* 0x000fe20000100800 */
[----:B------:R-:W-:-:S03]  /*fa50*/  IMAD.MOV.U32 R10, RZ, RZ, R9 ;  /* 0x000000ffff0a7224 */ /* 0x000fc600078e0009 */
[----:B------:R1:W-:Y:S01]  /*fa60*/  STL [R1+0x1864], R148 ;  /* 0x0018649401007387 */ /* 0x0003e20000100800 */
[----:B------:R-:W-:Y:S01]  /*fa70*/  IMAD.MOV.U32 R11, RZ, RZ, R8 ;  /* 0x000000ffff0b7224 */ /* 0x000fe200078e0008 */
[----:B------:R-:W-:Y:S06]  /*fa80*/  BAR.SYNC.DEFER_BLOCKING 0x0 ;  /* 0x0000000000007b1d */ /* 0x000fec0000010000 */
[----:B------:R-:W-:Y:S04]  /*fa90*/  STL [R1+0x1860], R149 ;  /* 0x0018609501007387 */ /* 0x000fe80000100800 */
[----:B------:R-:W-:Y:S04]  /*faa0*/  STL [R1+0x185c], R150 ;  /* 0x00185c9601007387 */ /* 0x000fe80000100800 */
[----:B------:R1:W-:Y:S04]  /*fab0*/  STL [R1+0x1858], R151 ;  /* 0x0018589701007387 */ /* 0x0003e80000100800 */
[----:B------:R-:W2:Y:S04]  /*fac0*/  LDL R139, [R1+0x724] ;  /* 0x00072400018b7983 */ /* 0x000ea80000100800 */
[----:B------:R-:W-:Y:S01]  /*fad0*/  @!PT LDS RZ, [RZ] ;  /* 0x00000000fffff984 */ /* 0x000fe20000000800 */
[----:B------:R-:W-:Y:S01]  /*fae0*/  @!PT LDS RZ, [RZ] ;  /* 0x00000000fffff984 */ /* 0x000fe20000000800 */
[----:B------:R-:W-:Y:S01]  /*faf0*/  @!PT LDS RZ, [RZ] ;  /* 0x00000000fffff984 */ /* 0x000fe20000000800 */
[----:B------:R4:W-:Y:S04]  /*fb00*/  LDGSTS.E [R0+0x30000], desc[UR32][R10.64], P2 ;  /* 0x300000000a007fae */ /* 0x0009e80009121860 */
[----:B------:R-:W2:Y:S01]  /*fb10*/  LDL R12, [R1+0x748] ;  /* 0x00074800010c7983 */ /* 0x000ea20000100800 */
[----:B----4-:R-:W-:-:S05]  /*fb20*/  IADD3 R10, P2, R140, R9, RZ ;  /* 0x000000098c0a7210 */ /* 0x010fca0007f5e0ff */
[----:B------:R-:W-:Y:S02]  /*fb30*/  IMAD.X R11, R8, 0x1, R7, P2 ;  /* 0x00000001080b7824 */ /* 0x000fe400010e0607 */
[----:B------:R-:W4:Y:S04]  /*fb40*/  LDL R7, [R1+0x720] ;  /* 0x0007200001077983 */ /* 0x000f280000100800 */
[----:B------:R1:W-:Y:S01]  /*fb50*/  LDGSTS.E [R0+0x30004], desc[UR32][R10.64], P1 ;  /* 0x300040000a007fae */ /* 0x0003e20008921860 */
[----:B------:R-:W-:-:S04]  /*fb60*/  ISETP.GT.AND P1, PT, R6, 0x2, PT ;  /* 0x000000020600780c */ /* 0x000fc80003f24270 */
[----:B-1----:R-:W-:Y:S02]  /*fb70*/  SEL R10, RZ, 0x4, !P1 ;  /* 0x00000004ff0a7807 */ /* 0x002fe40004800000 */
[----:B------:R-:W-:Y:S02]  /*fb80*/  ISETP.GT.AND P1, PT, R6, 0x3, PT ;  /* 0x000000030600780c */ /* 0x000fe40003f24270 */
[----:B------:R-:W-:-:S04]  /*fb90*/  SEL R10, R10, RZ, !P0 ;  /* 0x000000ff0a0a7207 */ /* 0x000fc80004000000 */
[----:B------:R-:W-:Y:S02]  /*fba0*/  ISETP.NE.U32.AND P2, PT, R10, RZ, PT ;  /* 0x000000ff0a00720c */ /* 0x000fe40003f45070 */
[----:B------:R-:W-:-:S04]  /*fbb0*/  SEL R10, RZ, 0x4, !P1 ;  /* 0x00000004ff0a7807 */ /* 0x000fc80004800000 */
[----:B------:R-:W-:-:S04]  /*fbc0*/  SEL R10, R10, RZ, !P0 ;  /* 0x000000ff0a0a7207 */ /* 0x000fc80004000000 */
[----:B------:R-:W-:Y:S02]  /*fbd0*/  ISETP.NE.U32.AND P1, PT, R10, RZ, PT ;  /* 0x000000ff0a00720c */ /* 0x000fe40003f25070 */
[-C--:B---3--:R-:W-:Y:S02]  /*fbe0*/  LEA R10, P3, R137, R9.reuse, 0x2 ;  /* 0x00000009890a7211 */ /* 0x088fe400078610ff */
[----:B------:R-:W3:Y:S03]  /*fbf0*/  LDL R137, [R1+0x744] ;  /* 0x0007440001897983 */ /* 0x000ee60000100800 */
[----:B--2---:R-:W-:Y:S01]  /*fc00*/  IMAD.X R11, R8, 0x1, R15, P3 ;  /* 0x00000001080b7824 */ /* 0x004fe200018e060f */
[----:B------:R-:W1:Y:S04]  /*fc10*/  S2R R141, SR_TID.X ;  /* 0x00000000008d7919 */ /* 0x000e680000002100 */
[----:B------:R2:W-:Y:S04]  /*fc20*/  LDGSTS.E [R0+0x30008], desc[UR32][R10.64], P2 ;  /* 0x300080000a007fae */ /* 0x0005e80009121860 */
[----:B------:R-:W3:Y:S01]  /*fc30*/  LDL R15, [R1+0x740] ;  /* 0x00074000010f7983 */ /* 0x000ee20000100800 */
[----:B--2---:R-:W-:-:S03]  /*fc40*/  LEA R10, P2, R16, R9, 0x2 ;  /* 0x00000009100a7211 */ /* 0x004fc600078410ff */
[----:B------:R-:W2:Y:S02]  /*fc50*/  LDL R16, [R1+0x71c] ;  /* 0x00071c0001107983 */ /* 0x000ea40000100800 */
[----:B------:R-:W-:Y:S02]  /*fc60*/  IMAD.X R11, R8, 0x1, R13, P2 ;  /* 0x00000001080b7824 */ /* 0x000fe400010e060d */
[----:B------:R-:W2:Y:S04]  /*fc70*/  LDL R13, [R1+0x718] ;  /* 0x00071800010d7983 */ /* 0x000ea80000100800 */
[----:B------:R1:W-:Y:S01]  /*fc80*/  LDGSTS.E [R0+0x3000c], desc[UR32][R10.64], P1 ;  /* 0x3000c0000a007fae */ /* 0x0003e20008921860 */
[----:B------:R-:W-:Y:S01]  /*fc90*/  ISETP.GT.AND P1, PT, R6, 0x4, PT ;  /* 0x000000040600780c */ /* 0x000fe20003f24270 */
[C---:B-1----:R-:W-:Y:S01]  /*fca0*/  IMAD.SHL.U32 R138, R141.reuse, 0x10, RZ ;  /* 0x000000108d8a7824 */ /* 0x042fe200078e00ff */
[----:B------:R-:W-:-:S02]  /*fcb0*/  LOP3.LUT R141, R141, 0xff, RZ, 0xc0, !PT ;  /* 0x000000ff8d8d7812 */ /* 0x000fc400078ec0ff */
[----:B------:R-:W-:Y:S02]  /*fcc0*/  SEL R0, RZ, 0x4, !P1 ;  /* 0x00000004ff007807 */ /* 0x000fe40004800000 */
[----:B------:R-:W-:Y:S02]  /*fcd0*/  LOP3.LUT R138, R138, 0x70, RZ, 0xc0, !PT ;  /* 0x000000708a8a7812 */ /* 0x000fe400078ec0ff */
[----:B------:R-:W-:Y:S02]  /*fce0*/  SEL R0, R0, RZ, !P0 ;  /* 0x000000ff00007207 */ /* 0x000fe40004000000 */
[----:B------:R-:W-:Y:S01]  /*fcf0*/  ISETP.GT.AND P1, PT, R6, 0x5, PT ;  /* 0x000000050600780c */ /* 0x000fe20003f24270 */
[----:B------:R-:W-:Y:S01]  /*fd00*/  IMAD R138, R141, 0x80, R138 ;  /* 0x000000808d8a7824 */ /* 0x000fe200078e028a */
[----:B------:R-:W-:Y:S02]  /*fd10*/  ISETP.NE.U32.AND P2, PT, R0, RZ, PT ;  /* 0x000000ff0000720c */ /* 0x000fe40003f45070 */
[----:B------:R-:W-:-:S02]  /*fd20*/  SEL R0, RZ, 0x4, !P1 ;  /* 0x00000004ff007807 */ /* 0x000fc40004800000 */
[----:B------:R-:W-:Y:S02]  /*fd30*/  LOP3.LUT R138, R138, 0x10, RZ, 0x3c, !PT ;  /* 0x000000108a8a7812 */ /* 0x000fe400078e3cff */
[----:B------:R-:W-:Y:S02]  /*fd40*/  SEL R0, R0, RZ, !P0 ;  /* 0x000000ff00007207 */ /* 0x000fe40004000000 */
[----:B------:R-:W-:Y:S02]  /*fd50*/  LEA R10, P3, R140, R9, 0x2 ;  /* 0x000000098c0a7211 */ /* 0x000fe400078610ff */
[----:B------:R-:W2:Y:S01]  /*fd60*/  LDL R140, [R1+0x73c] ;  /* 0x00073c00018c7983 */ /* 0x000ea20000100800 */
[----:B------:R-:W-:Y:S01]  /*fd70*/  ISETP.NE.U32.AND P1, PT, R0, RZ, PT ;  /* 0x000000ff0000720c */ /* 0x000fe20003f25070 */
[----:B------:R-:W-:Y:S02]  /*fd80*/  VIADD R0, R138, UR4 ;  /* 0x000000048a007c36 */ /* 0x000fe40008000000 */
[----:B------:R-:W-:-:S02]  /*fd90*/  IMAD.X R11, R8, 0x1, R139, P3 ;  /* 0x00000001080b7824 */ /* 0x000fc400018e068b */
[----:B------:R-:W2:Y:S04]  /*fda0*/  LDL R139, [R1+0x714] ;  /* 0x00071400018b7983 */ /* 0x000ea80000100800 */
[----:B------:R1:W-:Y:S02]  /*fdb0*/  LDGSTS.E [R0+0x30000], desc[UR32][R10.64], P2 ;  /* 0x300000000a007fae */ /* 0x0003e40009121860 */
[----:B-1----:R-:W-:Y:S02]  /*fdc0*/  LEA R10, P2, R12, R9, 0x2 ;  /* 0x000000090c0a7211 */ /* 0x002fe400078410ff */
[----:B------:R-:W2:Y:S03]  /*fdd0*/  LDL R12, [R1+0x738] ;  /* 0x00073800010c7983 */ /* 0x000ea60000100800 */
[----:B----4-:R-:W-:-:S02]  /*fde0*/  IMAD.X R11, R8, 0x1, R7, P2 ;  /* 0x00000001080b7824 */ /* 0x010fc400010e0607 */
        /* <DEDUP_REMOVED lines=11> */
[----:B------:R-:W3:Y:S01]  /*fea0*/  LDL R137, [R1+0x734] ;  /* 0x0007340001897983 */ /* 0x000ee20000100800 */
[----:B------:R-:W1:Y:S02]  /*feb0*/  S2R R141, SR_TID.X ;  /* 0x00000000008d7919 */ /* 0x000e640000002100 */
[----:B--2---:R-:W-:Y:S02]  /*fec0*/  IMAD.X R11, R8, 0x1, R16, P3 ;  /* 0x00000001080b7824 */ /* 0x004fe400018e0610 */
[----:B------:R-:W2:Y:S04]  /*fed0*/  LDL R16, [R1+0x70c] ;  /* 0x00070c0001107983 */ /* 0x000ea80000100800 */
[----:B------:R1:W-:Y:S02]  /*fee0*/  LDGSTS.E [R0+0x30008], desc[UR32][R10.64], P2 ;  /* 0x300080000a007fae */ /* 0x0003e40009121860 */
[----:B-1----:R-:W-:-:S02]  /*fef0*/  LEA R10, P2, R15, R9, 0x2 ;  /* 0x000000090f0a7211 */ /* 0x002fc400078410ff */
[----:B------:R-:W2:Y:S03]  /*ff00*/  LDL R15, [R1+0x6b0] ;  /* 0x0006b000010f7983 */ /* 0x000ea60000100800 */
[----:B------:R-:W-:Y:S02]  /*ff10*/  IMAD.X R11, R8, 0x1, R13, P2 ;  /* 0x00000001080b7824 */ /* 0x000fe400010e060d */
[----:B------:R-:W2:Y:S01]  /*ff20*/  LDL R13, [R1+0x708] ;  /* 0x00070800010d7983 */ /* 0x000ea20000100800 */
[----:B------:R-:W-:-:S03]  /*ff30*/  IMAD.SHL.U32 R138, R141, 0x10, RZ ;  /* 0x000000108d8a7824 */ /* 0x000fc600078e00ff */
[----:B------:R1:W-:Y:S01]  /*ff40*/  LDGSTS.E [R0+0x3000c], desc[UR32][R10.64], P1 ;  /* 0x3000c0000a007fae */ /* 0x0003e20008921860 */
[----:B------:R-:W-:Y:S02]  /*ff50*/  ISETP.GT.AND P1, PT, R6, 0x8, PT ;  /* 0x000000080600780c */ /* 0x000fe40003f24270 */
[----:B------:R-:W-:Y:S02]  /*ff60*/  LOP3.LUT R141, R141, 0xff, RZ, 0xc0, !PT ;  /* 0x000000ff8d8d7812 */ /* 0x000fe400078ec0ff */
[----:B------:R-:W-:Y:S02]  /*ff70*/  LOP3.LUT R138, R138, 0x70, RZ, 0xc0, !PT ;  /* 0x000000708a8a7812 */ /* 0x000fe400078ec0ff */
[----:B-1----:R-:W-:Y:S02]  /*ff80*/  SEL R0, RZ, 0x4, !P1 ;  /* 0x00000004ff007807 */ /* 0x002fe40004800000 */
[----:B------:R-:W-:Y:S02]  /*ff90*/  ISETP.GT.AND P1, PT, R6, 0x9, PT ;  /* 0x000000090600780c */ /* 0x000fe40003f24270 */
[----:B------:R-:W-:Y:S01]  /*ffa0*/  SEL R0, R0, RZ, !P0 ;  /* 0x000000ff00007207 */ /* 0x000fe20004000000 */
[----:B------:R-:W-:-:S03]  /*ffb0*/  IMAD R138, R141, 0x80, R138 ;  /* 0x000000808d8a7824 */ /* 0x000fc600078e028a */
[----:B------:R-:W-:Y:S02]  /*ffc0*/  ISETP.NE.U32.AND P2, PT, R0, RZ, PT ;  /* 0x000000ff0000720c */ /* 0x000fe40003f45070 */
[----:B------:R-:W-:Y:S02]  /*ffd0*/  SEL R0, RZ, 0x4, !P1 ;  /* 0x00000004ff007807 */ /* 0x000fe40004800000 */
[----:B------:R-:W-:Y:S02]  /*ffe0*/  LOP3.LUT R138, R138, 0x20, RZ, 0x3c, !PT ;  /* 0x000000208a8a7812 */ /* 0x000fe400078e3cff */
[----:B------:R-:W-:Y:S02]  /*fff0*/  SEL R0, R0, RZ, !P0 ;  /* 0x000000ff00007207 */ /* 0x000fe40004000000 */
[----:B------:R-:W-:Y:S02]  /*10000*/  LEA R10, P3, R140, R9, 0x2 ;  /* 0x000000098c0a7211 */ /* 0x000fe400078610ff */
[----:B------:R-:W2:Y:S01]  /*10010*/  LDL R140, [R1+0x66c] ;  /* 0x00066c00018c7983 */ /* 0x000ea20000100800 */
[----:B------:R-:W-:Y:S01]  /*10020*/  ISETP.NE.U32.AND P1, PT, R0, RZ, PT ;  /* 0x000000ff0000720c */ /* 0x000fe20003f25070 */
[----:B------:R-:W-:-:S02]  /*10030*/  VIADD R0, R138, UR4 ;  /* 0x000000048a007c36 */ /* 0x000fc40008000000 */
[----:B------:R-:W-:Y:S02]  /*10040*/  IMAD.X R11, R8, 0x1, R139, P3 ;  /* 0x00000001080b7824 */ /* 0x000fe400018e068b */
        /* <DEDUP_REMOVED lines=200> */
[----:B------:R-:W-:Y:S01]  /*10cd0*/  LOP3.LUT R141, R141, 0xff, RZ, 0xc0, !PT ;  /* 0x000000ff8d8d7812 */ /* 0x000fe200078ec0ff */
[----:B------:R-:W2:Y:S01]  /*10ce0*/  LDL.LU R148, [R1+0x64c] ;  /* 0x00064c0001947983 */ /* 0x000ea20000300800 */
        /* <DEDUP_REMOVED lines=10> */
[----:B------:R-:W-:Y:S01]  /*10d90*/  ISETP.NE.U32.AND P1, PT, R0, RZ, PT ;  /* 0x000000ff0000720c */ /* 0x000fe20003f25070 */
[----:B------:R-:W-:-:S02]  /*10da0*/  VIADD R0, R138, UR4 ;  /* 0x000000048a007c36 */ /* 0x000fc40008000000 */
[----:B------:R-:W-:-:S05]  /*10db0*/  IMAD.X R11, R8, 0x1, R139, P3 ;  /* 0x00000001080b7824 */ /* 0x000fca00018e068b */
[----:B------:R1:W-:Y:S02]  /*10dc0*/  LDGSTS.E [R0+0x30000], desc[UR32][R10.64], P2 ;  /* 0x300000000a007fae */ /* 0x0003e40009121860 */
[----:B-1----:R-:W-:-:S05]  /*10dd0*/  LEA R10, P2, R12, R9, 0x2 ;  /* 0x000000090c0a7211 */ /* 0x002fca00078410ff */
[----:B----4-:R-:W-:Y:S02]  /*10de0*/  IMAD.X R11, R8, 0x1, R7, P2 ;  /* 0x00000001080b7824 */ /* 0x010fe400010e0607 */
[----:B------:R-:W4:Y:S04]  /*10df0*/  LDL.LU R7, [R1+0x648] ;  /* 0x0006480001077983 */ /* 0x000f280000300800 */
[----:B------:R1:W-:Y:S01]  /*10e00*/  LDGSTS.E [R0+0x30004], desc[UR32][R10.64], P1 ;  /* 0x300040000a007fae */ /* 0x0003e20008921860 */
[----:B------:R-:W-:Y:S01]  /*10e10*/  ISETP.GT.AND P1, PT, R6, 0x1e, PT ;  /* 0x0000001e0600780c */ /* 0x000fe20003f24270 */
[----:B------:R-:W3:Y:S02]  /*10e20*/  S2R R12, SR_TID.X ;  /* 0x00000000000c7919 */ /* 0x000ee40000002100 */
[----:B------:R-:W4:Y:S01]  /*10e30*/  LDL.LU R145, [R1+0x63c] ;  /* 0x00063c0001917983 */ /* 0x000f220000300800 */
[----:B-1----:R-:W-:-:S03]  /*10e40*/  SEL R10, RZ, 0x4, !P1 ;  /* 0x00000004ff0a7807 */ /* 0x002fc60004800000 */
[----:B------:R-:W4:Y:S01]  /*10e50*/  LDL.LU R146, [R1+0x644] ;  /* 0x0006440001927983 */ /* 0x000f220000300800 */
[----:B------:R-:W-:Y:S02]  /*10e60*/  ISETP.GT.AND P1, PT, R6, 0x1f, PT ;  /* 0x0000001f0600780c */ /* 0x000fe40003f24270 */
[----:B------:R-:W-:Y:S01]  /*10e70*/  SEL R10, R10, RZ, !P0 ;  /* 0x000000ff0a0a7207 */ /* 0x000fe20004000000 */
[----:B------:R-:W4:Y:S03]  /*10e80*/  LDL.LU R151, [R1+0x628] ;  /* 0x0006280001977983 */ /* 0x000f260000300800 */
[----:B------:R-:W-:Y:S02]  /*10e90*/  ISETP.NE.U32.AND P2, PT, R10, RZ, PT ;  /* 0x000000ff0a00720c */ /* 0x000fe40003f45070 */
[----:B------:R-:W-:-:S04]  /*10ea0*/  SEL R10, RZ, 0x4, !P1 ;  /* 0x00000004ff0a7807 */ /* 0x000fc80004800000 */
[----:B------:R-:W-:-:S04]  /*10eb0*/  SEL R10, R10, RZ, !P0 ;  /* 0x000000ff0a0a7207 */ /* 0x000fc80004000000 */
[----:B------:R-:W-:Y:S02]  /*10ec0*/  ISETP.NE.U32.AND P1, PT, R10, RZ, PT ;  /* 0x000000ff0a00720c */ /* 0x000fe40003f25070 */
[----:B---3--:R-:W-:Y:S02]  /*10ed0*/  LEA R10, P3, R137, R9, 0x2 ;  /* 0x00000009890a7211 */ /* 0x008fe400078610ff */
[----:B------:R-:W-:-:S03]  /*10ee0*/  LOP3.LUT R12, R12, 0x1f, RZ, 0xc0, !PT ;  /* 0x0000001f0c0c7812 */ /* 0x000fc600078ec0ff */
[----:B--2---:R-:W-:-:S05]  /*10ef0*/  IMAD.X R11, R8, 0x1, R16, P3 ;  /* 0x00000001080b7824 */ /* 0x004fca00018e0610 */
[----:B------:R1:W-:Y:S02]  /*10f00*/  LDGSTS.E [R0+0x30008], desc[UR32][R10.64], P2 ;  /* 0x300080000a007fae */ /* 0x0003e40009121860 */
[----:B-1----:R-:W-:Y:S01]  /*10f10*/  LEA R10, P2, R15, R9, 0x2 ;  /* 0x000000090f0a7211 */ /* 0x002fe200078410ff */
[----:B------:R-:W-:Y:S01]  /*10f20*/  ULEA UR4, UR44, UR34, 0x10 ;  /* 0x000000222c047291 */ /* 0x000fe2000f8e803f */
[----:B------:R-:W2:Y:S03]  /*10f30*/  LDL.LU R15, [R1+0x630] ;  /* 0x00063000010f7983 */ /* 0x000ea60000300800 */
[----:B------:R-:W-:-:S05]  /*10f40*/  IMAD.X R11, R8, 0x1, R13, P2 ;  /* 0x00000001080b7824 */ /* 0x000fca00010e060d */
[----:B------:R1:W-:Y:S01]  /*10f50*/  LDGSTS.E [R0+0x3000c], desc[UR32][R10.64], P1 ;  /* 0x3000c0000a007fae */ /* 0x0003e20008921860 */
[----:B------:R-:W-:Y:S02]  /*10f60*/  ISETP.GE.AND P1, PT, R12, R6, PT ;  /* 0x000000060c00720c */ /* 0x000fe40003f26270 */
[----:B------:R-:W3:Y:S01]  /*10f70*/  S2R R12, SR_TID.X ;  /* 0x00000000000c7919 */ /* 0x000ee20000002100 */
[----:B------:R-:W0:Y:S01]  /*10f80*/  LDGDEPBAR ;  /* 0x00000000000079af */ /* 0x000e220000000000 */
[----:B-1----:R-:W-:-:S04]  /*10f90*/  SEL R0, RZ, 0x4, P1 ;  /* 0x00000004ff007807 */ /* 0x002fc80000800000 */
[----:B------:R-:W-:-:S04]  /*10fa0*/  SEL R0, R0, RZ, !P0 ;  /* 0x000000ff00007207 */ /* 0x000fc80004000000 */
[----:B------:R-:W-:Y:S02]  /*10fb0*/  ISETP.NE.U32.AND P0, PT, R0, RZ, PT ;  /* 0x000000ff0000720c */ /* 0x000fe40003f05070 */
[C---:B---3--:R-:W-:Y:S02]  /*10fc0*/  LOP3.LUT R13, R12.reuse, 0xe0, RZ, 0xc0, !PT ;  /* 0x000000e00c0d7812 */ /* 0x048fe400078ec0ff */
[----:B------:R-:W-:Y:S02]  /*10fd0*/  LOP3.LUT R12, R12, 0xff, RZ, 0xc0, !PT ;  /* 0x000000ff0c0c7812 */ /* 0x000fe400078ec0ff */
[----:B------:R-:W-:-:S03]  /*10fe0*/  SHF.R.U32.HI R137, RZ, 0x1, R13 ;  /* 0x00000001ff897819 */ /* 0x000fc6000001160d */
[----:B------:R-:W-:Y:S01]  /*10ff0*/  IMAD.SHL.U32 R16, R12, 0x4, RZ ;  /* 0x000000040c107824 */ /* 0x000fe200078e00ff */
[----:B------:R-:W-:-:S04]  /*11000*/  IADD3 R12, P1, R2, R148, RZ ;  /* 0x00000094020c7210 */ /* 0x000fc80007f3e0ff */
[----:B------:R-:W-:Y:S02]  /*11010*/  LOP3.LUT R16, R16, R137, RZ, 0x3c, !PT ;  /* 0x0000008910107212 */ /* 0x000fe400078e3cff */
[----:B------:R-:W3:Y:S04]  /*11020*/  LDL.LU R137, [R1+0x604] ;  /* 0x0006040001897983 */ /* 0x000ee80000300800 */
[----:B------:R-:W3:Y:S04]  /*11030*/  LDL.LU R138, [R1+0x60c] ;  /* 0x00060c00018a7983 */ /* 0x000ee80000300800 */
[----:B------:R-:W3:Y:S01]  /*11040*/  LDL.LU R139, [R1+0x614] ;  /* 0x00061400018b7983 */ /* 0x000ee20000300800 */
[----:B------:R-:W-:-:S03]  /*11050*/  VIADD R0, R16, UR4 ;  /* 0x0000000410007c36 */ /* 0x000fc60008000000 */
[----:B------:R-:W3:Y:S04]  /*11060*/  LDL.LU R140, [R1+0x61c] ;  /* 0x00061c00018c7983 */ /* 0x000ee80000300800 */
[----:B------:R-:W3:Y:S04]  /*11070*/  LDL.LU R141, [R1+0x624] ;  /* 0x00062400018d7983 */ /* 0x000ee80000300800 */
[----:B------:R-:W3:Y:S04]  /*11080*/  LDL.LU R142, [R1+0x62c] ;  /* 0x00062c00018e7983 */ /* 0x000ee80000300800 */
[----:B------:R-:W2:Y:S04]  /*11090*/  LDL.LU R143, [R1+0x634] ;  /* 0x00063400018f7983 */ /* 0x000ea80000300800 */
[----:B------:R-:W3:Y:S04]  /*110a0*/  LDL.LU R144, [R1+0x600] ;  /* 0x0006000001907983 */ /* 0x000ee80000300800 */
[----:B------:R-:W3:Y:S04]  /*110b0*/  LDL.LU R16, [R1+0x608] ;  /* 0x0006080001107983 */ /* 0x000ee80000300800 */
[----:B------:R-:W3:Y:S04]  /*110c0*/  LDL.LU R147, [R1+0x610] ;  /* 0x0006100001937983 */ /* 0x000ee80000300800 */
[----:B------:R-:W3:Y:S04]  /*110d0*/  LDL.LU R149, [R1+0x618] ;  /* 0x0006180001957983 */ /* 0x000ee80000300800 */
[----:B------:R-:W3:Y:S01]  /*110e0*/  LDL.LU R150, [R1+0x620] ;  /* 0x0006200001967983 */ /* 0x000ee20000300800 */
[----:B----4-:R-:W-:-:S05]  /*110f0*/  IMAD.X R13, R7, 0x1, R3, P1 ;  /* 0x00000001070d7824 */ /* 0x010fca00008e0603 */
[----:B------:R-:W-:Y:S04]  /*11100*/  LDGSTS.E [R0], desc[UR32][R12.64], P0 ;  /* 0x000000000c007fae */ /* 0x000fe80008121860 */
[----:B------:R-:W4:Y:S04]  /*11110*/  LDL.LU R12, [R1+0x638] ;  /* 0x00063800010c7983 */ /* 0x000f280000300800 */
[----:B------:R-:W2:Y:S01]  /*11120*/  LDL.LU R13, [R1+0x640] ;  /* 0x00064000010d7983 */ /* 0x000ea20000300800 */
[----:B------:R-:W-:-:S05]  /*11130*/  IADD3 R10, P1, R2, R146, RZ ;  /* 0x00000092020a7210 */ /* 0x000fca0007f3e0ff */
[----:B--2---:R-:W-:-:S05]  /*11140*/  IMAD.X R11, R13, 0x1, R3, P1 ;  /* 0x000000010d0b7824 */ /* 0x004fca00008e0603 */
[----:B------:R1:W-:Y:S02]  /*11150*/  LDGSTS.E [R0+0x400], desc[UR32][R10.64], P0 ;  /* 0x004000000a007fae */ /* 0x0003e40008121860 */
[----:B-1----:R-:W-:-:S05]  /*11160*/  IADD3 R10, P1, R2, R145, RZ ;  /* 0x00000091020a7210 */ /* 0x002fca0007f3e0ff */
[----:B----4-:R-:W-:-:S05]  /*11170*/  IMAD.X R11, R12, 0x1, R3, P1 ;  /* 0x000000010c0b7824 */ /* 0x010fca00008e0603 */
[----:B------:R1:W-:Y:S02]  /*11180*/  LDGSTS.E [R0+0x800], desc[UR32][R10.64], P0 ;  /* 0x008000000a007fae */ /* 0x0003e40008121860 */
[----:B-1----:R-:W-:-:S05]  /*11190*/  IADD3 R10, P1, R2, R143, RZ ;  /* 0x0000008f020a7210 */ /* 0x002fca0007f3e0ff */
[----:B------:R-:W-:-:S05]  /*111a0*/  IMAD.X R11, R15, 0x1, R3, P1 ;  /* 0x000000010f0b7824 */ /* 0x000fca00008e0603 */
[----:B------:R3:W-:Y:S02]  /*111b0*/  LDGSTS.E [R0+0xc00], desc[UR32][R10.64], P0 ;  /* 0x00c000000a007fae */ /* 0x0007e40008121860 */
[----:B---3--:R-:W-:-:S05]  /*111c0*/  IADD3 R10, P1, R2, R142, RZ ;  /* 0x0000008e020a7210 */ /* 0x008fca0007f3e0ff */
[----:B------:R-:W-:-:S05]  /*111d0*/  IMAD.X R11, R151, 0x1, R3, P1 ;  /* 0x00000001970b7824 */ /* 0x000fca00008e0603 */
[----:B------:R1:W-:Y:S02]  /*111e0*/  LDGSTS.E [R0+0x1000], desc[UR32][R10.64], P0 ;  /* 0x010000000a007fae */ /* 0x0003e40008121860 */
[----:B-1----:R-:W-:-:S05]  /*111f0*/  IADD3 R10, P1, R2, R141, RZ ;  /* 0x0000008d020a7210 */ /* 0x002fca0007f3e0ff */
        /* <DEDUP_REMOVED lines=172> */
[----:B------:R1:W-:Y:S01]  /*11cc0*/  LDGSTS.E [R0+0xf800], desc[UR32][R10.64], P0 ;  /* 0x0f8000000a007fae */ /* 0x0003e20008121860 */
[-C--:B------:R-:W-:Y:S02]  /*11cd0*/  IADD3 R20, P6, R20, R5.reuse, RZ ;  /* 0x0000000514147210 */ /* 0x080fe40007fde0ff */
[-C--:B------:R-:W-:Y:S02]  /*11ce0*/  IADD3 R156, P3, R156, R5.reuse, RZ ;  /* 0x000000059c9c7210 */ /* 0x080fe40007f7e0ff */
[----:B-1----:R-:W-:Y:S02]  /*11cf0*/  IADD3 R10, P1, R2, R18, RZ ;  /* 0x00000012020a7210 */ /* 0x002fe40007f3e0ff */
[----:B------:R-:W-:-:S03]  /*11d00*/  IADD3 R18, P5, R18, R5, RZ ;  /* 0x0000000512127210 */ /* 0x000fc60007fbe0ff */
[C---:B------:R-:W-:Y:S01]  /*11d10*/  IMAD.X R11, R17.reuse, 0x1, R3, P1 ;  /* 0x00000001110b7824 */ /* 0x040fe200008e0603 */
[-C--:B------:R-:W-:Y:S01]  /*11d20*/  IADD3 R158, P4, R158, R5.reuse, RZ ;  /* 0x000000059e9e7210 */ /* 0x080fe20007f9e0ff */
[--C-:B------:R-:W-:Y:S01]  /*11d30*/  IMAD.X R17, R17, 0x1, R4.reuse, P5 ;  /* 0x0000000111117824 */ /* 0x100fe200028e0604 */
[-C--:B------:R-:W-:Y:S02]  /*11d40*/  IADD3 R160, P5, R160, R5.reuse, RZ ;  /* 0x00000005a0a07210 */ /* 0x080fe40007fbe0ff */
[----:B------:R1:W-:Y:S01]  /*11d50*/  LDGSTS.E [R0+0xfc00], desc[UR32][R10.64], P0 ;  /* 0x0fc000000a007fae */ /* 0x0003e20008121860 */
[-C--:B------:R-:W-:Y:S01]  /*11d60*/  IADD3 R22, P0, R22, R5.reuse, RZ ;  /* 0x0000000516167210 */ /* 0x080fe20007f1e0ff */
[--C-:B------:R-:W-:Y:S01]  /*11d70*/  IMAD.X R19, R19, 0x1, R4.reuse, P6 ;  /* 0x0000000113137824 */ /* 0x100fe200030e0604 */
        /* <DEDUP_REMOVED lines=95> */
[----:B------:R2:W-:Y:S01]  /*12370*/  STL [R1+0x604], R137 ;  /* 0x0006048901007387 */ /* 0x0005e20000100800 */
[-C--:B------:R-:W-:Y:S01]  /*12380*/  IADD3 R139, P5, R139, R5.reuse, RZ ;  /* 0x000000058b8b7210 */ /* 0x080fe20007fbe0ff */
[--C-:B------:R-:W-:Y:S01]  /*12390*/  IMAD.X R245, R245, 0x1, R4.reuse, P6 ;  /* 0x00000001f5f57824 */ /* 0x100fe200030e0604 */
[-C--:B------:R-:W-:Y:S01]  /*123a0*/  IADD3 R250, P1, R250, R5.reuse, RZ ;  /* 0x00000005fafa7210 */ /* 0x080fe20007f3e0ff */
[--C-:B------:R-:W-:Y:S01]  /*123b0*/  IMAD.X R237, R237, 0x1, R4.reuse, P2 ;  /* 0x00000001eded7824 */ /* 0x100fe200010e0604 */
[-C--:B------:R-:W-:Y:S01]  /*123c0*/  IADD3 R140, P6, R140, R5.reuse, RZ ;  /* 0x000000058c8c7210 */ /* 0x080fe20007fde0ff */
[----:B------:R-:W-:Y:S01]  /*123d0*/  IMAD.X R247, R247, 0x1, R4, P0 ;  /* 0x00000001f7f77824 */ /* 0x000fe200000e0604 */
[-C--:B------:R-:W-:Y:S01]  /*123e0*/  IADD3 R252, P2, R252, R5.reuse, RZ ;  /* 0x00000005fcfc7210 */ /* 0x080fe20007f5e0ff */
[----:B------:R-:W-:Y:S01]  /*123f0*/  VIADD R14, R14, 0x1 ;  /* 0x000000010e0e7836 */ /* 0x000fe20000000000 */
[----:B------:R-:W0:Y:S01]  /*12400*/  LDGDEPBAR ;  /* 0x00000000000079af */ /* 0x000e220000000000 */
[----:B------:R-:W-:-:S03]  /*12410*/  IADD3 R141, P0, R141, R5, RZ ;  /* 0x000000058d8d7210 */ /* 0x000fc60007f1e0ff */
[----:B--2---:R2:W5:Y:S01]  /*12420*/  LDL.LU R137, [R1+0x1894] ;  /* 0x0018940001897983 */ /* 0x0045620000300800 */
[----:B------:R-:W-:-:S03]  /*12430*/  IMAD.X R249, R249, 0x1, R4, P1 ;  /* 0x00000001f9f97824 */ /* 0x000fc600008e0604 */
[----:B------:R3:W-:Y:S01]  /*12440*/  STL [R1+0x60c], R138 ;  /* 0x00060c8a01007387 */ /* 0x0007e20000100800 */
[-C--:B------:R-:W-:Y:S01]  /*12450*/  IADD3 R142, P1, R142, R5.reuse, RZ ;  /* 0x000000058e8e7210 */ /* 0x080fe20007f3e0ff */
[--C-:B------:R-:W-:Y:S01]  /*12460*/  IMAD.X R251, R251, 0x1, R4.reuse, P2 ;  /* 0x00000001fbfb7824 */ /* 0x100fe200010e0604 */
[-C--:B------:R-:W-:Y:S01]  /*12470*/  IADD3 R143, P2, R143, R5.reuse, RZ ;  /* 0x000000058f8f7210 */ /* 0x080fe20007f5e0ff */
[----:B---3--:R2:W5:Y:S04]  /*12480*/  LDL.LU R138, [R1+0x1890] ;  /* 0x00189000018a7983 */ /* 0x0085680000300800 */
[----:B------:R3:W-:Y:S01]  /*12490*/  STL [R1+0x614], R139 ;  /* 0x0006148b01007387 */ /* 0x0007e20000100800 */
[----:B------:R-:W-:Y:S01]  /*124a0*/  IMAD.X R144, R144, 0x1, R4, P3 ;  /* 0x0000000190907824 */ /* 0x000fe200018e0604 */
[----:B------:R-:W-:-:S02]  /*124b0*/  IADD3 R145, P3, R145, R5, RZ ;  /* 0x0000000591917210 */ /* 0x000fc40007f7e0ff */
[----:B---3--:R2:W5:Y:S04]  /*124c0*/  LDL.LU R139, [R1+0x188c] ;  /* 0x00188c00018b7983 */ /* 0x0085680000300800 */
[----:B------:R3:W-:Y:S01]  /*124d0*/  STL [R1+0x61c], R140 ;  /* 0x00061c8c01007387 */ /* 0x0007e20000100800 */
[----:B------:R-:W-:-:S03]  /*124e0*/  IMAD.X R16, R16, 0x1, R4, P4 ;  /* 0x0000000110107824 */ /* 0x000fc600020e0604 */
[----:B---3--:R2:W5:Y:S04]  /*124f0*/  LDL.LU R140, [R1+0x1888] ;  /* 0x00188800018c7983 */ /* 0x0085680000300800 */
[----:B------:R-:W3:Y:S04]  /*12500*/  LDL R0, [R1+0x654] ;  /* 0x0006540001007983 */ /* 0x000ee80000100800 */
[----:B------:R4:W-:Y:S04]  /*12510*/  STL [R1+0x624], R141 ;  /* 0x0006248d01007387 */ /* 0x0009e80000100800 */
[----:B----4-:R2:W5:Y:S04]  /*12520*/  LDL.LU R141, [R1+0x1884] ;  /* 0x00188400018d7983 */ /* 0x0105680000300800 */
        /* <DEDUP_REMOVED lines=9> */
[----:B----4-:R-:W1:Y:S01]  /*125c0*/  LDL.LU R16, [R1+0x1870] ;  /* 0x0018700001107983 */ /* 0x010e620000300800 */
[-C--:B------:R-:W-:Y:S01]  /*125d0*/  IADD3 R146, P4, R146, R5.reuse, RZ ;  /* 0x0000000592927210 */ /* 0x080fe20007f9e0ff */
[--C-:B------:R-:W-:Y:S01]  /*125e0*/  IMAD.X R147, R147, 0x1, R4.reuse, P5 ;  /* 0x0000000193937824 */ /* 0x100fe200028e0604 */
[----:B------:R-:W-:Y:S01]  /*125f0*/  IADD3 R148, P5, R148, R5, RZ ;  /* 0x0000000594947210 */ /* 0x000fe20007fbe0ff */
[----:B------:R-:W-:-:S02]  /*12600*/  IMAD.X R149, R149, 0x1, R4, P6 ;  /* 0x0000000195957824 */ /* 0x000fc400030e0604 */
[----:B------:R4:W-:Y:S01]  /*12610*/  STL [R1+0x644], R146 ;  /* 0x0006449201007387 */ /* 0x0009e20000100800 */
[--C-:B------:R-:W-:Y:S02]  /*12620*/  IMAD.X R150, R150, 0x1, R4.reuse, P0 ;  /* 0x0000000196967824 */ /* 0x100fe400000e0604 */
[--C-:B------:R-:W-:Y:S01]  /*12630*/  IMAD.X R151, R151, 0x1, R4.reuse, P1 ;  /* 0x0000000197977824 */ /* 0x100fe200008e0604 */
[----:B----4-:R2:W5:Y:S04]  /*12640*/  LDL.LU R146, [R1+0x186c] ;  /* 0x00186c0001927983 */ /* 0x0105680000300800 */
[----:B------:R4:W-:Y:S01]  /*12650*/  STL [R1+0x610], R147 ;  /* 0x0006109301007387 */ /* 0x0009e20000100800 */
[--C-:B------:R-:W-:Y:S02]  /*12660*/  IMAD.X R15, R15, 0x1, R4.reuse, P2 ;  /* 0x000000010f0f7824 */ /* 0x100fe400010e0604 */
[--C-:B------:R-:W-:Y:S01]  /*12670*/  IMAD.X R7, R7, 0x1, R4.reuse, P5 ;  /* 0x0000000107077824 */ /* 0x100fe200028e0604 */
[----:B----4-:R2:W5:Y:S04]  /*12680*/  LDL.LU R147, [R1+0x1868] ;  /* 0x0018680001937983 */ /* 0x0105680000300800 */
[----:B------:R4:W-:Y:S01]  /*12690*/  STL [R1+0x64c], R148 ;  /* 0x00064c9401007387 */ /* 0x0009e20000100800 */
[----:B------:R-:W-:-:S02]  /*126a0*/  IMAD.X R12, R12, 0x1, R4, P3 ;  /* 0x000000010c0c7824 */ /* 0x000fc400018e0604 */
[----:B------:R-:W-:Y:S01]  /*126b0*/  IMAD.X R13, R13, 0x1, R4, P4 ;  /* 0x000000010d0d7824 */ /* 0x000fe200020e0604 */
        /* <DEDUP_REMOVED lines=10> */
[----:B------:R2:W-:Y:S04]  /*12760*/  STL [R1+0x638], R12 ;  /* 0x0006380c01007387 */ /* 0x0005e80000100800 */
[----:B----4-:R2:W5:Y:S04]  /*12770*/  LDL.LU R7, [R1+0x1850] ;  /* 0x0018500001077983 */ /* 0x0105680000300800 */
[----:B------:R2:W-:Y:S01]  /*12780*/  STL [R1+0x640], R13 ;  /* 0x0006400d01007387 */ /* 0x0005e20000100800 */
[----:B------:R-:W-:Y:S01]  /*12790*/  VIADD R6, R6, 0xffffffe0 ;  /* 0xffffffe006067836 */ /* 0x000fe20000000000 */
[----:B---3--:R-:W-:-:S02]  /*127a0*/  ISETP.NE.U32.AND P0, PT, R0, R14, PT ;  /* 0x0000000e0000720c */ /* 0x008fc40003f05070 */
[----:B-1----:R-:W-:Y:S02]  /*127b0*/  SHF.R.S32.HI R0, RZ, 0x1f, R16 ;  /* 0x0000001fff007819 */ /* 0x002fe40000011410 */
[C---:B------:R-:W-:Y:S02]  /*127c0*/  LEA R9, P6, R16.reuse, R9, 0x2 ;  /* 0x0000000910097211 */ /* 0x040fe400078c10ff */
[----:B------:R-:W-:-:S05]  /*127d0*/  SHF.L.U64.HI R0, R16, 0x2, R0 ;  /* 0x0000000210007819 */ /* 0x000fca0000010200 */
[----:B------:R-:W-:Y:S02]  /*127e0*/  IMAD.X R8, R8, 0x1, R0, P6 ;  /* 0x0000000108087824 */ /* 0x000fe400030e0600 */
[----:B--2---:R-:W-:Y:S05]  /*127f0*/  @P0 BRA `(.L_x_1) ;  /* 0xffffffa000480947 */ /* 0x004fea000383ffff */
.L_x_0:
[----:B----4-:R-:W2:Y:S01]  /*12800*/  LDL.LU R13, [R1] ;  /* 0x00000000010d7983 */ /* 0x010ea20000300800 */
[----:B------:R-:W-:Y:S01]  /*12810*/  ULDC UR4, c[0x0][0x248] ;  /* 0x0000920000047ab9 */ /* 0x000fe20000000800 */
[----:B------:R-:W-:Y:S01]  /*12820*/  ULDC UR5, c[0x0][0x22c] ;  /* 0x00008b0000057ab9 */ /* 0x000fe20000000800 */
[----:B------:R-:W-:Y:S01]  /*12830*/  LOP3.LUT R3, R3, 0xfffffeff, RZ, 0xc0, !PT ;  /* 0xfffffeff03037812 */ /* 0x000fe200078ec0ff */
[----:B------:R-:W3:Y:S01]  /*12840*/  LDL.LU R12, [R1+0x8] ;  /* 0x00000800010c7983 */ /* 0x000ee20000300800 */
[----:B------:R-:W-:Y:S01]  /*12850*/  ULDC UR7, c[0x0][0x22c] ;  /* 0x00008b0000077ab9 */ /* 0x000fe20000000800 */
[----:B------:R-:W-:Y:S01]  /*12860*/  ULDC UR6, c[0x0][0x248] ;  /* 0x0000920000067ab9 */ /* 0x000fe20000000800 */
[----:B------:R-:W-:Y:S01]  /*12870*/  ULDC UR8, c[0x0][0x248] ;  /* 0x0000920000087ab9 */ /* 0x000fe20000000800 */
[----:B------:R-:W4:Y:S01]  /*12880*/  LDL.LU R11, [R1+0x414] ;  /* 0x00041400010b7983 */ /* 0x000f220000300800 */
        /* <DEDUP_REMOVED lines=15> */
[----:B------:R-:W-:Y:S01]  /*12980*/  STL.64 [R1+0x1a40], R48 ;  /* 0x001a403001007387 */ /* 0x000fe20000100a00 */
        /* <DEDUP_REMOVED lines=15> */
[----:B------:R-:W-:Y:S01]  /*12a80*/  STL [R1+0x1a20], R57 ;  /* 0x001a203901007387 */ /* 0x000fe20000100800 */
        /* <DEDUP_REMOVED lines=34> */
[----:B------:R-:W-:-:S04]  /*12cb0*/  DEPBAR.LE SB0, 0x0 ;  /* 0x000080000000791a */ /* 0x000fc80000000000 */
[----:B------:R-:W-:Y:S04]  /*12cc0*/  STL [R1+0x19fc], R67 ;  /* 0x0019fc4301007387 */ /* 0x000fe80000100800 */
        /* <DEDUP_REMOVED lines=11> */
[----:B------:R1:W-:Y:S04]  /*12d80*/  STL [R1+0x19cc], R79 ;  /* 0x0019cc4f01007387 */ /* 0x0003e80000100800 */
[----:B-1----:R-:W4:Y:S04]  /*12d90*/  LDL.LU R79, [R1+0x7e0] ;  /* 0x0007e000014f7983 */ /* 0x002f280000300800 */
        /* <DEDUP_REMOVED lines=19> */
[----:B------:R1:W-:Y:S02]  /*12ed0*/  STL [R1+0x1948], R19 ;  /* 0x0019481301007387 */ /* 0x0003e40000100800 */
[----:B-1---5:R-:W-:Y:S01]  /*12ee0*/  IMAD R19, R7, UR4, RZ ;  /* 0x0000000407137c24 */ /* 0x022fe2000f8e02ff */
[----:B------:R-:W-:-:S03]  /*12ef0*/  ULDC UR4, c[0x0][0x248] ;  /* 0x0000920000047ab9 */ /* 0x000fc60000000800 */
[----:B------:R-:W-:Y:S01]  /*12f00*/  VIADD R52, R19, UR4 ;  /* 0x0000000413347c36 */ /* 0x000fe20008000000 */
        /* <DEDUP_REMOVED lines=34> */
[----:B------:R-:W-:Y:S01]  /*13130*/  ULDC UR4, c[0x0][0x248] ;  /* 0x0000920000047ab9 */ /* 0x000fe20000000800 */
[----:B--2---:R-:W-:Y:S02]  /*13140*/  IMAD.MOV.U32 R55, RZ, RZ, R13 ;  /* 0x000000ffff377224 */ /* 0x004fe400078e000d */
[----:B------:R-:W-:Y:S01]  /*13150*/  VIADD R191, R192, UR4 ;  /* 0x00000004c0bf7c36 */ /* 0x000fe20008000000 */
[----:B------:R-:W-:Y:S01]  /*13160*/  ULDC UR4, c[0x0][0x248] ;  /* 0x0000920000047ab9 */ /* 0x000fe20000000800 */
[----:B---3--:R-:W-:Y:S02]  /*13170*/  IMAD.MOV.U32 R50, RZ, RZ, R12 ;  /* 0x000000ffff327224 */ /* 0x008fe400078e000c */
[----:B------:R-:W-:Y:S01]  /*13180*/  VIADD R190, R191, UR4 ;  /* 0x00000004bfbe7c36 */ /* 0x000fe20008000000 */
[----:B------:R-:W-:Y:S01]  /*13190*/  ULDC UR4, c[0x0][0x248] ;  /* 0x0000920000047ab9 */ /* 0x000fe20000000800 */
[----:B----4-:R-:W-:-:S02]  /*131a0*/  IMAD.MOV.U32 R49, RZ, RZ, R11 ;  /* 0x000000ffff317224 */ /* 0x010fc400078e000b */
[----:B------:R-:W-:Y:S01]  /*131b0*/  VIADD R189, R190, UR4 ;  /* 0x00000004bebd7c36 */ /* 0x000fe20008000000 */
[----:B------:R-:W-:Y:S01]  /*131c0*/  ULDC UR4, c[0x0][0x248] ;  /* 0x0000920000047ab9 */ /* 0x000fe20000000800 */
[----:B------:R-:W-:Y:S02]  /*131d0*/  IMAD.MOV.U32 R51, RZ, RZ, R10 ;  /* 0x000000ffff337224 */ /* 0x000fe400078e000a */
[----:B------:R-:W-:Y:S01]  /*131e0*/  VIADD R188, R189, UR4 ;  /* 0x00000004bdbc7c36 */ /* 0x000fe20008000000 */
[----:B------:R-:W-:Y:S01]  /*131f0*/  ULDC UR4, c[0x0][0x248] ;  /* 0x0000920000047ab9 */ /* 0x000fe20000000800 */
[----:B------:R-:W-:Y:S02]  /*13200*/  IMAD.MOV.U32 R48, RZ, RZ, R0 ;  /* 0x000000ffff307224 */ /* 0x000fe400078e0000 */
        /* <DEDUP_REMOVED lines=152> */
[----:B------:R-:W-:Y:S02]  /*13b90*/  STL [R1+0x1944], R151 ;  /* 0x0019449701007387 */ /* 0x000fe40000100800 */
[----:B------:R-:W-:Y:S01]  /*13ba0*/  VIADD R241, R238, UR4 ;  /* 0x00000004eef17c36 */ /* 0x000fe20008000000 */
[----:B------:R-:W-:Y:S01]  /*13bb0*/  ULDC UR4, c[0x0][0x248] ;  /* 0x0000920000047ab9 */ /* 0x000fe20000000800 */
[----:B------:R-:W-:Y:S02]  /*13bc0*/  STL [R1+0x1940], R150 ;  /* 0x0019409601007387 */ /* 0x000fe40000100800 */
[----:B------:R-:W-:Y:S01]  /*13bd0*/  VIADD R240, R241, UR4 ;  /* 0x00000004f1f07c36 */ /* 0x000fe20008000000 */
[----:B------:R-:W-:Y:S01]  /*13be0*/  ULDC UR4, c[0x0][0x248] ;  /* 0x0000920000047ab9 */ /* 0x000fe20000000800 */
[----:B------:R-:W-:Y:S04]  /*13bf0*/  STL [R1+0x193c], R149 ;  /* 0x00193c9501007387 */ /* 0x000fe80000100800 */
[----:B------:R-:W-:Y:S01]  /*13c00*/  STL [R1+0x1938], R148 ;  /* 0x0019389401007387 */ /* 0x000fe20000100800 */
[----:B------:R-:W-:Y:S01]  /*13c10*/  VIADD R243, R240, UR4 ;  /* 0x00000004f0f37c36 */ /* 0x000fe20008000000 */
[----:B------:R-:W-:-:S02]  /*13c20*/  ULDC UR4, c[0x0][0x248] ;  /* 0x0000920000047ab9 */ /* 0x000fc40000000800 */
[----:B------:R-:W-:Y:S04]  /*13c30*/  STL [R1+0x1934], R147 ;  /* 0x0019349301007387 */ /* 0x000fe80000100800 */
[----:B------:R-:W-:Y:S04]  /*13c40*/  STL [R1+0x1930], R146 ;  /* 0x0019309201007387 */ /* 0x000fe80000100800 */
        /* <DEDUP_REMOVED lines=55> */
[----:B------:R-:W-:Y:S04]  /*13fc0*/  STL [R1+0x1898], R108 ;  /* 0x0018986c01007387 */ /* 0x000fe80000100800 */
[----:B------:R-:W-:Y:S04]  /*13fd0*/  STL [R1+0x1894], R107 ;  /* 0x0018946b01007387 */ /* 0x000fe80000100800 */
[----:B------:R-:W-:Y:S04]  /*13fe0*/  STL [R1+0x1890], R106 ;  /* 0x0018906a01007387 */ /* 0x000fe80000100800 */
[----:B------:R1:W-:Y:S02]  /*13ff0*/  STL [R1+0x188c], R105 ;  /* 0x00188c6901007387 */ /* 0x0003e40000100800 */
[----:B-1----:R-:W-:Y:S01]  /*14000*/  VIADD R105, R250, UR4 ;  /* 0x00000004fa697c36 */ /* 0x002fe20008000000 */
        /* <DEDUP_REMOVED lines=8> */
[----:B------:R-:W-:Y:S04]  /*14090*/  STL [R1+0x1884], R103 ;  /* 0x0018846701007387 */ /* 0x000fe80000100800 */
[----:B------:R-:W-:Y:S04]  /*140a0*/  STL [R1+0x1880], R102 ;  /* 0x0018806601007387 */ /* 0x000fe80000100800 */
[----:B------:R1:W-:Y:S04]  /*140b0*/  STL [R1+0x187c], R101 ;  /* 0x00187c6501007387 */ /* 0x0003e80000100800 */
[----:B------:R-:W-:Y:S01]  /*140c0*/  STL [R1+0x1878], R100 ;  /* 0x0018786401007387 */ /* 0x000fe20000100800 */
[----:B-1----:R-:W-:Y:S01]  /*140d0*/  VIADD R101, R112, UR4 ;  /* 0x0000000470657c36 */ /* 0x002fe20008000000 */
[----:B------:R-:W-:-:S03]  /*140e0*/  ULDC UR4, c[0x0][0x248] ;  /* 0x0000920000047ab9 */ /* 0x000fc60000000800 */
[----:B------:R-:W-:Y:S01]  /*140f0*/  VIADD R111, R101, UR4 ;  /* 0x00000004656f7c36 */ /* 0x000fe20008000000 */
[----:B------:R-:W-:Y:S01]  /*14100*/  ULDC UR4, c[0x0][0x248] ;  /* 0x0000920000047ab9 */ /* 0x000fe20000000800 */
        /* <DEDUP_REMOVED lines=11> */
[----:B------:R1:W-:Y:S02]  /*141c0*/  STL [R1+0x1868], R96 ;  /* 0x0018686001007387 */ /* 0x0003e40000100800 */
[----:B-1----:R-:W-:Y:S01]  /*141d0*/  VIADD R96, R103, UR4 ;  /* 0x0000000467607c36 */ /* 0x002fe20008000000 */
        /* <DEDUP_REMOVED lines=11> */
[----:B------:R1:W-:Y:S04]  /*14290*/  STL [R1+0x1864], R95 ;  /* 0x0018645f01007387 */ /* 0x0003e80000100800 */
[----:B------:R2:W-:Y:S01]  /*142a0*/  STL [R1+0x1860], R94 ;  /* 0x0018605e01007387 */ /* 0x0005e20000100800 */
[----:B-1----:R-:W-:Y:S01]  /*142b0*/  VIADD R95, R117, UR4 ;  /* 0x00000004755f7c36 */ /* 0x002fe20008000000 */
[----:B------:R-:W-:Y:S02]  /*142c0*/  ULDC UR4, c[0x0][0x248] ;  /* 0x0000920000047ab9 */ /* 0x000fe40000000800 */
[----:B------:R-:W-:Y:S01]  /*142d0*/  STL [R1+0x185c], R93 ;  /* 0x00185c5d01007387 */ /* 0x000fe20000100800 */
[----:B--2---:R-:W-:Y:S01]  /*142e0*/  MOV R94, UR33 ;  /* 0x00000021005e7c02 */ /* 0x004fe20008000f00 */
[----:B------:R-:W-:-:S02]  /*142f0*/  VIADD R118, R95, UR4 ;  /* 0x000000045f767c36 */ /* 0x000fc40008000000 */
[----:B------:R-:W-:Y:S01]  /*14300*/  STL [R1+0x1858], R92 ;  /* 0x0018585c01007387 */ /* 0x000fe20000100800 */
[----:B------:R-:W-:Y:S01]  /*14310*/  ULDC UR4, c[0x0][0x248] ;  /* 0x0000920000047ab9 */ /* 0x000fe20000000800 */
[----:B------:R-:W-:Y:S01]  /*14320*/  ISETP.GE.AND P0, PT, R2, R79, PT ;  /* 0x0000004f0200720c */ /* 0x000fe20003f06270 */
[----:B------:R-:W1:Y:S01]  /*14330*/  S2R R54, SR_TID.X ;  /* 0x0000000000367919 */ /* 0x000e620000002100 */
[----:B------:R-:W-:Y:S01]  /*14340*/  VIADD R5, R7, 0x7 ;  /* 0x0000000707057836 */ /* 0x000fe20000000000 */
[----:B------:R-:W-:Y:S01]  /*14350*/  ULDC UR33, c[0x0][0x22c] ;  /* 0x00008b0000217ab9 */ /* 0x000fe20000000800 */
[----:B------:R-:W-:Y:S04]  /*14360*/  STL [R1+0x1854], R91 ;  /* 0x0018545b01007387 */ /* 0x000fe80000100800 */
[----:B------:R-:W-:Y:S04]  /*14370*/  STL [R1+0x1850], R89 ;  /* 0x0018505901007387 */ /* 0x000fe80000100800 */
[----:B------:R2:W-:Y:S02]  /*14380*/  STL [R1+0x1954], R94 ;  /* 0x0019545e01007387 */ /* 0x0005e40000100800 */
[----:B--2---:R-:W-:Y:S01]  /*14390*/  VIADD R94, R118, UR4 ;  /* 0x00000004765e7c36 */ /* 0x004fe20008000000 */
        /* <DEDUP_REMOVED lines=45> */
[----:B------:R-:W2:Y:S02]  /*14670*/  S2R R0, SR_TID.X ;  /* 0x0000000000007919 */ /* 0x000ea40000002100 */
[----:B------:R-:W-:Y:S01]  /*14680*/  VIADD R59, R87, UR4 ;  /* 0x00000004573b7c36 */ /* 0x000fe20008000000 */
[----:B------:R-:W-:Y:S01]  /*14690*/  ULDC UR4, c[0x0][0x248] ;  /* 0x0000920000047ab9 */ /* 0x000fe20000000800 */
[----:B------:R-:W3:Y:S02]  /*146a0*/  S2R R125, SR_TID.X ;  /* 0x00000000007d7919 */ /* 0x000ee40000002100 */
        /* <DEDUP_REMOVED lines=14> */
[----:B--2---:R-:W-:Y:S02]  /*14790*/  IMAD.SHL.U32 R0, R0, 0x10, RZ ;  /* 0x0000001000007824 */ /* 0x004fe400078e00ff */
[----:B------:R-:W-:Y:S01]  /*147a0*/  VIADD R144, R145, UR4 ;  /* 0x0000000491907c36 */ /* 0x000fe20008000000 */
[----:B------:R-:W-:Y:S01]  /*147b0*/  ULDC UR4, c[0x0][0x248] ;  /* 0x0000920000047ab9 */ /* 0x000fe20000000800 */
[----:B---3--:R-:W-:Y:S01]  /*147c0*/  IMAD.SHL.U32 R4, R125, 0x80, RZ ;  /* 0x000000807d047824 */ /* 0x008fe200078e00ff */
[----:B------:R-:W-:Y:S01]  /*147d0*/  LOP3.LUT R0, R0, 0xf0, RZ, 0xc0, !PT ;  /* 0x000000f000007812 */ /* 0x000fe200078ec0ff */
[----:B------:R-:W-:Y:S01]  /*147e0*/  VIADD R68, R144, UR4 ;  /* 0x0000000490447c36 */ /* 0x000fe20008000000 */
[----:B------:R-:W-:Y:S02]  /*147f0*/  ULDC UR4, c[0x0][0x248] ;  /* 0x0000920000047ab9 */ /* 0x000fe40000000800 */
[----:B------:R-:W-:Y:S01]  /*14800*/  LOP3.LUT R4, R4, 0x800, RZ, 0xc0, !PT ;  /* 0x0000080004047812 */ /* 0x000fe200078ec0ff */
[----:B------:R-:W-:Y:S01]  /*14810*/  VIADD R148, R68, UR4 ;  /* 0x0000000444947c36 */ /* 0x000fe20008000000 */
[----:B------:R-:W-:-:S02]  /*14820*/  ULDC UR4, c[0x0][0x248] ;  /* 0x0000920000047ab9 */ /* 0x000fc40000000800 */
[----:B------:R-:W-:Y:S01]  /*14830*/  IADD3 R4, R4, UR34, R0 ;  /* 0x0000002204047c10 */ /* 0x000fe2000fffe000 */
[----:B------:R-:W-:Y:S02]  /*14840*/  VIADD R0, R7, 0xa ;  /* 0x0000000a07007836 */ /* 0x000fe40000000000 */
[----:B------:R-:W-:Y:S01]  /*14850*/  VIADD R77, R148, UR4 ;  /* 0x00000004944d7c36 */ /* 0x000fe20008000000 */
[----:B------:R-:W-:Y:S02]  /*14860*/  ULDC UR4, c[0x0][0x248] ;  /* 0x0000920000047ab9 */ /* 0x000fe40000000800 */
[----:B------:R-:W-:Y:S01]  /*14870*/  ISETP.LT.AND P1, PT, R0, UR5, !P0 ;  /* 0x0000000500007c0c */ /* 0x000fe2000c721270 */
[----:B------:R-:W-:Y:S01]  /*14880*/  VIADD R83, R77, UR4 ;  /* 0x000000044d537c36 */ /* 0x000fe20008000000 */
[----:B------:R-:W-:Y:S01]  /*14890*/  ULDC UR4, c[0x0][0x248] ;  /* 0x0000920000047ab9 */ /* 0x000fe20000000800 */
[----:B------:R-:W-:Y:S01]  /*148a0*/  VIADD R0, R7, 0x9 ;  /* 0x0000000907007836 */ /* 0x000fe20000000000 */
[----:B------:R-:W-:Y:S01]  /*148b0*/  ULDC UR5, c[0x0][0x22c] ;  /* 0x00008b0000057ab9 */ /* 0x000fe20000000800 */
[----:B------:R-:W-:Y:S01]  /*148c0*/  VIADD R82, R83, UR4 ;  /* 0x0000000453527c36 */ /* 0x000fe20008000000 */
[----:B------:R-:W-:-:S03]  /*148d0*/  ULDC UR4, c[0x0][0x248] ;  /* 0x0000920000047ab9 */ /* 0x000fc60000000800 */
[----:B------:R-:W-:Y:S01]  /*148e0*/  VIADD R86, R82, UR4 ;  /* 0x0000000452567c36 */ /* 0x000fe20008000000 */
[----:B------:R-:W-:-:S03]  /*148f0*/  ULDC UR4, c[0x0][0x248] ;  /* 0x0000920000047ab9 */ /* 0x000fc60000000800 */
[----:B------:R-:W-:Y:S01]  /*14900*/  @P1 LOP3.LUT R3, R3, 0x100, RZ, 0xfc, !PT ;  /* 0x0000010003031812 */ /* 0x000fe200078efcff */
[----:B------:R-:W-:Y:S01]  /*14910*/  VIADD R143, R86, UR4 ;  /* 0x00000004568f7c36 */ /* 0x000fe20008000000 */
[----:B------:R-:W-:Y:S01]  /*14920*/  ISETP.LT.AND P1, PT, R0, UR5, !P0 ;  /* 0x0000000500007c0c */ /* 0x000fe2000c721270 */
[----:B------:R-:W-:Y:S01]  /*14930*/  ULDC UR4, c[0x0][0x248] ;  /* 0x0000920000047ab9 */ /* 0x000fe20000000800 */
[----:B------:R-:W-:Y:S01]  /*14940*/  VIADD R0, R7, 0x8 ;  /* 0x0000000807007836 */ /* 0x000fe20000000000 */
[----:B------:R-:W-:Y:S01]  /*14950*/  LOP3.LUT R3, R3, 0xffffff7f, RZ, 0xc0, !PT ;  /* 0xffffff7f03037812 */ /* 0x000fe200078ec0ff */
[----:B------:R-:W-:Y:S01]  /*14960*/  VIADD R146, R143, UR4 ;  /* 0x000000048f927c36 */ /* 0x000fe20008000000 */
[----:B------:R-:W-:Y:S01]  /*14970*/  ULDC UR4, c[0x0][0x248] ;  /* 0x0000920000047ab9 */ /* 0x000fe20000000800 */
[----:B------:R-:W-:Y:S02]  /*14980*/  ULDC UR5, c[0x0][0x22c] ;  /* 0x00008b0000057ab9 */ /* 0x000fe40000000800 */
[----:B------:R-:W-:Y:S01]  /*14990*/  VIADD R81, R146, UR4 ;  /* 0x0000000492517c36 */ /* 0x000fe20008000000 */
[----:B------:R-:W-:-:S03]  /*149a0*/  ULDC UR4, c[0x0][0x248] ;  /* 0x0000920000047ab9 */ /* 0x000fc60000000800 */
[----:B------:R-:W-:Y:S01]  /*149b0*/  VIADD R142, R81, UR4 ;  /* 0x00000004518e7c36 */ /* 0x000fe20008000000 */
[----:B------:R-:W-:Y:S01]  /*149c0*/  @P1 LOP3.LUT R3, R3, 0x80, RZ, 0xfc, !PT ;  /* 0x0000008003031812 */ /* 0x000fe200078efcff */
[----:B------:R-:W-:Y:S01]  /*149d0*/  ULDC UR4, c[0x0][0x248] ;  /* 0x0000920000047ab9 */ /* 0x000fe20000000800 */
[----:B------:R-:W-:Y:S01]  /*149e0*/  ISETP.LT.AND P1, PT, R0, UR5, !P0 ;  /* 0x0000000500007c0c */ /* 0x000fe2000c721270 */
[----:B------:R-:W-:Y:S01]  /*149f0*/  VIADD R84, R142, UR4 ;  /* 0x000000048e547c36 */ /* 0x000fe20008000000 */
[----:B------:R-:W-:Y:S01]  /*14a00*/  ULDC UR4, c[0x0][0x248] ;  /* 0x0000920000047ab9 */ /* 0x000fe20000000800 */
[----:B------:R-:W-:Y:S01]  /*14a10*/  ISETP.LT.AND P2, PT, R5, UR7, !P0 ;  /* 0x0000000705007c0c */ /* 0x000fe2000c741270 */
[----:B------:R-:W-:Y:S01]  /*14a20*/  ULDC UR5, c[0x0][0x248] ;  /* 0x0000920000057ab9 */ /* 0x000fe20000000800 */
[----:B------:R-:W-:Y:S01]  /*14a30*/  VIADD R85, R84, UR4 ;  /* 0x0000000454557c36 */ /* 0x000fe20008000000 */
[----:B------:R-:W-:Y:S01]  /*14a40*/  ULDC UR4, c[0x0][0x248] ;  /* 0x0000920000047ab9 */ /* 0x000fe20000000800 */
[----:B------:R-:W-:Y:S01]  /*14a50*/  LOP3.LUT R3, R3, 0xffffffbf, RZ, 0xc0, !PT ;  /* 0xffffffbf03037812 */ /* 0x000fe200078ec0ff */
[----:B------:R-:W-:Y:S01]  /*14a60*/  IMAD.MOV.U32 R6, RZ, RZ, R50 ;  /* 0x000000ffff067224 */ /* 0x000fe200078e0032 */
[----:B-1----:R-:W-:Y:S01]  /*14a70*/  LOP3.LUT R54, R54, 0xe0, RZ, 0xc0, !PT ;  /* 0x000000e036367812 */ /* 0x002fe200078ec0ff */
[----:B------:R-:W-:Y:S01]  /*14a80*/  VIADD R136, R85, UR4 ;  /* 0x0000000455887c36 */ /* 0x000fe20008000000 */
[----:B------:R-:W-:Y:S01]  /*14a90*/  ULDC UR4, c[0x0][0x244] ;  /* 0x0000910000047ab9 */ /* 0x000fe20000000800 */
[----:B------:R-:W-:Y:S01]  /*14aa0*/  MOV R92, UR32 ;  /* 0x00000020005c7c02 */ /* 0x000fe20008000f00 */
[----:B------:R-:W-:Y:S01]  /*14ab0*/  IMAD R0, R2, UR4, RZ ;  /* 0x0000000402007c24 */ /* 0x000fe2000f8e02ff */
[----:B------:R-:W-:Y:S01]  /*14ac0*/  @P1 LOP3.LUT R3, R3, 0x40, RZ, 0xfc, !PT ;  /* 0x0000004003031812 */ /* 0x000fe200078efcff */
[----:B------:R-:W-:Y:S01]  /*14ad0*/  VIADD R108, R136, UR5 ;  /* 0x00000005886c7c36 */ /* 0x000fe20008000000 */
[----:B------:R-:W-:Y:S01]  /*14ae0*/  ULDC.64 UR4, c[0x0][0x220] ;  /* 0x0000880000047ab9 */ /* 0x000fe20000000a00 */
[----:B------:R-:W-:Y:S01]  /*14af0*/  IMAD R4, R54, 0x8, R4 ;  /* 0x0000000836047824 */ /* 0x000fe200078e0204 */
[----:B------:R-:W-:Y:S01]  /*14b00*/  LOP3.LUT R3, R3, 0xffffffdf, RZ, 0xc0, !PT ;  /* 0xffffffdf03037812 */ /* 0x000fe200078ec0ff */
[----:B------:R-:W-:Y:S01]  /*14b10*/  IMAD.MOV.U32 R16, RZ, RZ, R55 ;  /* 0x000000ffff107224 */ /* 0x000fe200078e0037 */
[C---:B------:R-:W-:Y:S01]  /*14b20*/  LEA R2, P1, R0.reuse, UR4, 0x2 ;  /* 0x0000000400027c11 */ /* 0x040fe2000f8210ff */
[----:B------:R-:W-:Y:S01]  /*14b30*/  IMAD.MOV.U32 R21, RZ, RZ, R49 ;  /* 0x000000ffff157224 */ /* 0x000fe200078e0031 */
[----:B------:R-:W-:Y:S01]  /*14b40*/  @P2 LOP3.LUT R3, R3, 0x20, RZ, 0xfc, !PT ;  /* 0x0000002003032812 */ /* 0x000fe200078efcff */
[----:B------:R-:W-:Y:S01]  /*14b50*/  IMAD.MOV.U32 R54, RZ, RZ, R51 ;  /* 0x000000ffff367224 */ /* 0x000fe200078e0033 */
[----:B------:R-:W-:Y:S01]  /*14b60*/  LEA.HI.X.SX32 R0, R0, UR5, 0x2, P1 ;  /* 0x0000000500007c11 */ /* 0x000fe200088f16ff */
[----:B------:R-:W-:Y:S01]  /*14b70*/  IMAD.MOV.U32 R55, RZ, RZ, R48 ;  /* 0x000000ffff377224 */ /* 0x000fe200078e0030 */
[C---:B------:R-:W-:Y:S01]  /*14b80*/  LEA R50, P2, R19.reuse, R2, 0x2 ;  /* 0x0000000213327211 */ /* 0x040fe200078410ff */
[----:B------:R-:W-:Y:S01]  /*14b90*/  STL [R1+0x1958], R92 ;  /* 0x0019585c01007387 */ /* 0x000fe20000100800 */
[----:B------:R-:W-:Y:S01]  /*14ba0*/  IMAD.MOV.U32 R151, RZ, RZ, R54 ;  /* 0x000000ffff977224 */ /* 0x000fe200078e0036 */
[----:B------:R-:W-:Y:S01]  /*14bb0*/  ULDC UR4, c[0x0][0x248] ;  /* 0x0000920000047ab9 */ /* 0x000fe20000000800 */
[----:B------:R-:W-:Y:S01]  /*14bc0*/  LEA.HI.X.SX32 R51, R19, R0, 0x2, P2 ;  /* 0x0000000013337211 */ /* 0x000fe200010f16ff */
[----:B------:R-:W-:Y:S01]  /*14bd0*/  VIADD R79, R108, UR6 ;  /* 0x000000066c4f7c36 */ /* 0x000fe20008000000 */
[C---:B------:R-:W-:Y:S01]  /*14be0*/  LEA R48, P1, R52.reuse, R2, 0x2 ;  /* 0x0000000234307211 */ /* 0x040fe200078210ff */
[----:B------:R-:W-:Y:S01]  /*14bf0*/  IMAD.MOV.U32 R19, RZ, RZ, R55 ;  /* 0x000000ffff137224 */ /* 0x000fe200078e0037 */
[----:B------:R-:W-:Y:S01]  /*14c00*/  ULDC UR5, c[0x0][0x248] ;  /* 0x0000920000057ab9 */ /* 0x000fe20000000800 */
[----:B------:R1:W-:Y:S01]  /*14c10*/  STL.64 [R1+0x17d8], R50 ;  /* 0x0017d83201007387 */ /* 0x0003e20000100a00 */
[----:B------:R-:W-:Y:S01]  /*14c20*/  LEA.HI.X.SX32 R49, R52, R0, 0x2, P1 ;  /* 0x0000000034317211 */ /* 0x000fe200008f16ff */
[----:B------:R-:W-:Y:S01]  /*14c30*/  ULDC UR6, c[0x0][0x248] ;  /* 0x0000920000067ab9 */ /* 0x000fe20000000800 */
[----:B------:R-:W-:Y:S01]  /*14c40*/  ULDC UR7, c[0x0][0x248] ;  /* 0x0000920000077ab9 */ /* 0x000fe20000000800 */
[----:B------:R-:W-:Y:S01]  /*14c50*/  ULDC UR32, c[0x0][0x22c] ;  /* 0x00008b0000207ab9 */ /* 0x000fe20000000800 */
[----:B------:R-:W-:Y:S01]  /*14c60*/  BAR.SYNC.DEFER_BLOCKING 0x0 ;  /* 0x0000000000007b1d */ /* 0x000fe20000010000 */
[----:B-1----:R-:W-:-:S05]  /*14c70*/  LEA R50, P2, R53, R2, 0x2 ;  /* 0x0000000235327211 */ /* 0x002fca00078410ff */
[----:B------:R1:W-:Y:S01]  /*14c80*/  STL.64 [R1+0x17e0], R48 ;  /* 0x0017e03001007387 */ /* 0x0003e20000100a00 */
[----:B------:R-:W-:Y:S02]  /*14c90*/  LEA.HI.X.SX32 R51, R53, R0, 0x2, P2 ;  /* 0x0000000035337211 */ /* 0x000fe400010f16ff */
[C---:B------:R-:W-:Y:S01]  /*14ca0*/  LEA R52, P2, R206.reuse, R2, 0x2 ;  /* 0x00000002ce347211 */ /* 0x040fe200078410ff */
[----:B-1----:R-:W2:Y:S04]  /*14cb0*/  LDL.LU.64 R48, [R1+0x1a40] ;  /* 0x001a400001307983 */ /* 0x002ea80000300a00 */
[----:B------:R1:W-:Y:S01]  /*14cc0*/  STL.64 [R1+0x17d0], R50 ;  /* 0x0017d03201007387 */ /* 0x0003e20000100a00 */
[----:B------:R-:W-:Y:S02]  /*14cd0*/  LEA.HI.X.SX32 R53, R206, R0, 0x2, P2 ;  /* 0x00000000ce357211 */ /* 0x000fe400010f16ff */
[----:B------:R-:W-:-:S02]  /*14ce0*/  LEA R206, P2, R204, R2, 0x2 ;  /* 0x00000002ccce7211 */ /* 0x000fc400078410ff */
[----:B-1----:R-:W-:-:S04]  /*14cf0*/  LEA R50, P1, R207, R2, 0x2 ;  /* 0x00000002cf327211 */ /* 0x002fc800078210ff */
[----:B------:R-:W-:Y:S02]  /*14d00*/  LEA.HI.X.SX32 R51, R207, R0, 0x2, P1 ;  /* 0x00000000cf337211 */ /* 0x000fe400008f16ff */
[C---:B------:R-:W-:Y:S02]  /*14d10*/  LEA R54, P1, R205.reuse, R2, 0x2 ;  /* 0x00000002cd367211 */ /* 0x040fe400078210ff */
[-C--:B------:R-:W-:Y:S02]  /*14d20*/  LEA.HI.X.SX32 R207, R204, R0.reuse, 0x2, P2 ;  /* 0x00000000cccf7211 */ /* 0x080fe400010f16ff */
[----:B------:R-:W-:Y:S02]  /*14d30*/  LEA.HI.X.SX32 R55, R205, R0, 0x2, P1 ;  /* 0x00000000cd377211 */ /* 0x000fe400008f16ff */
[-C--:B------:R-:W-:Y:S01]  /*14d40*/  LEA R204, P1, R203, R2.reuse, 0x2 ;  /* 0x00000002cbcc7211 */ /* 0x080fe200078210ff */
[----:B------:R1:W-:Y:S01]  /*14d50*/  STL.64 [R1+0x17c8], R50 ;  /* 0x0017c83201007387 */ /* 0x0003e20000100a00 */
[----:B------:R-:W-:-:S02]  /*14d60*/  LEA R116, P2, R202, R2, 0x2 ;  /* 0x00000002ca747211 */ /* 0x000fc400078410ff */
[-C--:B------:R-:W-:Y:S01]  /*14d70*/  LEA.HI.X.SX32 R205, R203, R0.reuse, 0x2, P1 ;  /* 0x00000000cbcd7211 */ /* 0x080fe200008f16ff */
[----:B-1----:R-:W3:Y:S04]  /*14d80*/  LDL.LU.64 R50, [R1+0x1a38] ;  /* 0x001a380001327983 */ /* 0x002ee80000300a00 */
[----:B------:R1:W-:Y:S04]  /*14d90*/  STL.64 [R1+0x17c0], R52 ;  /* 0x0017c03401007387 */ /* 0x0003e80000100a00 */
[----:B-1----:R-:W4:Y:S04]  /*14da0*/  LDL.LU.64 R52, [R1+0x1a30] ;  /* 0x001a300001347983 */ /* 0x002f280000300a00 */
[----:B------:R1:W-:Y:S04]  /*14db0*/  STL.64 [R1+0x17b8], R54 ;  /* 0x0017b83601007387 */ /* 0x0003e80000100a00 */
[----:B-1----:R-:W4:Y:S04]  /*14dc0*/  LDL.LU.64 R54, [R1+0x1a28] ;  /* 0x001a280001367983 */ /* 0x002f280000300a00 */
[----:B------:R1:W-:Y:S04]  /*14dd0*/  STL.64 [R1+0x17b0], R206 ;  /* 0x0017b0ce01007387 */ /* 0x0003e80000100a00 */
[----:B------:R1:W-:Y:S02]  /*14de0*/  STL.64 [R1+0x17a8], R204 ;  /* 0x0017a8cc01007387 */ /* 0x0003e40000100a00 */
[----:B-1----:R-:W-:Y:S01]  /*14df0*/  IMAD.MOV.U32 R206, RZ, RZ, R117 ;  /* 0x000000ffffce7224 */ /* 0x002fe200078e0075 */
[----:B------:R-:W-:-:S02]  /*14e00*/  LEA.HI.X.SX32 R117, R202, R0, 0x2, P2 ;  /* 0x00000000ca757211 */ /* 0x000fc400010f16ff */
[CC--:B------:R-:W-:Y:S02]  /*14e10*/  LEA R202, P2, R200.reuse, R2.reuse, 0x2 ;  /* 0x00000002c8ca7211 */ /* 0x0c0fe400078410ff */
[C---:B------:R-:W-:Y:S02]  /*14e20*/  LEA R204, P1, R201.reuse, R2, 0x2 ;  /* 0x00000002c9cc7211 */ /* 0x040fe400078210ff */
[-C--:B------:R-:W-:Y:S02]  /*14e30*/  LEA.HI.X.SX32 R203, R200, R0.reuse, 0x2, P2 ;  /* 0x00000000c8cb7211 */ /* 0x080fe400010f16ff */
[----:B------:R-:W-:Y:S01]  /*14e40*/  LEA.HI.X.SX32 R205, R201, R0, 0x2, P1 ;  /* 0x00000000c9cd7211 */ /* 0x000fe200008f16ff */
[----:B------:R-:W-:Y:S04]  /*14e50*/  STL.64 [R1+0x17a0], R116 ;  /* 0x0017a07401007387 */ /* 0x000fe80000100a00 */
[----:B------:R1:W-:Y:S04]  /*14e60*/  STL.64 [R1+0x1798], R204 ;  /* 0x001798cc01007387 */ /* 0x0003e80000100a00 */
[----:B------:R1:W-:Y:S02]  /*14e70*/  STL.64 [R1+0x1790], R202 ;  /* 0x001790ca01007387 */ /* 0x0003e40000100a00 */
[----:B-1----:R-:W-:-:S02]  /*14e80*/  LEA R204, P1, R199, R2, 0x2 ;  /* 0x00000002c7cc7211 */ /* 0x002fc400078210ff */
[C---:B------:R-:W-:Y:S02]  /*14e90*/  LEA R202, P2, R198.reuse, R2, 0x2 ;  /* 0x00000002c6ca7211 */ /* 0x040fe400078410ff */
[-C--:B------:R-:W-:Y:S02]  /*14ea0*/  LEA.HI.X.SX32 R205, R199, R0.reuse, 0x2, P1 ;  /* 0x00000000c7cd7211 */ /* 0x080fe400008f16ff */
[----:B------:R-:W-:Y:S02]  /*14eb0*/  LEA.HI.X.SX32 R203, R198, R0, 0x2, P2 ;  /* 0x00000000c6cb7211 */ /* 0x000fe400010f16ff */
[CC--:B------:R-:W-:Y:S02]  /*14ec0*/  LEA R200, P1, R197.reuse, R2.reuse, 0x2 ;  /* 0x00000002c5c87211 */ /* 0x0c0fe400078210ff */
[----:B------:R-:W-:Y:S02]  /*14ed0*/  LEA R198, P2, R196, R2, 0x2 ;  /* 0x00000002c4c67211 */ /* 0x000fe400078410ff */
[----:B------:R-:W-:-:S02]  /*14ee0*/  LEA.HI.X.SX32 R201, R197, R0, 0x2, P1 ;  /* 0x00000000c5c97211 */ /* 0x000fc400008f16ff */
[----:B------:R-:W-:Y:S02]  /*14ef0*/  LEA.HI.X.SX32 R199, R196, R0, 0x2, P2 ;  /* 0x00000000c4c77211 */ /* 0x000fe400010f16ff */
[C---:B------:R-:W-:Y:S01]  /*14f00*/  LEA R196, P1, R195.reuse, R2, 0x2 ;  /* 0x00000002c3c47211 */ /* 0x040fe200078210ff */
[----:B------:R-:W-:Y:S01]  /*14f10*/  IMAD.MOV.U32 R207, RZ, RZ, R118 ;  /* 0x000000ffffcf7224 */ /* 0x000fe200078e0076 */
[----:B------:R1:W-:Y:S02]  /*14f20*/  STL.64 [R1+0x1788], R204 ;  /* 0x001788cc01007387 */ /* 0x0003e40000100a00 */
[----:B------:R-:W-:Y:S02]  /*14f30*/  LEA.HI.X.SX32 R197, R195, R0, 0x2, P1 ;  /* 0x00000000c3c57211 */ /* 0x000fe400008f16ff */
[----:B------:R1:W-:Y:S04]  /*14f40*/  STL.64 [R1+0x1780], R202 ;  /* 0x001780ca01007387 */ /* 0x0003e80000100a00 */
[----:B------:R-:W-:Y:S01]  /*14f50*/  STL.64 [R1+0x1778], R200 ;  /* 0x001778c801007387 */ /* 0x000fe20000100a00 */
[----:B-1----:R-:W-:Y:S01]  /*14f60*/  IMAD.MOV.U32 R204, RZ, RZ, R112 ;  /* 0x000000ffffcc7224 */ /* 0x002fe200078e0070 */
[----:B------:R-:W-:-:S02]  /*14f70*/  LEA R112, P2, R194, R2, 0x2 ;  /* 0x00000002c2707211 */ /* 0x000fc400078410ff */
[----:B------:R-:W-:Y:S01]  /*14f80*/  STL.64 [R1+0x1770], R198 ;  /* 0x001770c601007387 */ /* 0x000fe20000100a00 */
[----:B------:R-:W-:Y:S02]  /*14f90*/  IMAD.MOV.U32 R203, RZ, RZ, R207 ;  /* 0x000000ffffcb7224 */ /* 0x000fe400078e00cf */
[----:B------:R-:W-:Y:S01]  /*14fa0*/  IMAD.MOV.U32 R207, RZ, RZ, R113 ;  /* 0x000000ffffcf7224 */ /* 0x000fe200078e0071 */
[----:B------:R1:W-:Y:S01]  /*14fb0*/  STL.64 [R1+0x1768], R196 ;  /* 0x001768c401007387 */ /* 0x0003e20000100a00 */
[----:B------:R-:W-:Y:S02]  /*14fc0*/  LEA.HI.X.SX32 R113, R194, R0, 0x2, P2 ;  /* 0x00000000c2717211 */ /* 0x000fe400010f16ff */
[----:B------:R-:W-:-:S04]  /*14fd0*/  LEA R194, P2, R192, R2, 0x2 ;  /* 0x00000002c0c27211 */ /* 0x000fc800078410ff */
[----:B------:R-:W-:Y:S02]  /*14fe0*/  LEA.HI.X.SX32 R195, R192, R0, 0x2, P2 ;  /* 0x00000000c0c37211 */ /* 0x000fe400010f16ff */
[----:B-1----:R-:W-:-:S04]  /*14ff0*/  LEA R196, P1, R193, R2, 0x2 ;  /* 0x00000002c1c47211 */ /* 0x002fc800078210ff */
        /* <DEDUP_REMOVED lines=9> */
[----:B------:R-:W-:Y:S01]  /*15090*/  LEA R190, P2, R188, R2, 0x2 ;  /* 0x00000002bcbe7211 */ /* 0x000fe200078410ff */
[----:B------:R-:W-:Y:S01]  /*150a0*/  IMAD.MOV.U32 R202, RZ, RZ, R111 ;  /* 0x000000ffffca7224 */ /* 0x000fe200078e006f */
[----:B------:R-:W-:-:S02]  /*150b0*/  LEA.HI.X.SX32 R193, R189, R0, 0x2, P1 ;  /* 0x00000000bdc17211 */ /* 0x000fc400008f16ff */
[----:B------:R-:W-:Y:S02]  /*150c0*/  LEA.HI.X.SX32 R191, R188, R0, 0x2, P2 ;  /* 0x00000000bcbf7211 */ /* 0x000fe400010f16ff */
[C---:B------:R-:W-:Y:S01]  /*150d0*/  LEA R188, P1, R187.reuse, R2, 0x2 ;  /* 0x00000002bbbc7211 */ /* 0x040fe200078210ff */
[----:B------:R-:W-:Y:S02]  /*150e0*/  IMAD.MOV.U32 R201, RZ, RZ, R202 ;  /* 0x000000ffffc97224 */ /* 0x000fe400078e00ca */
[----:B------:R-:W-:Y:S01]  /*150f0*/  IMAD.MOV.U32 R202, RZ, RZ, R206 ;  /* 0x000000ffffca7224 */ /* 0x000fe200078e00ce */
[----:B------:R-:W-:Y:S01]  /*15100*/  LEA.HI.X.SX32 R189, R187, R0, 0x2, P1 ;  /* 0x00000000bbbd7211 */ /* 0x000fe200008f16ff */
[----:B------:R-:W-:Y:S01]  /*15110*/  IMAD.MOV.U32 R206, RZ, RZ, R108 ;  /* 0x000000ffffce7224 */ /* 0x000fe200078e006c */
[----:B------:R-:W-:Y:S01]  /*15120*/  STL.64 [R1+0x1748], R196 ;  /* 0x001748c401007387 */ /* 0x000fe20000100a00 */
[----:B------:R-:W-:Y:S01]  /*15130*/  LEA R108, P2, R186, R2, 0x2 ;  /* 0x00000002ba6c7211 */ /* 0x000fe200078410ff */
[----:B------:R-:W-:-:S02]  /*15140*/  IMAD.MOV.U32 R199, RZ, RZ, R109 ;  /* 0x000000ffffc77224 */ /* 0x000fc400078e006d */
[----:B------:R-:W-:Y:S01]  /*15150*/  STL.64 [R1+0x1740], R194 ;  /* 0x001740c201007387 */ /* 0x000fe20000100a00 */
[----:B------:R-:W-:-:S03]  /*15160*/  LEA.HI.X.SX32 R109, R186, R0, 0x2, P2 ;  /* 0x00000000ba6d7211 */ /* 0x000fc600010f16ff */
        /* <DEDUP_REMOVED lines=8> */
[C---:B------:R-:W-:Y:S02]  /*151f0*/  LEA R184, P2, R182.reuse, R2, 0x2 ;  /* 0x00000002b6b87211 */ /* 0x040fe400078410ff */
[-C--:B------:R-:W-:Y:S01]  /*15200*/  LEA.HI.X.SX32 R187, R183, R0.reuse, 0x2, P1 ;  /* 0x00000000b7bb7211 */ /* 0x080fe200008f16ff */
[----:B------:R-:W-:Y:S01]  /*15210*/  STL.64 [R1+0x1720], R108 ;  /* 0x0017206c01007387 */ /* 0x000fe20000100a00 */
[----:B------:R-:W-:-:S03]  /*15220*/  LEA.HI.X.SX32 R185, R182, R0, 0x2, P2 ;  /* 0x00000000b6b97211 */ /* 0x000fc600010f16ff */
[----:B------:R-:W-:Y:S04]  /*15230*/  STL.64 [R1+0x1718], R190 ;  /* 0x001718be01007387 */ /* 0x000fe80000100a00 */
[----:B------:R-:W-:Y:S01]  /*15240*/  STL.64 [R1+0x1710], R188 ;  /* 0x001710bc01007387 */ /* 0x000fe20000100a00 */
[----:B------:R-:W-:-:S03]  /*15250*/  LEA R182, P2, R180, R2, 0x2 ;  /* 0x00000002b4b67211 */ /* 0x000fc600078410ff */
[----:B------:R-:W-:Y:S04]  /*15260*/  STL.64 [R1+0x1708], R186 ;  /* 0x001708ba01007387 */ /* 0x000fe80000100a00 */
[----:B------:R1:W-:Y:S01]  /*15270*/  STL.64 [R1+0x1700], R184 ;  /* 0x001700b801007387 */ /* 0x0003e20000100a00 */
[----:B------:R-:W-:Y:S02]  /*15280*/  LEA.HI.X.SX32 R183, R180, R0, 0x2, P2 ;  /* 0x00000000b4b77211 */ /* 0x000fe400010f16ff */
[----:B-1----:R-:W-:-:S04]  /*15290*/  LEA R184, P1, R181, R2, 0x2 ;  /* 0x00000002b5b87211 */ /* 0x002fc800078210ff */
[----:B------:R-:W-:-:S05]  /*152a0*/  LEA.HI.X.SX32 R185, R181, R0, 0x2, P1 ;  /* 0x00000000b5b97211 */ /* 0x000fca00008f16ff */
[----:B------:R1:W-:Y:S04]  /*152b0*/  STL.64 [R1+0x16f8], R184 ;  /* 0x0016f8b801007387 */ /* 0x0003e80000100a00 */
[----:B------:R2:W-:Y:S01]  /*152c0*/  STL.64 [R1+0x16f0], R182 ;  /* 0x0016f0b601007387 */ /* 0x0005e20000100a00 */
[CC--:B-1----:R-:W-:Y:S02]  /*152d0*/  LEA R184, P1, R179.reuse, R2.reuse, 0x2 ;  /* 0x00000002b3b87211 */ /* 0x0c2fe400078210ff */
[C---:B--2---:R-:W-:Y:S02]  /*152e0*/  LEA R182, P2, R178.reuse, R2, 0x2 ;  /* 0x00000002b2b67211 */ /* 0x044fe400078410ff */
[-C--:B------:R-:W-:Y:S02]  /*152f0*/  LEA.HI.X.SX32 R185, R179, R0.reuse, 0x2, P1 ;  /* 0x00000000b3b97211 */ /* 0x080fe400008f16ff */
[----:B------:R-:W-:-:S02]  /*15300*/  LEA.HI.X.SX32 R183, R178, R0, 0x2, P2 ;  /* 0x00000000b2b77211 */ /* 0x000fc400010f16ff */
[CC--:B------:R-:W-:Y:S02]  /*15310*/  LEA R180, P1, R177.reuse, R2.reuse, 0x2 ;  /* 0x00000002b1b47211 */ /* 0x0c0fe400078210ff */
[C---:B------:R-:W-:Y:S02]  /*15320*/  LEA R178, P2, R176.reuse, R2, 0x2 ;  /* 0x00000002b0b27211 */ /* 0x040fe400078410ff */
[-C--:B------:R-:W-:Y:S02]  /*15330*/  LEA.HI.X.SX32 R181, R177, R0.reuse, 0x2, P1 ;  /* 0x00000000b1b57211 */ /* 0x080fe400008f16ff */
[----:B------:R-:W-:Y:S01]  /*15340*/  LEA.HI.X.SX32 R179, R176, R0, 0x2, P2 ;  /* 0x00000000b0b37211 */ /* 0x000fe200010f16ff */
[----:B------:R-:W-:Y:S04]  /*15350*/  STL.64 [R1+0x16e8], R184 ;  /* 0x0016e8b801007387 */ /* 0x000fe80000100a00 */
[----:B------:R-:W-:Y:S01]  /*15360*/  STL.64 [R1+0x16e0], R182 ;  /* 0x0016e0b601007387 */ /* 0x000fe20000100a00 */
[----:B------:R-:W-:-:S03]  /*15370*/  LEA R176, P2, R174, R2, 0x2 ;  /* 0x00000002aeb07211 */ /* 0x000fc600078410ff */
[----:B------:R-:W-:Y:S04]  /*15380*/  STL.64 [R1+0x16d8], R180 ;  /* 0x0016d8b401007387 */ /* 0x000fe80000100a00 */
[----:B------:R1:W-:Y:S01]  /*15390*/  STL.64 [R1+0x16d0], R178 ;  /* 0x0016d0b201007387 */ /* 0x0003e20000100a00 */
[----:B------:R-:W-:Y:S02]  /*153a0*/  LEA.HI.X.SX32 R177, R174, R0, 0x2, P2 ;  /* 0x00000000aeb17211 */ /* 0x000fe400010f16ff */
[----:B-1----:R-:W-:-:S04]  /*153b0*/  LEA R178, P1, R175, R2, 0x2 ;  /* 0x00000002afb27211 */ /* 0x002fc800078210ff */
[----:B------:R-:W-:Y:S02]  /*153c0*/  LEA.HI.X.SX32 R179, R175, R0, 0x2, P1 ;  /* 0x00000000afb37211 */ /* 0x000fe400008f16ff */
        /* <DEDUP_REMOVED lines=72> */
[C---:B------:R-:W-:Y:S01]  /*15850*/  LEA R14, P1, R13.reuse, R2, 0x2 ;  /* 0x000000020d0e7211 */ /* 0x040fe200078210ff */
[----:B------:R1:W-:Y:S03]  /*15860*/  STL.64 [R1+0x1608], R152 ;  /* 0x0016089801007387 */ /* 0x0003e60000100a00 */
[----:B------:R-:W-:Y:S01]  /*15870*/  LEA.HI.X.SX32 R15, R13, R0, 0x2, P1 ;  /* 0x000000000d0f7211 */ /* 0x000fe200008f16ff */
[----:B------:R-:W-:Y:S01]  /*15880*/  STL.64 [R1+0x1600], R154 ;  /* 0x0016009a01007387 */ /* 0x000fe20000100a00 */
[----:B-1----:R-:W-:-:S03]  /*15890*/  LEA R152, P2, R12, R2, 0x2 ;  /* 0x000000020c987211 */ /* 0x002fc600078410ff */
[----:B------:R1:W-:Y:S01]  /*158a0*/  STL.64 [R1+0x15f8], R14 ;  /* 0x0015f80e01007387 */ /* 0x0003e20000100a00 */
[----:B------:R-:W-:Y:S02]  /*158b0*/  LEA.HI.X.SX32 R153, R12, R0, 0x2, P2 ;  /* 0x000000000c997211 */ /* 0x000fe400010f16ff */
[----:B------:R-:W-:-:S04]  /*158c0*/  LEA R12, P1, R11, R2, 0x2 ;  /* 0x000000020b0c7211 */ /* 0x000fc800078210ff */
[----:B------:R-:W-:Y:S02]  /*158d0*/  LEA.HI.X.SX32 R13, R11, R0, 0x2, P1 ;  /* 0x000000000b0d7211 */ /* 0x000fe400008f16ff */
[C---:B-1----:R-:W-:Y:S01]  /*158e0*/  LEA R14, P2, R10.reuse, R2, 0x2 ;  /* 0x000000020a0e7211 */ /* 0x042fe200078410ff */
[----:B------:R-:W-:Y:S03]  /*158f0*/  STL.64 [R1+0x15f0], R152 ;  /* 0x0015f09801007387 */ /* 0x000fe60000100a00 */
        /* <DEDUP_REMOVED lines=12> */
[----:B------:R-:W-:Y:S01]  /*159c0*/  LEA.HI.X.SX32 R11, R208, R0, 0x2, P2 ;  /* 0x00000000d00b7211 */ /* 0x000fe200010f16ff */
[----:B------:R1:W-:Y:S04]  /*159d0*/  STL.64 [R1+0x15c8], R8 ;  /* 0x0015c80801007387 */ /* 0x0003e80000100a00 */
[----:B------:R2:W-:Y:S01]  /*159e0*/  STL.64 [R1+0x15c0], R10 ;  /* 0x0015c00a01007387 */ /* 0x0005e20000100a00 */
[----:B-1----:R-:W-:-:S02]  /*159f0*/  LEA R8, P2, R210, R2, 0x2 ;  /* 0x00000002d2087211 */ /* 0x002fc400078410ff */
[C---:B--2---:R-:W-:Y:S02]  /*15a00*/  LEA R10, P1, R211.reuse, R2, 0x2 ;  /* 0x00000002d30a7211 */ /* 0x044fe400078210ff */
[-C--:B------:R-:W-:Y:S02]  /*15a10*/  LEA.HI.X.SX32 R9, R210, R0.reuse, 0x2, P2 ;  /* 0x00000000d2097211 */ /* 0x080fe400010f16ff */
[----:B------:R-:W-:-:S05]  /*15a20*/  LEA.HI.X.SX32 R11, R211, R0, 0x2, P1 ;  /* 0x00000000d30b7211 */ /* 0x000fca00008f16ff */
[----:B------:R1:W-:Y:S04]  /*15a30*/  STL.64 [R1+0x15b8], R10 ;  /* 0x0015b80a01007387 */ /* 0x0003e80000100a00 */
[----:B------:R2:W-:Y:S01]  /*15a40*/  STL.64 [R1+0x15b0], R8 ;  /* 0x0015b00801007387 */ /* 0x0005e20000100a00 */
[CC--:B-1----:R-:W-:Y:S02]  /*15a50*/  LEA R10, P1, R213.reuse, R2.reuse, 0x2 ;  /* 0x00000002d50a7211 */ /* 0x0c2fe400078210ff */
[C---:B--2---:R-:W-:Y:S02]  /*15a60*/  LEA R8, P2, R212.reuse, R2, 0x2 ;  /* 0x00000002d4087211 */ /* 0x044fe400078410ff */
[-C--:B------:R-:W-:Y:S02]  /*15a70*/  LEA.HI.X.SX32 R11, R213, R0.reuse, 0x2, P1 ;  /* 0x00000000d50b7211 */ /* 0x080fe400008f16ff */
[----:B------:R-:W-:-:S03]  /*15a80*/  LEA.HI.X.SX32 R9, R212, R0, 0x2, P2 ;  /* 0x00000000d4097211 */ /* 0x000fc600010f16ff */
        /* <DEDUP_REMOVED lines=65> */
[----:B------:R-:W-:Y:S01]  /*15ea0*/  LEA.HI.X.SX32 R9, R234, R0, 0x2, P2 ;  /* 0x00000000ea097211 */ /* 0x000fe200010f16ff */
[----:B------:R-:W-:-:S02]  /*15eb0*/  IMAD.MOV.U32 R194, RZ, RZ, R204 ;  /* 0x000000ffffc27224 */ /* 0x000fc400078e00cc */
[----:B------:R1:W-:Y:S01]  /*15ec0*/  STL.64 [R1+0x14f8], R10 ;  /* 0x0014f80a01007387 */ /* 0x0003e20000100a00 */
[----:B------:R-:W-:-:S03]  /*15ed0*/  IMAD.MOV.U32 R204, RZ, RZ, R103 ;  /* 0x000000ffffcc7224 */ /* 0x000fc600078e0067 */
[----:B------:R2:W-:Y:S01]  /*15ee0*/  STL.64 [R1+0x14f0], R8 ;  /* 0x0014f00801007387 */ /* 0x0005e20000100a00 */
[----:B------:R-:W-:Y:S02]  /*15ef0*/  IMAD.MOV.U32 R192, RZ, RZ, R194 ;  /* 0x000000ffffc07224 */ /* 0x000fe400078e00c2 */
[----:B------:R-:W-:Y:S01]  /*15f00*/  IMAD.MOV.U32 R193, RZ, RZ, R204 ;  /* 0x000000ffffc17224 */ /* 0x000fe200078e00cc */
[CC--:B-1----:R-:W-:Y:S02]  /*15f10*/  LEA R10, P1, R237.reuse, R2.reuse, 0x2 ;  /* 0x00000002ed0a7211 */ /* 0x0c2fe400078210ff */
[C---:B--2---:R-:W-:Y:S02]  /*15f20*/  LEA R8, P2, R236.reuse, R2, 0x2 ;  /* 0x00000002ec087211 */ /* 0x044fe400078410ff */
[-C--:B------:R-:W-:Y:S02]  /*15f30*/  LEA.HI.X.SX32 R11, R237, R0.reuse, 0x2, P1 ;  /* 0x00000000ed0b7211 */ /* 0x080fe400008f16ff */
[----:B------:R-:W-:Y:S01]  /*15f40*/  LEA.HI.X.SX32 R9, R236, R0, 0x2, P2 ;  /* 0x00000000ec097211 */ /* 0x000fe200010f16ff */
[----:B------:R-:W-:-:S02]  /*15f50*/  IMAD.MOV.U32 R190, RZ, RZ, R192 ;  /* 0x000000ffffbe7224 */ /* 0x000fc400078e00c0 */
[----:B------:R-:W-:Y:S01]  /*15f60*/  IMAD.MOV.U32 R191, RZ, RZ, R193 ;  /* 0x000000ffffbf7224 */ /* 0x000fe200078e00c1 */
[----:B------:R1:W-:Y:S01]  /*15f70*/  STL.64 [R1+0x14e8], R10 ;  /* 0x0014e80a01007387 */ /* 0x0003e20000100a00 */
[----:B------:R-:W-:-:S03]  /*15f80*/  IMAD.MOV.U32 R189, RZ, RZ, R190 ;  /* 0x000000ffffbd7224 */ /* 0x000fc600078e00be */
[----:B------:R2:W-:Y:S01]  /*15f90*/  STL.64 [R1+0x14e0], R8 ;  /* 0x0014e00801007387 */ /* 0x0005e20000100a00 */
[----:B------:R-:W-:Y:S02]  /*15fa0*/  IMAD.MOV.U32 R194, RZ, RZ, R101 ;  /* 0x000000ffffc27224 */ /* 0x000fe400078e0065 */
[----:B------:R-:W-:Y:S01]  /*15fb0*/  IMAD.MOV.U32 R190, RZ, RZ, R191 ;  /* 0x000000ffffbe7224 */ /* 0x000fe200078e00bf */
[CC--:B-1----:R-:W-:Y:S01]  /*15fc0*/  LEA R10, P1, R239.reuse, R2.reuse, 0x2 ;  /* 0x00000002ef0a7211 */ /* 0x0c2fe200078210ff */
[----:B------:R-:W-:Y:S01]  /*15fd0*/  IMAD.MOV.U32 R196, RZ, RZ, R199 ;  /* 0x000000ffffc47224 */ /* 0x000fe200078e00c7 */
[C---:B--2---:R-:W-:Y:S02]  /*15fe0*/  LEA R8, P2, R238.reuse, R2, 0x2 ;  /* 0x00000002ee087211 */ /* 0x044fe400078410ff */
[-C--:B------:R-:W-:Y:S01]  /*15ff0*/  LEA.HI.X.SX32 R11, R239, R0.reuse, 0x2, P1 ;  /* 0x00000000ef0b7211 */ /* 0x080fe200008f16ff */
[----:B------:R-:W-:Y:S01]  /*16000*/  IMAD.MOV.U32 R188, RZ, RZ, R189 ;  /* 0x000000ffffbc7224 */ /* 0x000fe200078e00bd */
[----:B------:R-:W-:Y:S01]  /*16010*/  LEA.HI.X.SX32 R9, R238, R0, 0x2, P2 ;  /* 0x00000000ee097211 */ /* 0x000fe200010f16ff */
[----:B------:R-:W-:-:S02]  /*16020*/  IMAD.MOV.U32 R192, RZ, RZ, R194 ;  /* 0x000000ffffc07224 */ /* 0x000fc400078e00c2 */
[----:B------:R-:W-:Y:S01]  /*16030*/  IMAD.MOV.U32 R189, RZ, RZ, R190 ;  /* 0x000000ffffbd7224 */ /* 0x000fe200078e00be */
[----:B------:R1:W-:Y:S01]  /*16040*/  STL.64 [R1+0x14d8], R10 ;  /* 0x0014d80a01007387 */ /* 0x0003e20000100a00 */
[----:B------:R-:W-:Y:S02]  /*16050*/  IMAD.MOV.U32 R200, RZ, RZ, R110 ;  /* 0x000000ffffc87224 */ /* 0x000fe400078e006e */
[----:B------:R-:W-:Y:S01]  /*16060*/  IMAD.MOV.U32 R193, RZ, RZ, R196 ;  /* 0x000000ffffc17224 */ /* 0x000fe200078e00c4 */
[----:B------:R2:W-:Y:S01]  /*16070*/  STL.64 [R1+0x14d0], R8 ;  /* 0x0014d00801007387 */ /* 0x0005e20000100a00 */
[----:B------:R-:W-:Y:S02]  /*16080*/  IMAD.MOV.U32 R194, RZ, RZ, R99 ;  /* 0x000000ffffc27224 */ /* 0x000fe400078e0063 */
[----:B------:R-:W-:Y:S02]  /*16090*/  IMAD.MOV.U32 R196, RZ, RZ, R100 ;  /* 0x000000ffffc47224 */ /* 0x000fe400078e0064 */
[----:B------:R-:W-:-:S02]  /*160a0*/  IMAD.MOV.U32 R187, RZ, RZ, R188 ;  /* 0x000000ffffbb7224 */ /* 0x000fc400078e00bc */
[----:B------:R-:W-:Y:S01]  /*160b0*/  IMAD.MOV.U32 R197, RZ, RZ, R207 ;  /* 0x000000ffffc57224 */ /* 0x000fe200078e00cf */
[CC--:B-1----:R-:W-:Y:S01]  /*160c0*/  LEA R10, P1, R241.reuse, R2.reuse, 0x2 ;  /* 0x00000002f10a7211 */ /* 0x0c2fe200078210ff */
[----:B------:R-:W-:Y:S02]  /*160d0*/  IMAD.MOV.U32 R191, RZ, RZ, R192 ;  /* 0x000000ffffbf7224 */ /* 0x000fe400078e00c0 */
[----:B------:R-:W-:Y:S01]  /*160e0*/  IMAD.MOV.U32 R188, RZ, RZ, R189 ;  /* 0x000000ffffbc7224 */ /* 0x000fe200078e00bd */
[C---:B--2---:R-:W-:Y:S01]  /*160f0*/  LEA R8, P2, R240.reuse, R2, 0x2 ;  /* 0x00000002f0087211 */ /* 0x044fe200078410ff */
[----:B------:R-:W-:Y:S02]  /*16100*/  IMAD.MOV.U32 R198, RZ, RZ, R200 ;  /* 0x000000ffffc67224 */ /* 0x000fe400078e00c8 */
[----:B------:R-:W-:Y:S01]  /*16110*/  IMAD.MOV.U32 R192, RZ, RZ, R193 ;  /* 0x000000ffffc07224 */ /* 0x000fe200078e00c1 */
[-C--:B------:R-:W-:Y:S01]  /*16120*/  LEA.HI.X.SX32 R11, R241, R0.reuse, 0x2, P1 ;  /* 0x00000000f10b7211 */ /* 0x080fe200008f16ff */
[----:B------:R-:W-:Y:S01]  /*16130*/  IMAD.MOV.U32 R193, RZ, RZ, R194 ;  /* 0x000000ffffc17224 */ /* 0x000fe200078e00c2 */
[----:B------:R-:W-:Y:S01]  /*16140*/  LEA.HI.X.SX32 R9, R240, R0, 0x2, P2 ;  /* 0x00000000f0097211 */ /* 0x000fe200010f16ff */
[----:B------:R-:W-:-:S02]  /*16150*/  IMAD.MOV.U32 R194, RZ, RZ, R196 ;  /* 0x000000ffffc27224 */ /* 0x000fc400078e00c4 */
[----:B------:R-:W-:Y:S02]  /*16160*/  IMAD.MOV.U32 R186, RZ, RZ, R187 ;  /* 0x000000ffffba7224 */ /* 0x000fe400078e00bb */
[----:B------:R-:W-:Y:S02]  /*16170*/  IMAD.MOV.U32 R196, RZ, RZ, R197 ;  /* 0x000000ffffc47224 */ /* 0x000fe400078e00c5 */
[----:B------:R-:W-:Y:S02]  /*16180*/  IMAD.MOV.U32 R187, RZ, RZ, R188 ;  /* 0x000000ffffbb7224 */ /* 0x000fe400078e00bc */
[----:B------:R-:W-:Y:S02]  /*16190*/  IMAD.MOV.U32 R197, RZ, RZ, R198 ;  /* 0x000000ffffc57224 */ /* 0x000fe400078e00c6 */
[----:B------:R-:W-:Y:S01]  /*161a0*/  IMAD.MOV.U32 R198, RZ, RZ, R98 ;  /* 0x000000ffffc67224 */ /* 0x000fe200078e0062 */
[----:B------:R1:W-:Y:S01]  /*161b0*/  STL.64 [R1+0x14c8], R10 ;  /* 0x0014c80a01007387 */ /* 0x0003e20000100a00 */
[----:B------:R-:W-:-:S02]  /*161c0*/  IMAD.MOV.U32 R190, RZ, RZ, R192 ;  /* 0x000000ffffbe7224 */ /* 0x000fc400078e00c0 */
[----:B------:R-:W-:Y:S01]  /*161d0*/  IMAD.MOV.U32 R192, RZ, RZ, R194 ;  /* 0x000000ffffc07224 */ /* 0x000fe200078e00c2 */
[----:B------:R2:W-:Y:S01]  /*161e0*/  STL.64 [R1+0x14c0], R8 ;  /* 0x0014c00801007387 */ /* 0x0005e20000100a00 */
[----:B------:R-:W-:Y:S02]  /*161f0*/  IMAD.MOV.U32 R185, RZ, RZ, R187 ;  /* 0x000000ffffb97224 */ /* 0x000fe400078e00bb */
[----:B------:R-:W-:Y:S02]  /*16200*/  IMAD.MOV.U32 R194, RZ, RZ, R196 ;  /* 0x000000ffffc27224 */ /* 0x000fe400078e00c4 */
[----:B------:R-:W-:Y:S02]  /*16210*/  IMAD.MOV.U32 R205, RZ, RZ, R114 ;  /* 0x000000ffffcd7224 */ /* 0x000fe400078e0072 */
[----:B------:R-:W-:Y:S01]  /*16220*/  IMAD.MOV.U32 R196, RZ, RZ, R198 ;  /* 0x000000ffffc47224 */ /* 0x000fe200078e00c6 */
[CC--:B-1----:R-:W-:Y:S01]  /*16230*/  LEA R10, P1, R243.reuse, R2.reuse, 0x2 ;  /* 0x00000002f30a7211 */ /* 0x0c2fe200078210ff */
[----:B------:R-:W-:Y:S01]  /*16240*/  IMAD.MOV.U32 R198, RZ, RZ, R97 ;  /* 0x000000ffffc67224 */ /* 0x000fe200078e0061 */
[C---:B--2---:R-:W-:Y:S01]  /*16250*/  LEA R8, P2, R242.reuse, R2, 0x2 ;  /* 0x00000002f2087211 */ /* 0x044fe200078410ff */
        /* <DEDUP_REMOVED lines=9> */
[----:B------:R-:W-:Y:S02]  /*162f0*/  IMAD.MOV.U32 R205, RZ, RZ, R104 ;  /* 0x000000ffffcd7224 */ /* 0x000fe400078e0068 */
[----:B------:R-:W-:-:S02]  /*16300*/  IMAD.MOV.U32 R196, RZ, RZ, R198 ;  /* 0x000000ffffc47224 */ /* 0x000fc400078e00c6 */
[----:B------:R-:W-:Y:S02]  /*16310*/  IMAD.MOV.U32 R198, RZ, RZ, R96 ;  /* 0x000000ffffc67224 */ /* 0x000fe400078e0060 */
[----:B------:R-:W-:Y:S01]  /*16320*/  IMAD.MOV.U32 R182, RZ, RZ, R183 ;  /* 0x000000ffffb67224 */ /* 0x000fe200078e00b7 */
[----:B------:R1:W-:Y:S01]  /*16330*/  STL.64 [R1+0x14b8], R10 ;  /* 0x0014b80a01007387 */ /* 0x0003e20000100a00 */
[----:B------:R-:W-:Y:S02]  /*16340*/  IMAD.MOV.U32 R207, RZ, RZ, R105 ;  /* 0x000000ffffcf7224 */ /* 0x000fe400078e0069 */
[----:B------:R-:W-:Y:S01]  /*16350*/  IMAD.MOV.U32 R183, RZ, RZ, R185 ;  /* 0x000000ffffb77224 */ /* 0x000fe200078e00b9 */
[----:B------:R2:W-:Y:S01]  /*16360*/  STL.64 [R1+0x14b0], R8 ;  /* 0x0014b00801007387 */ /* 0x0005e20000100a00 */
[----:B------:R-:W-:Y:S02]  /*16370*/  IMAD.MOV.U32 R185, RZ, RZ, R186 ;  /* 0x000000ffffb97224 */ /* 0x000fe400078e00ba */
[----:B------:R-:W-:-:S02]  /*16380*/  IMAD.MOV.U32 R188, RZ, RZ, R189 ;  /* 0x000000ffffbc7224 */ /* 0x000fc400078e00bd */
        /* <DEDUP_REMOVED lines=33> */
[----:B------:R-:W2:Y:S01]  /*165a0*/  LDL.LU R57, [R1+0x1a20] ;  /* 0x001a200001397983 */ /* 0x000ea20000300800 */
[----:B------:R-:W-:Y:S02]  /*165b0*/  IMAD.MOV.U32 R177, RZ, RZ, R180 ;  /* 0x000000ffffb17224 */ /* 0x000fe400078e00b4 */
[----:B------:R-:W-:Y:S01]  /*165c0*/  IMAD.MOV.U32 R180, RZ, RZ, R181 ;  /* 0x000000ffffb47224 */ /* 0x000fe200078e00b5 */
[----:B------:R1:W-:Y:S01]  /*165d0*/  STL.64 [R1+0x1498], R10 ;  /* 0x0014980a01007387 */ /* 0x0003e20000100a00 */
[----:B------:R-:W-:-:S03]  /*165e0*/  IMAD.MOV.U32 R181, RZ, RZ, R182 ;  /* 0x000000ffffb57224 */ /* 0x000fc600078e00b6 */
[----:B------:R3:W-:Y:S01]  /*165f0*/  STL.64 [R1+0x1490], R8 ;  /* 0x0014900801007387 */ /* 0x0007e20000100a00 */
[----:B------:R-:W-:Y:S02]  /*16600*/  IMAD.MOV.U32 R201, RZ, RZ, R89 ;  /* 0x000000ffffc97224 */ /* 0x000fe400078e0059 */
[----:B------:R-:W-:Y:S02]  /*16610*/  IMAD.MOV.U32 R182, RZ, RZ, R183 ;  /* 0x000000ffffb67224 */ /* 0x000fe400078e00b7 */
[----:B------:R-:W-:Y:S01]  /*16620*/  IMAD.MOV.U32 R183, RZ, RZ, R184 ;  /* 0x000000ffffb77224 */ /* 0x000fe200078e00b8 */
[CC--:B-1----:R-:W-:Y:S01]  /*16630*/  LEA R10, P1, R249.reuse, R2.reuse, 0x2 ;  /* 0x00000002f90a7211 */ /* 0x0c2fe200078210ff */
[----:B------:R-:W-:Y:S01]  /*16640*/  IMAD.MOV.U32 R186, RZ, RZ, R193 ;  /* 0x000000ffffba7224 */ /* 0x000fe200078e00c1 */
[C---:B---3--:R-:W-:Y:S01]  /*16650*/  LEA R8, P2, R248.reuse, R2, 0x2 ;  /* 0x00000002f8087211 */ /* 0x048fe200078410ff */
[----:B------:R-:W-:Y:S01]  /*16660*/  IMAD.MOV.U32 R184, RZ, RZ, R191 ;  /* 0x000000ffffb87224 */ /* 0x000fe200078e00bf */
[-C--:B------:R-:W-:Y:S01]  /*16670*/  LEA.HI.X.SX32 R11, R249, R0.reuse, 0x2, P1 ;  /* 0x00000000f90b7211 */ /* 0x080fe200008f16ff */
[----:B------:R-:W-:Y:S01]  /*16680*/  IMAD.MOV.U32 R193, RZ, RZ, R202 ;  /* 0x000000ffffc17224 */ /* 0x000fe200078e00ca */
[----:B------:R-:W-:Y:S01]  /*16690*/  LEA.HI.X.SX32 R9, R248, R0, 0x2, P2 ;  /* 0x00000000f8097211 */ /* 0x000fe200010f16ff */
[----:B------:R-:W-:Y:S01]  /*166a0*/  IMAD.MOV.U32 R191, RZ, RZ, R196 ;  /* 0x000000ffffbf7224 */ /* 0x000fe200078e00c4 */
[----:B------:R-:W-:Y:S01]  /*166b0*/  LEA R170, P1, R251, R2, 0x2 ;  /* 0x00000002fbaa7211 */ /* 0x000fe200078210ff */
[----:B------:R-:W-:-:S02]  /*166c0*/  IMAD.MOV.U32 R178, RZ, RZ, R180 ;  /* 0x000000ffffb27224 */ /* 0x000fc400078e00b4 */
[----:B------:R-:W-:Y:S02]  /*166d0*/  IMAD.MOV.U32 R200, RZ, RZ, R94 ;  /* 0x000000ffffc87224 */ /* 0x000fe400078e005e */
[----:B------:R-:W-:Y:S02]  /*166e0*/  IMAD.MOV.U32 R196, RZ, RZ, R201 ;  /* 0x000000ffffc47224 */ /* 0x000fe400078e00c9 */
[----:B------:R-:W-:Y:S02]  /*166f0*/  IMAD.MOV.U32 R180, RZ, RZ, R181 ;  /* 0x000000ffffb47224 */ /* 0x000fe400078e00b5 */
[----:B------:R-:W-:Y:S02]  /*16700*/  IMAD.MOV.U32 R201, RZ, RZ, R59 ;  /* 0x000000ffffc97224 */ /* 0x000fe400078e003b */
[----:B------:R-:W-:Y:S01]  /*16710*/  IMAD.MOV.U32 R181, RZ, RZ, R182 ;  /* 0x000000ffffb57224 */ /* 0x000fe200078e00b6 */
[----:B------:R-:W3:Y:S01]  /*16720*/  LDL.LU R59, [R1+0x1a1c] ;  /* 0x001a1c00013b7983 */ /* 0x000ee20000300800 */
[----:B------:R-:W-:Y:S01]  /*16730*/  IMAD.MOV.U32 R185, RZ, RZ, R193 ;  /* 0x000000ffffb97224 */ /* 0x000fe200078e00c1 */
[----:B------:R-:W-:Y:S01]  /*16740*/  LEA.HI.X.SX32 R171, R251, R0, 0x2, P1 ;  /* 0x00000000fbab7211 */ /* 0x000fe200008f16ff */
[----:B------:R-:W-:Y:S01]  /*16750*/  IMAD.MOV.U32 R199, RZ, RZ, R200 ;  /* 0x000000ffffc77224 */ /* 0x000fe200078e00c8 */
[----:B------:R-:W-:Y:S01]  /*16760*/  STL.64 [R1+0x1488], R10 ;  /* 0x0014880a01007387 */ /* 0x000fe20000100a00 */
[----:B------:R-:W-:-:S02]  /*16770*/  IMAD.MOV.U32 R200, RZ, RZ, R203 ;  /* 0x000000ffffc87224 */ /* 0x000fc400078e00cb */
[----:B------:R-:W-:Y:S01]  /*16780*/  IMAD.MOV.U32 R182, RZ, RZ, R183 ;  /* 0x000000ffffb67224 */ /* 0x000fe200078e00b7 */
[----:B------:R1:W-:Y:S01]  /*16790*/  STL.64 [R1+0x1480], R8 ;  /* 0x0014800801007387 */ /* 0x0003e20000100a00 */
[----:B------:R-:W-:Y:S02]  /*167a0*/  IMAD.MOV.U32 R175, RZ, RZ, R181 ;  /* 0x000000ffffaf7224 */ /* 0x000fe400078e00b5 */
[----:B------:R-:W-:Y:S02]  /*167b0*/  IMAD.MOV.U32 R203, RZ, RZ, R91 ;  /* 0x000000ffffcb7224 */ /* 0x000fe400078e005b */
[----:B------:R-:W-:Y:S02]  /*167c0*/  IMAD.MOV.U32 R183, RZ, RZ, R184 ;  /* 0x000000ffffb77224 */ /* 0x000fe400078e00b8 */
[----:B------:R-:W-:Y:S01]  /*167d0*/  IMAD.MOV.U32 R184, RZ, RZ, R185 ;  /* 0x000000ffffb87224 */ /* 0x000fe200078e00b9 */
[----:B------:R4:W-:Y:S01]  /*167e0*/  STL.64 [R1+0x1478], R170 ;  /* 0x001478aa01007387 */ /* 0x0009e20000100a00 */
[----:B------:R-:W-:Y:S01]  /*167f0*/  IMAD.MOV.U32 R185, RZ, RZ, R186 ;  /* 0x000000ffffb97224 */ /* 0x000fe200078e00ba */
[----:B-1----:R-:W-:Y:S01]  /*16800*/  LEA R8, P2, R250, R2, 0x2 ;  /* 0x00000002fa087211 */ /* 0x002fe200078410ff */
[----:B------:R-:W-:-:S02]  /*16810*/  IMAD.MOV.U32 R186, RZ, RZ, R200 ;  /* 0x000000ffffba7224 */ /* 0x000fc400078e00c8 */
[----:B------:R-:W-:Y:S01]  /*16820*/  IMAD.MOV.U32 R200, RZ, RZ, R203 ;  /* 0x000000ffffc87224 */ /* 0x000fe200078e00cb */
[----:B------:R-:W-:Y:S01]  /*16830*/  LEA.HI.X.SX32 R9, R250, R0, 0x2, P2 ;  /* 0x00000000fa097211 */ /* 0x000fe200010f16ff */
[----:B------:R-:W-:Y:S02]  /*16840*/  IMAD.MOV.U32 R203, RZ, RZ, R60 ;  /* 0x000000ffffcb7224 */ /* 0x000fe400078e003c */
[----:B------:R-:W-:Y:S01]  /*16850*/  IMAD.MOV.U32 R176, RZ, RZ, R182 ;  /* 0x000000ffffb07224 */ /* 0x000fe200078e00b6 */
[C---:B----4-:R-:W-:Y:S01]  /*16860*/  LEA R170, P1, R175.reuse, R2, 0x2 ;  /* 0x00000002afaa7211 */ /* 0x050fe200078210ff */
[----:B------:R-:W4:Y:S01]  /*16870*/  LDL.LU R60, [R1+0x1a18] ;  /* 0x001a1800013c7983 */ /* 0x000f220000300800 */
[----:B------:R-:W-:Y:S02]  /*16880*/  IMAD.MOV.U32 R182, RZ, RZ, R184 ;  /* 0x000000ffffb67224 */ /* 0x000fe400078e00b8 */
[----:B------:R-:W-:Y:S01]  /*16890*/  IMAD.MOV.U32 R181, RZ, RZ, R183 ;  /* 0x000000ffffb57224 */ /* 0x000fe200078e00b7 */
[----:B------:R1:W-:Y:S01]  /*168a0*/  STL.64 [R1+0x1470], R8 ;  /* 0x0014700801007387 */ /* 0x0003e20000100a00 */
[----:B------:R-:W-:Y:S01]  /*168b0*/  IMAD.MOV.U32 R184, RZ, RZ, R186 ;  /* 0x000000ffffb87224 */ /* 0x000fe200078e00ba */
[----:B------:R-:W-:Y:S01]  /*168c0*/  LEA.HI.X.SX32 R171, R175, R0, 0x2, P1 ;  /* 0x00000000afab7211 */ /* 0x000fe200008f16ff */
[----:B------:R-:W-:-:S02]  /*168d0*/  IMAD.MOV.U32 R183, RZ, RZ, R185 ;  /* 0x000000ffffb77224 */ /* 0x000fc400078e00b9 */
[----:B------:R-:W-:Y:S02]  /*168e0*/  IMAD.MOV.U32 R186, RZ, RZ, R203 ;  /* 0x000000ffffba7224 */ /* 0x000fe400078e00cb */
[----:B------:R-:W-:Y:S02]  /*168f0*/  IMAD.MOV.U32 R185, RZ, RZ, R200 ;  /* 0x000000ffffb97224 */ /* 0x000fe400078e00c8 */
[----:B------:R-:W-:Y:S02]  /*16900*/  IMAD.MOV.U32 R203, RZ, RZ, R62 ;  /* 0x000000ffffcb7224 */ /* 0x000fe400078e003e */
[----:B------:R-:W4:Y:S01]  /*16910*/  LDL.LU R62, [R1+0x1a14] ;  /* 0x001a1400013e7983 */ /* 0x000f220000300800 */
[C---:B-1----:R-:W-:Y:S01]  /*16920*/  LEA R8, P2, R252.reuse, R2, 0x2 ;  /* 0x00000002fc087211 */ /* 0x042fe200078410ff */
[----:B------:R-:W-:Y:S02]  /*16930*/  IMAD.MOV.U32 R200, RZ, RZ, R61 ;  /* 0x000000ffffc87224 */ /* 0x000fe400078e003d */
[----:B------:R-:W4:Y:S01]  /*16940*/  LDL.LU R61, [R1+0x1a10] ;  /* 0x001a1000013d7983 */ /* 0x000f220000300800 */
[----:B------:R-:W-:-:S03]  /*16950*/  LEA.HI.X.SX32 R9, R252, R0, 0x2, P2 ;  /* 0x00000000fc097211 */ /* 0x000fc600010f16ff */
[----:B------:R1:W-:Y:S01]  /*16960*/  STL.64 [R1+0x1468], R170 ;  /* 0x001468aa01007387 */ /* 0x0003e20000100a00 */
[----:B------:R-:W-:Y:S02]  /*16970*/  IMAD.MOV.U32 R175, RZ, RZ, R63 ;  /* 0x000000ffffaf7224 */ /* 0x000fe400078e003f */
[----:B------:R-:W-:Y:S01]  /*16980*/  IMAD.MOV.U32 R204, RZ, RZ, R102 ;  /* 0x000000ffffcc7224 */ /* 0x000fe200078e0066 */
[----:B------:R-:W4:Y:S01]  /*16990*/  LDL.LU R63, [R1+0x1a0c] ;  /* 0x001a0c00013f7983 */ /* 0x000f220000300800 */
[----:B-1----:R-:W-:-:S04]  /*169a0*/  LEA R170, P2, R180, R2, 0x2 ;  /* 0x00000002b4aa7211 */ /* 0x002fc800078410ff */
[----:B------:R-:W-:Y:S01]  /*169b0*/  LEA.HI.X.SX32 R171, R180, R0, 0x2, P2 ;  /* 0x00000000b4ab7211 */ /* 0x000fe200010f16ff */
[----:B------:R-:W-:Y:S02]  /*169c0*/  IMAD.MOV.U32 R180, RZ, RZ, R181 ;  /* 0x000000ffffb47224 */ /* 0x000fe400078e00b5 */
[----:B------:R-:W-:Y:S02]  /*169d0*/  IMAD.MOV.U32 R181, RZ, RZ, R182 ;  /* 0x000000ffffb57224 */ /* 0x000fe400078e00b6 */
[----:B------:R-:W-:Y:S02]  /*169e0*/  IMAD.MOV.U32 R182, RZ, RZ, R183 ;  /* 0x000000ffffb67224 */ /* 0x000fe400078e00b7 */
[----:B------:R-:W-:Y:S01]  /*169f0*/  IMAD.MOV.U32 R183, RZ, RZ, R184 ;  /* 0x000000ffffb77224 */ /* 0x000fe200078e00b8 */
[----:B------:R-:W-:Y:S01]  /*16a00*/  LEA R172, P1, R175, R2, 0x2 ;  /* 0x00000002afac7211 */ /* 0x000fe200078210ff */
[----:B------:R-:W-:Y:S02]  /*16a10*/  IMAD.MOV.U32 R184, RZ, RZ, R185 ;  /* 0x000000ffffb87224 */ /* 0x000fe400078e00b9 */
[----:B------:R-:W-:-:S02]  /*16a20*/  IMAD.MOV.U32 R185, RZ, RZ, R186 ;  /* 0x000000ffffb97224 */ /* 0x000fc400078e00ba */
[----:B------:R-:W-:Y:S02]  /*16a30*/  IMAD.MOV.U32 R186, RZ, RZ, R187 ;  /* 0x000000ffffba7224 */ /* 0x000fe400078e00bb */
[----:B------:R-:W-:Y:S01]  /*16a40*/  IMAD.MOV.U32 R187, RZ, RZ, R188 ;  /* 0x000000ffffbb7224 */ /* 0x000fe200078e00bc */
[----:B------:R-:W-:Y:S01]  /*16a50*/  LEA.HI.X.SX32 R173, R175, R0, 0x2, P1 ;  /* 0x00000000afad7211 */ /* 0x000fe200008f16ff */
[----:B------:R-:W-:Y:S02]  /*16a60*/  IMAD.MOV.U32 R188, RZ, RZ, R189 ;  /* 0x000000ffffbc7224 */ /* 0x000fe400078e00bd */
[----:B------:R-:W-:Y:S02]  /*16a70*/  IMAD.MOV.U32 R189, RZ, RZ, R190 ;  /* 0x000000ffffbd7224 */ /* 0x000fe400078e00be */
[----:B------:R-:W-:Y:S02]  /*16a80*/  IMAD.MOV.U32 R190, RZ, RZ, R204 ;  /* 0x000000ffffbe7224 */ /* 0x000fe400078e00cc */
[----:B------:R-:W-:Y:S01]  /*16a90*/  IMAD.MOV.U32 R204, RZ, RZ, R150 ;  /* 0x000000ffffcc7224 */ /* 0x000fe200078e0096 */
[----:B------:R-:W-:Y:S01]  /*16aa0*/  STL.64 [R1+0x1460], R8 ;  /* 0x0014600801007387 */ /* 0x000fe20000100a00 */
[----:B------:R-:W-:-:S02]  /*16ab0*/  IMAD.MOV.U32 R150, RZ, RZ, R151 ;  /* 0x000000ffff967224 */ /* 0x000fc400078e0097 */
[----:B------:R-:W-:Y:S01]  /*16ac0*/  IMAD.MOV.U32 R151, RZ, RZ, R19 ;  /* 0x000000ffff977224 */ /* 0x000fe200078e0013 */
[----:B------:R1:W-:Y:S01]  /*16ad0*/  STL.64 [R1+0x1458], R172 ;  /* 0x001458ac01007387 */ /* 0x0003e20000100a00 */
[----:B------:R-:W-:Y:S02]  /*16ae0*/  IMAD.MOV.U32 R19, RZ, RZ, R16 ;  /* 0x000000ffff137224 */ /* 0x000fe400078e0010 */
[----:B------:R-:W-:Y:S01]  /*16af0*/  IMAD.MOV.U32 R16, RZ, RZ, R21 ;  /* 0x000000ffff107224 */ /* 0x000fe200078e0015 */
[----:B------:R1:W-:Y:S04]  /*16b00*/  STL.64 [R1+0x1450], R170 ;  /* 0x001450aa01007387 */ /* 0x0003e80000100a00 */
[----:B------:R-:W2:Y:S01]  /*16b10*/  LDL.LU R21, [R1+0x41c] ;  /* 0x00041c0001157983 */ /* 0x000ea20000300800 */
[----:B-1----:R-:W-:-:S02]  /*16b20*/  LEA R172, P1, R180, R2, 0x2 ;  /* 0x00000002b4ac7211 */ /* 0x002fc400078210ff */
[C---:B------:R-:W-:Y:S02]  /*16b30*/  LEA R170, P2, R179.reuse, R2, 0x2 ;  /* 0x00000002b3aa7211 */ /* 0x040fe400078410ff */
[-C--:B------:R-:W-:Y:S01]  /*16b40*/  LEA.HI.X.SX32 R173, R180, R0.reuse, 0x2, P1 ;  /* 0x00000000b4ad7211 */ /* 0x080fe200008f16ff */
[----:B------:R-:W-:Y:S01]  /*16b50*/  IMAD.MOV.U32 R180, RZ, RZ, R182 ;  /* 0x000000ffffb47224 */ /* 0x000fe200078e00b6 */
[----:B------:R-:W-:Y:S01]  /*16b60*/  LEA.HI.X.SX32 R171, R179, R0, 0x2, P2 ;  /* 0x00000000b3ab7211 */ /* 0x000fe200010f16ff */
[----:B------:R-:W-:Y:S02]  /*16b70*/  IMAD.MOV.U32 R182, RZ, RZ, R183 ;  /* 0x000000ffffb67224 */ /* 0x000fe400078e00b7 */
[----:B------:R-:W-:Y:S02]  /*16b80*/  IMAD.MOV.U32 R179, RZ, RZ, R180 ;  /* 0x000000ffffb37224 */ /* 0x000fe400078e00b4 */
[----:B------:R-:W-:Y:S02]  /*16b90*/  IMAD.MOV.U32 R183, RZ, RZ, R184 ;  /* 0x000000ffffb77224 */ /* 0x000fe400078e00b8 */
[----:B------:R-:W-:-:S02]  /*16ba0*/  IMAD.MOV.U32 R184, RZ, RZ, R185 ;  /* 0x000000ffffb87224 */ /* 0x000fc400078e00b9 */
[----:B------:R-:W-:Y:S01]  /*16bb0*/  IMAD.MOV.U32 R185, RZ, RZ, R186 ;  /* 0x000000ffffb97224 */ /* 0x000fe200078e00ba */
[----:B------:R-:W-:Y:S01]  /*16bc0*/  LEA R174, P1, R179, R2, 0x2 ;  /* 0x00000002b3ae7211 */ /* 0x000fe200078210ff */
[----:B------:R-:W-:Y:S02]  /*16bd0*/  IMAD.MOV.U32 R186, RZ, RZ, R187 ;  /* 0x000000ffffba7224 */ /* 0x000fe400078e00bb */
[----:B------:R-:W-:Y:S02]  /*16be0*/  IMAD.MOV.U32 R180, RZ, RZ, R182 ;  /* 0x000000ffffb47224 */ /* 0x000fe400078e00b6 */
[----:B------:R-:W-:Y:S02]  /*16bf0*/  IMAD.MOV.U32 R193, RZ, RZ, R194 ;  /* 0x000000ffffc17224 */ /* 0x000fe400078e00c2 */
[----:B------:R-:W-:Y:S02]  /*16c00*/  IMAD.MOV.U32 R187, RZ, RZ, R188 ;  /* 0x000000ffffbb7224 */ /* 0x000fe400078e00bc */
[----:B------:R-:W-:-:S02]  /*16c10*/  IMAD.MOV.U32 R182, RZ, RZ, R183 ;  /* 0x000000ffffb67224 */ /* 0x000fc400078e00b7 */
[----:B------:R-:W-:Y:S02]  /*16c20*/  IMAD.MOV.U32 R188, RZ, RZ, R189 ;  /* 0x000000ffffbc7224 */ /* 0x000fe400078e00bd */
[----:B------:R-:W-:Y:S02]  /*16c30*/  IMAD.MOV.U32 R183, RZ, RZ, R184 ;  /* 0x000000ffffb77224 */ /* 0x000fe400078e00b8 */
[----:B------:R-:W-:Y:S02]  /*16c40*/  IMAD.MOV.U32 R189, RZ, RZ, R190 ;  /* 0x000000ffffbd7224 */ /* 0x000fe400078e00be */
[----:B------:R-:W-:Y:S01]  /*16c50*/  IMAD.MOV.U32 R184, RZ, RZ, R185 ;  /* 0x000000ffffb87224 */ /* 0x000fe200078e00b9 */
[----:B------:R-:W-:Y:S01]  /*16c60*/  LEA.HI.X.SX32 R175, R179, R0, 0x2, P1 ;  /* 0x00000000b3af7211 */ /* 0x000fe200008f16ff */
[----:B------:R-:W-:Y:S02]  /*16c70*/  IMAD.MOV.U32 R190, RZ, RZ, R191 ;  /* 0x000000ffffbe7224 */ /* 0x000fe400078e00bf */
        /* <DEDUP_REMOVED lines=9> */
[----:B------:R-:W-:Y:S02]  /*16d10*/  IMAD.MOV.U32 R183, RZ, RZ, R184 ;  /* 0x000000ffffb77224 */ /* 0x000fe400078e00b8 */
[----:B------:R-:W-:Y:S02]  /*16d20*/  IMAD.MOV.U32 R190, RZ, RZ, R191 ;  /* 0x000000ffffbe7224 */ /* 0x000fe400078e00bf */
[----:B------:R-:W-:Y:S02]  /*16d30*/  IMAD.MOV.U32 R184, RZ, RZ, R185 ;  /* 0x000000ffffb87224 */ /* 0x000fe400078e00b9 */
[----:B------:R-:W-:Y:S02]  /*16d40*/  IMAD.MOV.U32 R194, RZ, RZ, R197 ;  /* 0x000000ffffc27224 */ /* 0x000fe400078e00c5 */
[----:B------:R-:W-:Y:S01]  /*16d50*/  IMAD.MOV.U32 R193, RZ, RZ, R64 ;  /* 0x000000ffffc17224 */ /* 0x000fe200078e0040 */
[----:B-1----:R-:W-:Y:S01]  /*16d60*/  LEA R172, P2, R177, R2, 0x2 ;  /* 0x00000002b1ac7211 */ /* 0x002fe200078410ff */
[----:B------:R-:W-:Y:S01]  /*16d70*/  IMAD.MOV.U32 R185, RZ, RZ, R186 ;  /* 0x000000ffffb97224 */ /* 0x000fe200078e00ba */
[----:B------:R-:W4:Y:S01]  /*16d80*/  LDL.LU R64, [R1+0x1a08] ;  /* 0x001a080001407983 */ /* 0x000f220000300800 */
[----:B------:R-:W-:-:S02]  /*16d90*/  IMAD.MOV.U32 R186, RZ, RZ, R187 ;  /* 0x000000ffffba7224 */ /* 0x000fc400078e00bb */
[----:B------:R-:W-:Y:S01]  /*16da0*/  IMAD.MOV.U32 R207, RZ, RZ, R95 ;  /* 0x000000ffffcf7224 */ /* 0x000fe200078e005f */
[----:B------:R1:W-:Y:S01]  /*16db0*/  STL.64 [R1+0x1440], R170 ;  /* 0x001440aa01007387 */ /* 0x0003e20000100a00 */
[----:B------:R-:W-:Y:S01]  /*16dc0*/  IMAD.MOV.U32 R187, RZ, RZ, R189 ;  /* 0x000000ffffbb7224 */ /* 0x000fe200078e00bd */
[----:B------:R-:W-:Y:S01]  /*16dd0*/  LEA.HI.X.SX32 R173, R177, R0, 0x2, P2 ;  /* 0x00000000b1ad7211 */ /* 0x000fe200010f16ff */
[----:B------:R-:W-:Y:S02]  /*16de0*/  IMAD.MOV.U32 R189, RZ, RZ, R190 ;  /* 0x000000ffffbd7224 */ /* 0x000fe400078e00be */
[----:B------:R-:W-:Y:S02]  /*16df0*/  IMAD.MOV.U32 R191, RZ, RZ, R193 ;  /* 0x000000ffffbf7224 */ /* 0x000fe400078e00c1 */
[----:B------:R-:W-:Y:S02]  /*16e00*/  IMAD.MOV.U32 R190, RZ, RZ, R194 ;  /* 0x000000ffffbe7224 */ /* 0x000fe400078e00c2 */
[----:B------:R-:W-:-:S02]  /*16e10*/  IMAD.MOV.U32 R193, RZ, RZ, R66 ;  /* 0x000000ffffc17224 */ /* 0x000fc400078e0042 */
[----:B------:R-:W-:Y:S01]  /*16e20*/  IMAD.MOV.U32 R194, RZ, RZ, R198 ;  /* 0x000000ffffc27224 */ /* 0x000fe200078e00c6 */
[----:B------:R-:W4:Y:S01]  /*16e30*/  LDL.LU R66, [R1+0x1a04] ;  /* 0x001a040001427983 */ /* 0x000f220000300800 */
[----:B-1----:R-:W-:Y:S02]  /*16e40*/  IMAD.MOV.U32 R171, RZ, RZ, R182 ;  /* 0x000000ffffab7224 */ /* 0x002fe400078e00b6 */
[----:B------:R-:W-:Y:S01]  /*16e50*/  IMAD.MOV.U32 R198, RZ, RZ, R207 ;  /* 0x000000ffffc67224 */ /* 0x000fe200078e00cf */
[----:B------:R1:W-:Y:S01]  /*16e60*/  STL.64 [R1+0x1438], R174 ;  /* 0x001438ae01007387 */ /* 0x0003e20000100a00 */
[----:B------:R-:W-:-:S03]  /*16e70*/  IMAD.MOV.U32 R207, RZ, RZ, R65 ;  /* 0x000000ffffcf7224 */ /* 0x000fc600078e0041 */
[----:B------:R-:W4:Y:S01]  /*16e80*/  LDL.LU R65, [R1+0x1a00] ;  /* 0x001a000001417983 */ /* 0x000f220000300800 */
[----:B------:R-:W-:-:S03]  /*16e90*/  IMAD.MOV.U32 R177, RZ, RZ, R179 ;  /* 0x000000ffffb17224 */ /* 0x000fc600078e00b3 */
[----:B------:R1:W-:Y:S01]  /*16ea0*/  STL.64 [R1+0x1430], R172 ;  /* 0x001430ac01007387 */ /* 0x0003e20000100a00 */
[----:B------:R-:W-:Y:S01]  /*16eb0*/  IMAD.MOV.U32 R182, RZ, RZ, R183 ;  /* 0x000000ffffb67224 */ /* 0x000fe200078e00b7 */
[C---:B-1----:R-:W-:Y:S01]  /*16ec0*/  LEA R174, P1, R171.reuse, R2, 0x2 ;  /* 0x00000002abae7211 */ /* 0x042fe200078210ff */
[----:B------:R-:W-:Y:S02]  /*16ed0*/  IMAD.MOV.U32 R179, RZ, RZ, R184 ;  /* 0x000000ffffb37224 */ /* 0x000fe400078e00b8 */
[----:B------:R-:W-:Y:S01]  /*16ee0*/  IMAD.MOV.U32 R183, RZ, RZ, R185 ;  /* 0x000000ffffb77224 */ /* 0x000fe200078e00b9 */
[----:B------:R-:W-:Y:S01]  /*16ef0*/  LEA.HI.X.SX32 R175, R171, R0, 0x2, P1 ;  /* 0x00000000abaf7211 */ /* 0x000fe200008f16ff */
[----:B------:R-:W-:Y:S01]  /*16f00*/  IMAD.MOV.U32 R184, RZ, RZ, R186 ;  /* 0x000000ffffb87224 */ /* 0x000fe200078e00ba */
[C---:B------:R-:W-:Y:S01]  /*16f10*/  LEA R172, P2, R178.reuse, R2, 0x2 ;  /* 0x00000002b2ac7211 */ /* 0x040fe200078410ff */
[----:B------:R-:W-:Y:S02]  /*16f20*/  IMAD.MOV.U32 R185, RZ, RZ, R187 ;  /* 0x000000ffffb97224 */ /* 0x000fe400078e00bb */
[----:B------:R-:W-:Y:S01]  /*16f30*/  IMAD.MOV.U32 R186, RZ, RZ, R189 ;  /* 0x000000ffffba7224 */ /* 0x000fe200078e00bd */
[----:B------:R-:W-:Y:S01]  /*16f40*/  LEA.HI.X.SX32 R173, R178, R0, 0x2, P2 ;  /* 0x00000000b2ad7211 */ /* 0x000fe200010f16ff */
[----:B------:R-:W-:-:S02]  /*16f50*/  IMAD.MOV.U32 R187, RZ, RZ, R194 ;  /* 0x000000ffffbb7224 */ /* 0x000fc400078e00c2 */
[----:B------:R-:W-:Y:S02]  /*16f60*/  IMAD.MOV.U32 R189, RZ, RZ, R198 ;  /* 0x000000ffffbd7224 */ /* 0x000fe400078e00c6 */
[----:B------:R-:W-:Y:S02]  /*16f70*/  IMAD.MOV.U32 R194, RZ, RZ, R207 ;  /* 0x000000ffffc27224 */ /* 0x000fe400078e00cf */
[----:B------:R-:W-:Y:S02]  /*16f80*/  IMAD.MOV.U32 R198, RZ, RZ, R67 ;  /* 0x000000ffffc67224 */ /* 0x000fe400078e0043 */
[----:B------:R-:W4:Y:S01]  /*16f90*/  LDL.LU R67, [R1+0x19fc] ;  /* 0x0019fc0001437983 */ /* 0x000f220000300800 */
[----:B------:R-:W-:-:S03]  /*16fa0*/  IMAD.MOV.U32 R207, RZ, RZ, R68 ;  /* 0x000000ffffcf7224 */ /* 0x000fc600078e0044 */
[----:B------:R-:W4:Y:S04]  /*16fb0*/  LDL.LU R68, [R1+0x19f8] ;  /* 0x0019f80001447983 */ /* 0x000f280000300800 */
[----:B------:R-:W-:Y:S04]  /*16fc0*/  STL.64 [R1+0x1428], R174 ;  /* 0x001428ae01007387 */ /* 0x000fe80000100a00 */
[----:B------:R1:W-:Y:S01]  /*16fd0*/  STL.64 [R1+0x1420], R172 ;  /* 0x001420ac01007387 */ /* 0x0003e20000100a00 */
[----:B------:R-:W-:Y:S02]  /*16fe0*/  IMAD.MOV.U32 R178, RZ, RZ, R183 ;  /* 0x000000ffffb27224 */ /* 0x000fe400078e00b7 */
[----:B------:R-:W-:-:S02]  /*16ff0*/  IMAD.MOV.U32 R183, RZ, RZ, R186 ;  /* 0x000000ffffb77224 */ /* 0x000fc400078e00ba */
[----:B-1----:R-:W-:Y:S01]  /*17000*/  IMAD.MOV.U32 R173, RZ, RZ, R179 ;  /* 0x000000ffffad7224 */ /* 0x002fe200078e00b3 */
[----:B------:R-:W-:Y:S01]  /*17010*/  LEA R174, P2, R176, R2, 0x2 ;  /* 0x00000002b0ae7211 */ /* 0x000fe200078410ff */
[----:B------:R-:W-:-:S03]  /*17020*/  IMAD.MOV.U32 R179, RZ, RZ, R184 ;  /* 0x000000ffffb37224 */ /* 0x000fc600078e00b8 */
[C---:B------:R-:W-:Y:S01]  /*17030*/  LEA R208, P1, R173.reuse, R2, 0x2 ;  /* 0x00000002add07211 */ /* 0x040fe200078210ff */
[----:B------:R-:W-:Y:S02]  /*17040*/  IMAD.MOV.U32 R184, RZ, RZ, R185 ;  /* 0x000000ffffb87224 */ /* 0x000fe400078e00b9 */
[----:B------:R-:W-:Y:S01]  /*17050*/  IMAD.MOV.U32 R186, RZ, RZ, R189 ;  /* 0x000000ffffba7224 */ /* 0x000fe200078e00bd */
[-C--:B------:R-:W-:Y:S01]  /*17060*/  LEA.HI.X.SX32 R209, R173, R0.reuse, 0x2, P1 ;  /* 0x00000000add17211 */ /* 0x080fe200008f16ff */
[----:B------:R-:W-:Y:S01]  /*17070*/  IMAD.MOV.U32 R185, RZ, RZ, R187 ;  /* 0x000000ffffb97224 */ /* 0x000fe200078e00bb */
[----:B------:R-:W-:Y:S01]  /*17080*/  LEA.HI.X.SX32 R175, R176, R0, 0x2, P2 ;  /* 0x00000000b0af7211 */ /* 0x000fe200010f16ff */
[----:B------:R-:W-:Y:S02]  /*17090*/  IMAD.MOV.U32 R189, RZ, RZ, R195 ;  /* 0x000000ffffbd7224 */ /* 0x000fe400078e00c3 */
[----:B------:R-:W-:Y:S02]  /*170a0*/  IMAD.MOV.U32 R187, RZ, RZ, R199 ;  /* 0x000000ffffbb7224 */ /* 0x000fe400078e00c7 */
[----:B------:R-:W-:-:S02]  /*170b0*/  IMAD.MOV.U32 R195, RZ, RZ, R200 ;  /* 0x000000ffffc37224 */ /* 0x000fc400078e00c8 */
[----:B------:R-:W-:Y:S02]  /*170c0*/  IMAD.MOV.U32 R199, RZ, RZ, R203 ;  /* 0x000000ffffc77224 */ /* 0x000fe400078e00cb */
[----:B------:R-:W-:Y:S02]  /*170d0*/  IMAD.MOV.U32 R200, RZ, RZ, R70 ;  /* 0x000000ffffc87224 */ /* 0x000fe400078e0046 */
[----:B------:R-:W4:Y:S01]  /*170e0*/  LDL.LU R70, [R1+0x19f4] ;  /* 0x0019f40001467983 */ /* 0x000f220000300800 */
[----:B------:R-:W-:-:S03]  /*170f0*/  IMAD.MOV.U32 R203, RZ, RZ, R69 ;  /* 0x000000ffffcb7224 */ /* 0x000fc600078e0045 */
[----:B------:R-:W4:Y:S04]  /*17100*/  LDL.LU R69, [R1+0x19f0] ;  /* 0x0019f00001457983 */ /* 0x000f280000300800 */
[----:B------:R1:W-:Y:S04]  /*17110*/  STL.64 [R1+0x1418], R208 ;  /* 0x001418d001007387 */ /* 0x0003e80000100a00 */
[----:B------:R3:W-:Y:S01]  /*17120*/  STL.64 [R1+0x1410], R174 ;  /* 0x001410ae01007387 */ /* 0x0007e20000100a00 */
[-C--:B-1----:R-:W-:Y:S02]  /*17130*/  LEA R208, P1, R179, R2.reuse, 0x2 ;  /* 0x00000002b3d07211 */ /* 0x082fe400078210ff */
[----:B---3--:R-:W-:-:S02]  /*17140*/  LEA R174, P2, R182, R2, 0x2 ;  /* 0x00000002b6ae7211 */ /* 0x008fc400078410ff */
[-C--:B------:R-:W-:Y:S01]  /*17150*/  LEA.HI.X.SX32 R209, R179, R0.reuse, 0x2, P1 ;  /* 0x00000000b3d17211 */ /* 0x080fe200008f16ff */
[----:B------:R-:W-:Y:S01]  /*17160*/  IMAD.MOV.U32 R179, RZ, RZ, R183 ;  /* 0x000000ffffb37224 */ /* 0x000fe200078e00b7 */
[----:B------:R-:W-:Y:S01]  /*17170*/  LEA.HI.X.SX32 R175, R182, R0, 0x2, P2 ;  /* 0x00000000b6af7211 */ /* 0x000fe200010f16ff */
        /* <DEDUP_REMOVED lines=9> */
[----:B------:R1:W-:Y:S01]  /*17210*/  STL.64 [R1+0x1408], R208 ;  /* 0x001408d001007387 */ /* 0x0003e20000100a00 */
[----:B------:R-:W-:Y:S02]  /*17220*/  IMAD.MOV.U32 R204, RZ, RZ, R149 ;  /* 0x000000ffffcc7224 */ /* 0x000fe400078e0095 */
[----:B------:R-:W-:Y:S01]  /*17230*/  IMAD.MOV.U32 R148, RZ, RZ, R150 ;  /* 0x000000ffff947224 */ /* 0x000fe200078e0096 */
[----:B------:R-:W-:Y:S01]  /*17240*/  STL.64 [R1+0x1400], R174 ;  /* 0x001400ae01007387 */ /* 0x000fe20000100a00 */
[----:B------:R-:W-:-:S02]  /*17250*/  IMAD.MOV.U32 R149, RZ, RZ, R151 ;  /* 0x000000ffff957224 */ /* 0x000fc400078e0097 */
[----:B------:R-:W-:Y:S02]  /*17260*/  IMAD.MOV.U32 R150, RZ, RZ, R19 ;  /* 0x000000ffff967224 */ /* 0x000fe400078e0013 */
[----:B------:R-:W-:Y:S02]  /*17270*/  IMAD.MOV.U32 R151, RZ, RZ, R6 ;  /* 0x000000ffff977224 */ /* 0x000fe400078e0006 */
[----:B------:R-:W-:Y:S02]  /*17280*/  IMAD.MOV.U32 R19, RZ, RZ, R16 ;  /* 0x000000ffff137224 */ /* 0x000fe400078e0010 */
[----:B------:R-:W3:Y:S01]  /*17290*/  LDL.LU R16, [R1+0x14] ;  /* 0x0000140001107983 */ /* 0x000ee20000300800 */
[----:B--2---:R-:W-:-:S03]  /*172a0*/  IMAD.MOV.U32 R6, RZ, RZ, R21 ;  /* 0x000000ffff067224 */ /* 0x004fc600078e0015 */
[----:B------:R-:W2:Y:S01]  /*172b0*/  LDL.LU R21, [R1+0x1c] ;  /* 0x00001c0001157983 */ /* 0x000ea20000300800 */
[-C--:B------:R-:W-:Y:S02]  /*172c0*/  LEA R210, P1, R179, R2.reuse, 0x2 ;  /* 0x00000002b3d27211 */ /* 0x080fe400078210ff */
[----:B-1----:R-:W-:Y:S02]  /*172d0*/  LEA R208, P2, R181, R2, 0x2 ;  /* 0x00000002b5d07211 */ /* 0x002fe400078410ff */
[-C--:B------:R-:W-:Y:S01]  /*172e0*/  LEA.HI.X.SX32 R211, R179, R0.reuse, 0x2, P1 ;  /* 0x00000000b3d37211 */ /* 0x080fe200008f16ff */
[----:B------:R-:W-:Y:S01]  /*172f0*/  IMAD.MOV.U32 R179, RZ, RZ, R183 ;  /* 0x000000ffffb37224 */ /* 0x000fe200078e00b7 */
[----:B------:R-:W-:-:S03]  /*17300*/  LEA.HI.X.SX32 R209, R181, R0, 0x2, P2 ;  /* 0x00000000b5d17211 */ /* 0x000fc600010f16ff */
[----:B------:R1:W-:Y:S01]  /*17310*/  STL.64 [R1+0x13f8], R210 ;  /* 0x0013f8d201007387 */ /* 0x0003e20000100a00 */
[----:B------:R-:W-:-:S03]  /*17320*/  IMAD.MOV.U32 R181, RZ, RZ, R185 ;  /* 0x000000ffffb57224 */ /* 0x000fc600078e00b9 */
[----:B------:R1:W-:Y:S01]  /*17330*/  STL.64 [R1+0x13f0], R208 ;  /* 0x0013f0d001007387 */ /* 0x0003e20000100a00 */
[----:B------:R-:W-:Y:S02]  /*17340*/  IMAD.MOV.U32 R183, RZ, RZ, R186 ;  /* 0x000000ffffb77224 */ /* 0x000fe400078e00ba */
[----:B------:R-:W-:Y:S01]  /*17350*/  IMAD.MOV.U32 R185, RZ, RZ, R187 ;  /* 0x000000ffffb97224 */ /* 0x000fe200078e00bb */
[CC--:B-1----:R-:W-:Y:S02]  /*17360*/  LEA R210, P1, R179.reuse, R2.reuse, 0x2 ;  /* 0x00000002b3d27211 */ /* 0x0c2fe400078210ff */
[C---:B------:R-:W-:Y:S01]  /*17370*/  LEA R208, P2, R180.reuse, R2, 0x2 ;  /* 0x00000002b4d07211 */ /* 0x040fe200078410ff */
[----:B------:R-:W-:Y:S01]  /*17380*/  IMAD.MOV.U32 R187, RZ, RZ, R190 ;  /* 0x000000ffffbb7224 */ /* 0x000fe200078e00be */
[-C--:B------:R-:W-:Y:S02]  /*17390*/  LEA.HI.X.SX32 R211, R179, R0.reuse, 0x2, P1 ;  /* 0x00000000b3d37211 */ /* 0x080fe400008f16ff */
[----:B------:R-:W-:Y:S01]  /*173a0*/  LEA.HI.X.SX32 R209, R180, R0, 0x2, P2 ;  /* 0x00000000b4d17211 */ /* 0x000fe200010f16ff */
[----:B------:R-:W-:-:S02]  /*173b0*/  IMAD.MOV.U32 R180, RZ, RZ, R181 ;  /* 0x000000ffffb47224 */ /* 0x000fc400078e00b5 */
[----:B------:R-:W-:Y:S02]  /*173c0*/  IMAD.MOV.U32 R186, RZ, RZ, R188 ;  /* 0x000000ffffba7224 */ /* 0x000fe400078e00bc */
[----:B------:R-:W-:Y:S02]  /*173d0*/  IMAD.MOV.U32 R190, RZ, RZ, R71 ;  /* 0x000000ffffbe7224 */ /* 0x000fe400078e0047 */
[----:B------:R-:W4:Y:S01]  /*173e0*/  LDL.LU R71, [R1+0x19ec] ;  /* 0x0019ec0001477983 */ /* 0x000f220000300800 */
[----:B------:R-:W-:Y:S02]  /*173f0*/  IMAD.MOV.U32 R188, RZ, RZ, R72 ;  /* 0x000000ffffbc7224 */ /* 0x000fe400078e0048 */
[----:B------:R-:W-:Y:S01]  /*17400*/  IMAD.MOV.U32 R181, RZ, RZ, R183 ;  /* 0x000000ffffb57224 */ /* 0x000fe200078e00b7 */
[----:B------:R-:W4:Y:S01]  /*17410*/  LDL.LU R72, [R1+0x19e8] ;  /* 0x0019e80001487983 */ /* 0x000f220000300800 */
[----:B------:R-:W-:Y:S02]  /*17420*/  IMAD.MOV.U32 R183, RZ, RZ, R185 ;  /* 0x000000ffffb77224 */ /* 0x000fe400078e00b9 */
[----:B------:R-:W-:Y:S01]  /*17430*/  IMAD.MOV.U32 R185, RZ, RZ, R186 ;  /* 0x000000ffffb97224 */ /* 0x000fe200078e00ba */
[----:B------:R1:W-:Y:S01]  /*17440*/  STL.64 [R1+0x13e8], R210 ;  /* 0x0013e8d201007387 */ /* 0x0003e20000100a00 */
[----:B------:R-:W-:-:S02]  /*17450*/  IMAD.MOV.U32 R186, RZ, RZ, R187 ;  /* 0x000000ffffba7224 */ /* 0x000fc400078e00bb */
[----:B------:R-:W-:Y:S01]  /*17460*/  IMAD.MOV.U32 R187, RZ, RZ, R188 ;  /* 0x000000ffffbb7224 */ /* 0x000fe200078e00bc */
[----:B------:R1:W-:Y:S01]  /*17470*/  STL.64 [R1+0x13e0], R208 ;  /* 0x0013e0d001007387 */ /* 0x0003e20000100a00 */
[----:B------:R-:W-:Y:S02]  /*17480*/  IMAD.MOV.U32 R188, RZ, RZ, R189 ;  /* 0x000000ffffbc7224 */ /* 0x000fe400078e00bd */
[----:B------:R-:W-:Y:S01]  /*17490*/  IMAD.MOV.U32 R179, RZ, RZ, R185 ;  /* 0x000000ffffb37224 */ /* 0x000fe200078e00b9 */
[CC--:B-1----:R-:W-:Y:S01]  /*174a0*/  LEA R210, P1, R180.reuse, R2.reuse, 0x2 ;  /* 0x00000002b4d27211 */ /* 0x0c2fe200078210ff */
[----:B------:R-:W-:Y:S02]  /*174b0*/  IMAD.MOV.U32 R189, RZ, RZ, R74 ;  /* 0x000000ffffbd7224 */ /* 0x000fe400078e004a */
[----:B------:R-:W4:Y:S01]  /*174c0*/  LDL.LU R74, [R1+0x19e4] ;  /* 0x0019e400014a7983 */ /* 0x000f220000300800 */
[C---:B------:R-:W-:Y:S02]  /*174d0*/  LEA R208, P2, R177.reuse, R2, 0x2 ;  /* 0x00000002b1d07211 */ /* 0x040fe400078410ff */
[-C--:B------:R-:W-:Y:S01]  /*174e0*/  LEA.HI.X.SX32 R211, R180, R0.reuse, 0x2, P1 ;  /* 0x00000000b4d37211 */ /* 0x080fe200008f16ff */
[----:B------:R-:W-:Y:S01]  /*174f0*/  IMAD.MOV.U32 R180, RZ, RZ, R183 ;  /* 0x000000ffffb47224 */ /* 0x000fe200078e00b7 */
[----:B------:R-:W-:Y:S01]  /*17500*/  LEA.HI.X.SX32 R209, R177, R0, 0x2, P2 ;  /* 0x00000000b1d17211 */ /* 0x000fe200010f16ff */
[----:B------:R-:W-:-:S02]  /*17510*/  IMAD.MOV.U32 R183, RZ, RZ, R186 ;  /* 0x000000ffffb77224 */ /* 0x000fc400078e00ba */
[----:B------:R-:W-:Y:S01]  /*17520*/  IMAD.MOV.U32 R185, RZ, RZ, R187 ;  /* 0x000000ffffb97224 */ /* 0x000fe200078e00bb */
[----:B------:R1:W-:Y:S01]  /*17530*/  STL.64 [R1+0x13d8], R210 ;  /* 0x0013d8d201007387 */ /* 0x0003e20000100a00 */
[----:B------:R-:W-:Y:S02]  /*17540*/  IMAD.MOV.U32 R186, RZ, RZ, R188 ;  /* 0x000000ffffba7224 */ /* 0x000fe400078e00bc */
[----:B------:R-:W-:Y:S02]  /*17550*/  IMAD.MOV.U32 R177, RZ, RZ, R179 ;  /* 0x000000ffffb17224 */ /* 0x000fe400078e00b3 */
[----:B------:R-:W-:Y:S02]  /*17560*/  IMAD.MOV.U32 R187, RZ, RZ, R189 ;  /* 0x000000ffffbb7224 */ /* 0x000fe400078e00bd */
[----:B------:R-:W-:Y:S02]  /*17570*/  IMAD.MOV.U32 R188, RZ, RZ, R73 ;  /* 0x000000ffffbc7224 */ /* 0x000fe400078e0049 */
[----:B------:R-:W4:Y:S01]  /*17580*/  LDL.LU R73, [R1+0x19e0] ;  /* 0x0019e00001497983 */ /* 0x000f220000300800 */
[----:B------:R-:W-:-:S03]  /*17590*/  IMAD.MOV.U32 R189, RZ, RZ, R75 ;  /* 0x000000ffffbd7224 */ /* 0x000fc600078e004b */
[----:B------:R-:W4:Y:S01]  /*175a0*/  LDL.LU R75, [R1+0x19dc] ;  /* 0x0019dc00014b7983 */ /* 0x000f220000300800 */
[----:B------:R-:W-:-:S03]  /*175b0*/  IMAD.MOV.U32 R179, RZ, RZ, R183 ;  /* 0x000000ffffb37224 */ /* 0x000fc600078e00b7 */
[----:B------:R1:W-:Y:S01]  /*175c0*/  STL.64 [R1+0x13d0], R208 ;  /* 0x0013d0d001007387 */ /* 0x0003e20000100a00 */
[----:B------:R-:W-:Y:S01]  /*175d0*/  IMAD.MOV.U32 R183, RZ, RZ, R185 ;  /* 0x000000ffffb77224 */ /* 0x000fe200078e00b9 */
[-C--:B-1----:R-:W-:Y:S01]  /*175e0*/  LEA R210, P2, R178, R2.reuse, 0x2 ;  /* 0x00000002b2d27211 */ /* 0x082fe200078410ff */
[----:B------:R-:W-:Y:S02]  /*175f0*/  IMAD.MOV.U32 R185, RZ, RZ, R186 ;  /* 0x000000ffffb97224 */ /* 0x000fe400078e00ba */
[----:B------:R-:W-:Y:S02]  /*17600*/  IMAD.MOV.U32 R186, RZ, RZ, R187 ;  /* 0x000000ffffba7224 */ /* 0x000fe400078e00bb */
[----:B------:R-:W-:Y:S01]  /*17610*/  IMAD.MOV.U32 R187, RZ, RZ, R188 ;  /* 0x000000ffffbb7224 */ /* 0x000fe200078e00bc */
[----:B------:R-:W-:Y:S01]  /*17620*/  LEA R208, P1, R177, R2, 0x2 ;  /* 0x00000002b1d07211 */ /* 0x000fe200078210ff */
[----:B------:R-:W-:-:S03]  /*17630*/  IMAD.MOV.U32 R188, RZ, RZ, R189 ;  /* 0x000000ffffbc7224 */ /* 0x000fc600078e00bd */
[-C--:B------:R-:W-:Y:S01]  /*17640*/  LEA.HI.X.SX32 R209, R177, R0.reuse, 0x2, P1 ;  /* 0x00000000b1d17211 */ /* 0x080fe200008f16ff */
[----:B------:R-:W-:Y:S01]  /*17650*/  IMAD.MOV.U32 R189, RZ, RZ, R76 ;  /* 0x000000ffffbd7224 */ /* 0x000fe200078e004c */
[----:B------:R-:W-:Y:S01]  /*17660*/  LEA.HI.X.SX32 R211, R178, R0, 0x2, P2 ;  /* 0x00000000b2d37211 */ /* 0x000fe200010f16ff */
[----:B------:R-:W4:Y:S04]  /*17670*/  LDL.LU R76, [R1+0x19d8] ;  /* 0x0019d800014c7983 */ /* 0x000f280000300800 */
[----:B------:R1:W-:Y:S02]  /*17680*/  STL.64 [R1+0x13c8], R208 ;  /* 0x0013c8d001007387 */ /* 0x0003e40000100a00 */
[----:B-1----:R-:W-:Y:S02]  /*17690*/  IMAD.MOV.U32 R208, RZ, RZ, R179 ;  /* 0x000000ffffd07224 */ /* 0x002fe400078e00b3 */
[----:B------:R-:W-:-:S02]  /*176a0*/  IMAD.MOV.U32 R179, RZ, RZ, R78 ;  /* 0x000000ffffb37224 */ /* 0x000fc400078e004e */
[----:B------:R-:W4:Y:S04]  /*176b0*/  LDL.LU R78, [R1+0x19d4] ;  /* 0x0019d400014e7983 */ /* 0x000f280000300800 */
[----:B------:R1:W-:Y:S02]  /*176c0*/  STL.64 [R1+0x13c0], R210 ;  /* 0x0013c0d201007387 */ /* 0x0003e40000100a00 */
[----:B-1----:R-:W-:-:S04]  /*176d0*/  LEA R210, P2, R180, R2, 0x2 ;  /* 0x00000002b4d27211 */ /* 0x002fc800078410ff */
[----:B------:R-:W-:Y:S01]  /*176e0*/  LEA.HI.X.SX32 R211, R180, R0, 0x2, P2 ;  /* 0x00000000b4d37211 */ /* 0x000fe200010f16ff */
[----:B------:R-:W-:Y:S02]  /*176f0*/  IMAD.MOV.U32 R180, RZ, RZ, R183 ;  /* 0x000000ffffb47224 */ /* 0x000fe400078e00b7 */
[----:B------:R-:W-:Y:S02]  /*17700*/  IMAD.MOV.U32 R183, RZ, RZ, R185 ;  /* 0x000000ffffb77224 */ /* 0x000fe400078e00b9 */
[----:B------:R-:W-:Y:S02]  /*17710*/  IMAD.MOV.U32 R185, RZ, RZ, R186 ;  /* 0x000000ffffb97224 */ /* 0x000fe400078e00ba */
[----:B------:R-:W-:Y:S02]  /*17720*/  IMAD.MOV.U32 R186, RZ, RZ, R187 ;  /* 0x000000ffffba7224 */ /* 0x000fe400078e00bb */
[----:B------:R-:W-:Y:S02]  /*17730*/  IMAD.MOV.U32 R187, RZ, RZ, R188 ;  /* 0x000000ffffbb7224 */ /* 0x000fe400078e00bc */
[----:B------:R-:W-:Y:S01]  /*17740*/  IMAD.MOV.U32 R188, RZ, RZ, R189 ;  /* 0x000000ffffbc7224 */ /* 0x000fe200078e00bd */
[----:B------:R-:W-:Y:S01]  /*17750*/  LEA R212, P1, R179, R2, 0x2 ;  /* 0x00000002b3d47211 */ /* 0x000fe200078210ff */
[----:B------:R-:W-:-:S02]  /*17760*/  IMAD.MOV.U32 R189, RZ, RZ, R190 ;  /* 0x000000ffffbd7224 */ /* 0x000fc400078e00be */
[----:B------:R-:W-:Y:S02]  /*17770*/  IMAD.MOV.U32 R190, RZ, RZ, R191 ;  /* 0x000000ffffbe7224 */ /* 0x000fe400078e00bf */
[----:B------:R-:W-:Y:S02]  /*17780*/  IMAD.MOV.U32 R191, RZ, RZ, R193 ;  /* 0x000000ffffbf7224 */ /* 0x000fe400078e00c1 */
[----:B------:R-:W-:Y:S01]  /*17790*/  IMAD.MOV.U32 R193, RZ, RZ, R147 ;  /* 0x000000ffffc17224 */ /* 0x000fe200078e0093 */
[----:B------:R-:W-:Y:S01]  /*177a0*/  LEA.HI.X.SX32 R213, R179, R0, 0x2, P1 ;  /* 0x00000000b3d57211 */ /* 0x000fe200008f16ff */
[----:B------:R-:W-:Y:S02]  /*177b0*/  IMAD.MOV.U32 R147, RZ, RZ, R148 ;  /* 0x000000ffff937224 */ /* 0x000fe400078e0094 */
[----:B------:R-:W-:Y:S02]  /*177c0*/  IMAD.MOV.U32 R148, RZ, RZ, R149 ;  /* 0x000000ffff947224 */ /* 0x000fe400078e0095 */
[----:B------:R-:W-:-:S02]  /*177d0*/  IMAD.MOV.U32 R149, RZ, RZ, R150 ;  /* 0x000000ffff957224 */ /* 0x000fc400078e0096 */
[----:B------:R-:W-:Y:S02]  /*177e0*/  IMAD.MOV.U32 R150, RZ, RZ, R151 ;  /* 0x000000ffff967224 */ /* 0x000fe400078e0097 */
[----:B------:R-:W-:Y:S01]  /*177f0*/  IMAD.MOV.U32 R151, RZ, RZ, R19 ;  /* 0x000000ffff977224 */ /* 0x000fe200078e0013 */
[----:B------:R-:W-:Y:S01]  /*17800*/  STL.64 [R1+0x13b8], R212 ;  /* 0x0013b8d401007387 */ /* 0x000fe20000100a00 */
[----:B------:R-:W-:-:S03]  /*17810*/  IMAD.MOV.U32 R19, RZ, RZ, R6 ;  /* 0x000000ffff137224 */ /* 0x000fc600078e0006 */
[----:B------:R1:W-:Y:S01]  /*17820*/  STL.64 [R1+0x13b0], R210 ;  /* 0x0013b0d201007387 */ /* 0x0003e20000100a00 */
[----:B---3--:R-:W-:Y:S02]  /*17830*/  IMAD.MOV.U32 R6, RZ, RZ, R16 ;  /* 0x000000ffff067224 */ /* 0x008fe400078e0010 */
[----:B--2---:R-:W-:Y:S02]  /*17840*/  IMAD.MOV.U32 R16, RZ, RZ, R21 ;  /* 0x000000ffff107224 */ /* 0x004fe400078e0015 */
[----:B------:R-:W2:Y:S01]  /*17850*/  LDL.LU R21, [R1+0x420] ;  /* 0x0004200001157983 */ /* 0x000ea20000300800 */
[----:B-1----:R-:W-:-:S04]  /*17860*/  LEA R210, P2, R184, R2, 0x2 ;  /* 0x00000002b8d27211 */ /* 0x002fc800078410ff */
[----:B------:R-:W-:Y:S01]  /*17870*/  LEA.HI.X.SX32 R211, R184, R0, 0x2, P2 ;  /* 0x00000000b8d37211 */ /* 0x000fe200010f16ff */
[----:B------:R-:W-:Y:S02]  /*17880*/  IMAD.MOV.U32 R184, RZ, RZ, R185 ;  /* 0x000000ffffb87224 */ /* 0x000fe400078e00b9 */
[----:B------:R-:W-:Y:S02]  /*17890*/  IMAD.MOV.U32 R185, RZ, RZ, R186 ;  /* 0x000000ffffb97224 */ /* 0x000fe400078e00ba */
[----:B------:R-:W-:Y:S02]  /*178a0*/  IMAD.MOV.U32 R186, RZ, RZ, R187 ;  /* 0x000000ffffba7224 */ /* 0x000fe400078e00bb */
[----:B------:R-:W-:Y:S02]  /*178b0*/  IMAD.MOV.U32 R187, RZ, RZ, R188 ;  /* 0x000000ffffbb7224 */ /* 0x000fe400078e00bc */
[----:B------:R-:W-:Y:S02]  /*178c0*/  IMAD.MOV.U32 R188, RZ, RZ, R189 ;  /* 0x000000ffffbc7224 */ /* 0x000fe400078e00bd */
[----:B------:R-:W-:-:S02]  /*178d0*/  IMAD.MOV.U32 R189, RZ, RZ, R190 ;  /* 0x000000ffffbd7224 */ /* 0x000fc400078e00be */
[----:B------:R-:W-:Y:S01]  /*178e0*/  IMAD.MOV.U32 R190, RZ, RZ, R191 ;  /* 0x000000ffffbe7224 */ /* 0x000fe200078e00bf */
[C---:B------:R-:W-:Y:S01]  /*178f0*/  LEA R212, P1, R180.reuse, R2, 0x2 ;  /* 0x00000002b4d47211 */ /* 0x040fe200078210ff */
[----:B------:R-:W-:Y:S02]  /*17900*/  IMAD.MOV.U32 R191, RZ, RZ, R194 ;  /* 0x000000ffffbf7224 */ /* 0x000fe400078e00c2 */
[----:B------:R-:W-:Y:S02]  /*17910*/  IMAD.MOV.U32 R194, RZ, RZ, R198 ;  /* 0x000000ffffc27224 */ /* 0x000fe400078e00c6 */
[----:B------:R-:W-:Y:S02]  /*17920*/  IMAD.MOV.U32 R198, RZ, RZ, R146 ;  /* 0x000000ffffc67224 */ /* 0x000fe400078e0092 */
[----:B------:R-:W-:Y:S01]  /*17930*/  IMAD.MOV.U32 R146, RZ, RZ, R147 ;  /* 0x000000ffff927224 */ /* 0x000fe200078e0093 */
[----:B------:R-:W-:Y:S01]  /*17940*/  LEA.HI.X.SX32 R213, R180, R0, 0x2, P1 ;  /* 0x00000000b4d57211 */ /* 0x000fe200008f16ff */
        /* <DEDUP_REMOVED lines=8> */
[----:B------:R3:W-:Y:S01]  /*179d0*/  STL.64 [R1+0x13a0], R210 ;  /* 0x0013a0d201007387 */ /* 0x0007e20000100a00 */
[----:B------:R-:W-:Y:S01]  /*179e0*/  VIADD R137, R79, UR4 ;  /* 0x000000044f897c36 */ /* 0x000fe20008000000 */
[----:B------:R-:W-:Y:S01]  /*179f0*/  ULDC UR4, c[0x0][0x248] ;  /* 0x0000920000047ab9 */ /* 0x000fe20000000800 */
[----:B-1----:R-:W-:Y:S01]  /*17a00*/  LEA R212, P1, R184, R2, 0x2 ;  /* 0x00000002b8d47211 */ /* 0x002fe200078210ff */
[----:B--2---:R-:W-:-:S02]  /*17a10*/  IMAD.MOV.U32 R16, RZ, RZ, R21 ;  /* 0x000000ffff107224 */ /* 0x004fc400078e0015 */
[----:B------:R-:W2:Y:S01]  /*17a20*/  LDL.LU R21, [R1+0x428] ;  /* 0x0004280001157983 */ /* 0x000ea20000300800 */
[----:B------:R-:W-:Y:S01]  /*17a30*/  LEA.HI.X.SX32 R213, R184, R0, 0x2, P1 ;  /* 0x00000000b8d57211 */ /* 0x000fe200008f16ff */
[----:B------:R-:W-:Y:S02]  /*17a40*/  IMAD.MOV.U32 R184, RZ, RZ, R187 ;  /* 0x000000ffffb87224 */ /* 0x000fe400078e00bb */
[----:B------:R-:W-:Y:S01]  /*17a50*/  VIADD R141, R137, UR4 ;  /* 0x00000004898d7c36 */ /* 0x000fe20008000000 */
[----:B---3--:R-:W-:Y:S01]  /*17a60*/  LEA R210, P2, R182, R2, 0x2 ;  /* 0x00000002b6d27211 */ /* 0x008fe200078410ff */
[----:B------:R-:W-:Y:S01]  /*17a70*/  IMAD.MOV.U32 R187, RZ, RZ, R188 ;  /* 0x000000ffffbb7224 */ /* 0x000fe200078e00bc */
[----:B------:R1:W-:Y:S01]  /*17a80*/  STL.64 [R1+0x1398], R212 ;  /* 0x001398d401007387 */ /* 0x0003e20000100a00 */
[----:B------:R-:W-:Y:S01]  /*17a90*/  IMAD.MOV.U32 R209, RZ, RZ, R184 ;  /* 0x000000ffffd17224 */ /* 0x000fe200078e00b8 */
[----:B------:R-:W-:Y:S01]  /*17aa0*/  ULDC UR4, c[0x0][0x248] ;  /* 0x0000920000047ab9 */ /* 0x000fe20000000800 */
[----:B------:R-:W-:-:S02]  /*17ab0*/  IMAD.MOV.U32 R188, RZ, RZ, R189 ;  /* 0x000000ffffbc7224 */ /* 0x000fc400078e00bd */
[----:B------:R-:W-:Y:S02]  /*17ac0*/  IMAD.MOV.U32 R189, RZ, RZ, R190 ;  /* 0x000000ffffbd7224 */ /* 0x000fe400078e00be */
[----:B------:R-:W-:Y:S01]  /*17ad0*/  VIADD R139, R141, UR5 ;  /* 0x000000058d8b7c36 */ /* 0x000fe20008000000 */
[----:B------:R-:W-:Y:S01]  /*17ae0*/  LEA.HI.X.SX32 R211, R182, R0, 0x2, P2 ;  /* 0x00000000b6d37211 */ /* 0x000fe200010f16ff */
[----:B------:R-:W-:Y:S01]  /*17af0*/  IMAD.MOV.U32 R190, RZ, RZ, R194 ;  /* 0x000000ffffbe7224 */ /* 0x000fe200078e00c2 */
[----:B------:R-:W-:Y:S01]  /*17b00*/  ULDC UR5, c[0x0][0x248] ;  /* 0x0000920000057ab9 */ /* 0x000fe20000000800 */
[----:B------:R-:W-:Y:S01]  /*17b10*/  IMAD.MOV.U32 R194, RZ, RZ, R195 ;  /* 0x000000ffffc27224 */ /* 0x000fe200078e00c3 */
[----:B-1----:R-:W-:Y:S01]  /*17b20*/  LEA R212, P1, R209, R2, 0x2 ;  /* 0x00000002d1d47211 */ /* 0x002fe200078210ff */
[----:B------:R-:W-:Y:S02]  /*17b30*/  IMAD.MOV.U32 R195, RZ, RZ, R199 ;  /* 0x000000ffffc37224 */ /* 0x000fe400078e00c7 */
[----:B------:R-:W-:-:S02]  /*17b40*/  IMAD.MOV.U32 R199, RZ, RZ, R200 ;  /* 0x000000ffffc77224 */ /* 0x000fc400078e00c8 */
[----:B------:R-:W-:Y:S02]  /*17b50*/  IMAD.MOV.U32 R182, RZ, RZ, R187 ;  /* 0x000000ffffb67224 */ /* 0x000fe400078e00bb */
[----:B------:R-:W-:Y:S02]  /*17b60*/  VIADD R134, R139, UR4 ;  /* 0x000000048b867c36 */ /* 0x000fe40008000000 */
[----:B------:R-:W-:Y:S01]  /*17b70*/  IMAD.MOV.U32 R184, RZ, RZ, R188 ;  /* 0x000000ffffb87224 */ /* 0x000fe200078e00bc */
[----:B------:R-:W-:Y:S01]  /*17b80*/  LEA.HI.X.SX32 R213, R209, R0, 0x2, P1 ;  /* 0x00000000d1d57211 */ /* 0x000fe200008f16ff */
[----:B------:R-:W-:Y:S01]  /*17b90*/  IMAD.MOV.U32 R200, RZ, RZ, R77 ;  /* 0x000000ffffc87224 */ /* 0x000fe200078e004d */
[----:B------:R-:W-:Y:S01]  /*17ba0*/  ULDC UR4, c[0x0][0x248] ;  /* 0x0000920000047ab9 */ /* 0x000fe20000000800 */
[----:B------:R-:W-:Y:S01]  /*17bb0*/  IMAD.MOV.U32 R187, RZ, RZ, R189 ;  /* 0x000000ffffbb7224 */ /* 0x000fe200078e00bd */
[----:B------:R-:W3:Y:S01]  /*17bc0*/  LDL.LU R77, [R1+0x19d0] ;  /* 0x0019d000014d7983 */ /* 0x000ee20000300800 */
[----:B------:R-:W-:-:S02]  /*17bd0*/  IMAD.MOV.U32 R188, RZ, RZ, R190 ;  /* 0x000000ffffbc7224 */ /* 0x000fc400078e00be */
[----:B------:R-:W-:Y:S01]  /*17be0*/  IMAD.MOV.U32 R189, RZ, RZ, R199 ;  /* 0x000000ffffbd7224 */ /* 0x000fe200078e00c7 */
[----:B------:R1:W-:Y:S01]  /*17bf0*/  STL.64 [R1+0x1390], R210 ;  /* 0x001390d201007387 */ /* 0x0003e20000100a00 */
[----:B------:R-:W-:Y:S02]  /*17c00*/  IMAD.MOV.U32 R209, RZ, RZ, R182 ;  /* 0x000000ffffd17224 */ /* 0x000fe400078e00b6 */
[----:B------:R-:W-:Y:S01]  /*17c10*/  VIADD R80, R134, UR6 ;  /* 0x0000000686507c36 */ /* 0x000fe20008000000 */
[----:B------:R-:W-:Y:S01]  /*17c20*/  ULDC UR6, c[0x0][0x248] ;  /* 0x0000920000067ab9 */ /* 0x000fe20000000800 */
[----:B------:R-:W-:Y:S02]  /*17c30*/  IMAD.MOV.U32 R182, RZ, RZ, R184 ;  /* 0x000000ffffb67224 */ /* 0x000fe400078e00b8 */
[----:B------:R-:W-:Y:S02]  /*17c40*/  IMAD.MOV.U32 R184, RZ, RZ, R187 ;  /* 0x000000ffffb87224 */ /* 0x000fe400078e00bb */
[----:B------:R-:W-:Y:S01]  /*17c50*/  IMAD.MOV.U32 R190, RZ, RZ, R195 ;  /* 0x000000ffffbe7224 */ /* 0x000fe200078e00c3 */
[----:B-1----:R-:W-:Y:S01]  /*17c60*/  LEA R210, P2, R181, R2, 0x2 ;  /* 0x00000002b5d27211 */ /* 0x002fe200078410ff */
[----:B------:R-:W-:-:S02]  /*17c70*/  IMAD.MOV.U32 R187, RZ, RZ, R188 ;  /* 0x000000ffffbb7224 */ /* 0x000fc400078e00bc */
[----:B------:R-:W-:Y:S01]  /*17c80*/  IMAD.MOV.U32 R195, RZ, RZ, R200 ;  /* 0x000000ffffc37224 */ /* 0x000fe200078e00c8 */
[----:B------:R-:W-:Y:S01]  /*17c90*/  LEA.HI.X.SX32 R211, R181, R0, 0x2, P2 ;  /* 0x00000000b5d37211 */ /* 0x000fe200010f16ff */
[----:B------:R-:W-:Y:S02]  /*17ca0*/  IMAD.MOV.U32 R188, RZ, RZ, R189 ;  /* 0x000000ffffbc7224 */ /* 0x000fe400078e00bd */
[----:B------:R-:W-:Y:S02]  /*17cb0*/  IMAD.MOV.U32 R200, RZ, RZ, R79 ;  /* 0x000000ffffc87224 */ /* 0x000fe400078e004f */
[----:B------:R-:W-:Y:S01]  /*17cc0*/  IMAD.MOV.U32 R189, RZ, RZ, R192 ;  /* 0x000000ffffbd7224 */ /* 0x000fe200078e00c0 */
[----:B------:R-:W3:Y:S01]  /*17cd0*/  LDL.LU R79, [R1+0x19cc] ;  /* 0x0019cc00014f7983 */ /* 0x000ee20000300800 */
[----:B------:R-:W-:Y:S02]  /*17ce0*/  IMAD.MOV.U32 R215, RZ, RZ, R182 ;  /* 0x000000ffffd77224 */ /* 0x000fe400078e00b6 */
[----:B------:R-:W-:Y:S01]  /*17cf0*/  VIADD R20, R80, UR7 ;  /* 0x0000000750147c36 */ /* 0x000fe20008000000 */
[----:B------:R-:W-:Y:S01]  /*17d00*/  ULDC UR7, c[0x0][0x248] ;  /* 0x0000920000077ab9 */ /* 0x000fe20000000800 */
[----:B------:R-:W-:-:S02]  /*17d10*/  IMAD.MOV.U32 R199, RZ, RZ, R80 ;  /* 0x000000ffffc77224 */ /* 0x000fc400078e0050 */
[----:B------:R-:W-:Y:S01]  /*17d20*/  IMAD.MOV.U32 R192, RZ, RZ, R196 ;  /* 0x000000ffffc07224 */ /* 0x000fe200078e00c4 */
[----:B------:R-:W3:Y:S01]  /*17d30*/  LDL.LU R80, [R1+0x19c8] ;  /* 0x0019c80001507983 */ /* 0x000ee20000300800 */
[----:B------:R-:W-:Y:S02]  /*17d40*/  IMAD.MOV.U32 R196, RZ, RZ, R204 ;  /* 0x000000ffffc47224 */ /* 0x000fe400078e00cc */
[----:B------:R-:W-:Y:S01]  /*17d50*/  IMAD.MOV.U32 R204, RZ, RZ, R82 ;  /* 0x000000ffffcc7224 */ /* 0x000fe200078e0052 */
[----:B------:R1:W-:Y:S01]  /*17d60*/  STL.64 [R1+0x1388], R212 ;  /* 0x001388d401007387 */ /* 0x0003e20000100a00 */
[----:B------:R-:W-:-:S03]  /*17d70*/  IMAD.MOV.U32 R181, RZ, RZ, R187 ;  /* 0x000000ffffb57224 */ /* 0x000fc600078e00bb */
[----:B------:R-:W3:Y:S01]  /*17d80*/  LDL.LU R82, [R1+0x19c4] ;  /* 0x0019c40001527983 */ /* 0x000ee20000300800 */
[----:B------:R-:W-:-:S03]  /*17d90*/  IMAD.MOV.U32 R187, RZ, RZ, R188 ;  /* 0x000000ffffbb7224 */ /* 0x000fc600078e00bc */
[----:B------:R4:W-:Y:S01]  /*17da0*/  STL.64 [R1+0x1380], R210 ;  /* 0x001380d201007387 */ /* 0x0009e20000100a00 */
[C---:B-1----:R-:W-:Y:S01]  /*17db0*/  LEA R212, P1, R215.reuse, R2, 0x2 ;  /* 0x00000002d7d47211 */ /* 0x042fe200078210ff */
[----:B------:R-:W-:Y:S02]  /*17dc0*/  IMAD.MOV.U32 R188, RZ, RZ, R189 ;  /* 0x000000ffffbc7224 */ /* 0x000fe400078e00bd */
[----:B------:R-:W-:Y:S01]  /*17dd0*/  IMAD.MOV.U32 R189, RZ, RZ, R192 ;  /* 0x000000ffffbd7224 */ /* 0x000fe200078e00c0 */
[----:B------:R-:W-:Y:S02]  /*17de0*/  LEA.HI.X.SX32 R213, R215, R0, 0x2, P1 ;  /* 0x00000000d7d57211 */ /* 0x000fe400008f16ff */
[----:B----4-:R-:W-:Y:S01]  /*17df0*/  LEA R210, P2, R208, R2, 0x2 ;  /* 0x00000002d0d27211 */ /* 0x010fe200078410ff */
[----:B------:R-:W-:-:S03]  /*17e00*/  IMAD.MOV.U32 R192, RZ, RZ, R196 ;  /* 0x000000ffffc07224 */ /* 0x000fc600078e00c4 */
[----:B------:R-:W-:Y:S01]  /*17e10*/  LEA.HI.X.SX32 R211, R208, R0, 0x2, P2 ;  /* 0x00000000d0d37211 */ /* 0x000fe200010f16ff */
[----:B------:R-:W-:Y:S02]  /*17e20*/  IMAD.MOV.U32 R196, RZ, RZ, R81 ;  /* 0x000000ffffc47224 */ /* 0x000fe400078e0051 */
[----:B------:R-:W4:Y:S04]  /*17e30*/  LDL.LU R81, [R1+0x19c0] ;  /* 0x0019c00001517983 */ /* 0x000f280000300800 */
[----:B------:R1:W-:Y:S04]  /*17e40*/  STL.64 [R1+0x1378], R212 ;  /* 0x001378d401007387 */ /* 0x0003e80000100a00 */
[----:B------:R1:W-:Y:S01]  /*17e50*/  STL.64 [R1+0x1370], R210 ;  /* 0x001370d201007387 */ /* 0x0003e20000100a00 */
[----:B------:R-:W-:-:S02]  /*17e60*/  IMAD.MOV.U32 R215, RZ, RZ, R187 ;  /* 0x000000ffffd77224 */ /* 0x000fc400078e00bb */
[----:B------:R-:W-:Y:S01]  /*17e70*/  IMAD.MOV.U32 R187, RZ, RZ, R189 ;  /* 0x000000ffffbb7224 */ /* 0x000fe200078e00bd */
[-C--:B-1----:R-:W-:Y:S02]  /*17e80*/  LEA R212, P1, R184, R2.reuse, 0x2 ;  /* 0x00000002b8d47211 */ /* 0x082fe400078210ff */
[----:B------:R-:W-:Y:S01]  /*17e90*/  LEA R210, P2, R186, R2, 0x2 ;  /* 0x00000002bad27211 */ /* 0x000fe200078410ff */
[----:B------:R-:W-:-:S03]  /*17ea0*/  IMAD.MOV.U32 R189, RZ, RZ, R191 ;  /* 0x000000ffffbd7224 */ /* 0x000fc600078e00bf */
        /* <DEDUP_REMOVED lines=10> */
[----:B------:R-:W-:Y:S01]  /*17f50*/  IMAD.MOV.U32 R146, RZ, RZ, R148 ;  /* 0x000000ffff927224 */ /* 0x000fe200078e0094 */
[----:B------:R1:W-:Y:S01]  /*17f60*/  STL.64 [R1+0x1368], R212 ;  /* 0x001368d401007387 */ /* 0x0003e20000100a00 */
[----:B------:R-:W-:Y:S02]  /*17f70*/  IMAD.MOV.U32 R147, RZ, RZ, R149 ;  /* 0x000000ffff937224 */ /* 0x000fe400078e0095 */
[----:B------:R-:W-:Y:S01]  /*17f80*/  IMAD.MOV.U32 R148, RZ, RZ, R150 ;  /* 0x000000ffff947224 */ /* 0x000fe200078e0096 */
[----:B------:R1:W-:Y:S01]  /*17f90*/  STL.64 [R1+0x1360], R210 ;  /* 0x001360d201007387 */ /* 0x0003e20000100a00 */
[----:B------:R-:W-:-:S02]  /*17fa0*/  IMAD.MOV.U32 R149, RZ, RZ, R151 ;  /* 0x000000ffff957224 */ /* 0x000fc400078e0097 */
[----:B------:R-:W-:Y:S02]  /*17fb0*/  IMAD.MOV.U32 R150, RZ, RZ, R19 ;  /* 0x000000ffff967224 */ /* 0x000fe400078e0013 */
[----:B------:R-:W-:Y:S02]  /*17fc0*/  IMAD.MOV.U32 R151, RZ, RZ, R6 ;  /* 0x000000ffff977224 */ /* 0x000fe400078e0006 */
[----:B------:R-:W-:Y:S02]  /*17fd0*/  IMAD.MOV.U32 R19, RZ, RZ, R16 ;  /* 0x000000ffff137224 */ /* 0x000fe400078e0010 */
[----:B------:R-:W3:Y:S01]  /*17fe0*/  LDL.LU R16, [R1+0x20] ;  /* 0x0000200001107983 */ /* 0x000ee20000300800 */
[----:B--2---:R-:W-:-:S03]  /*17ff0*/  IMAD.MOV.U32 R6, RZ, RZ, R21 ;  /* 0x000000ffff067224 */ /* 0x004fc600078e0015 */
[----:B------:R-:W2:Y:S01]  /*18000*/  LDL.LU R21, [R1+0x28] ;  /* 0x0000280001157983 */ /* 0x000ea20000300800 */
[-C--:B-1----:R-:W-:Y:S02]  /*18010*/  LEA R212, P1, R215, R2.reuse, 0x2 ;  /* 0x00000002d7d47211 */ /* 0x082fe400078210ff */
[----:B------:R-:W-:Y:S02]  /*18020*/  LEA R210, P2, R183, R2, 0x2 ;  /* 0x00000002b7d27211 */ /* 0x000fe400078410ff */
[-C--:B------:R-:W-:Y:S02]  /*18030*/  LEA.HI.X.SX32 R213, R215, R0.reuse, 0x2, P1 ;  /* 0x00000000d7d57211 */ /* 0x080fe400008f16ff */
[----:B------:R-:W-:-:S03]  /*18040*/  LEA.HI.X.SX32 R211, R183, R0, 0x2, P2 ;  /* 0x00000000b7d37211 */ /* 0x000fc600010f16ff */
[----:B------:R-:W-:Y:S04]  /*18050*/  STL.64 [R1+0x1358], R212 ;  /* 0x001358d401007387 */ /* 0x000fe80000100a00 */
[----:B------:R1:W-:Y:S02]  /*18060*/  STL.64 [R1+0x1350], R210 ;  /* 0x001350d201007387 */ /* 0x0003e40000100a00 */
[----:B-1----:R-:W-:Y:S02]  /*18070*/  IMAD.MOV.U32 R211, RZ, RZ, R187 ;  /* 0x000000ffffd37224 */ /* 0x002fe400078e00bb */
[----:B------:R-:W-:Y:S01]  /*18080*/  IMAD.MOV.U32 R210, RZ, RZ, R186 ;  /* 0x000000ffffd27224 */ /* 0x000fe200078e00ba */
[-C--:B------:R-:W-:Y:S01]  /*18090*/  LEA R212, P2, R185, R2.reuse, 0x2 ;  /* 0x00000002b9d47211 */ /* 0x080fe200078410ff */
[----:B------:R-:W-:Y:S01]  /*180a0*/  IMAD.MOV.U32 R186, RZ, RZ, R188 ;  /* 0x000000ffffba7224 */ /* 0x000fe200078e00bc */
[----:B------:R-:W-:Y:S01]  /*180b0*/  LEA R214, P1, R211, R2, 0x2 ;  /* 0x00000002d3d67211 */ /* 0x000fe200078210ff */
[----:B------:R-:W-:Y:S01]  /*180c0*/  IMAD.MOV.U32 R187, RZ, RZ, R191 ;  /* 0x000000ffffbb7224 */ /* 0x000fe200078e00bf */
[-C--:B------:R-:W-:Y:S01]  /*180d0*/  LEA.HI.X.SX32 R213, R185, R0.reuse, 0x2, P2 ;  /* 0x00000000b9d57211 */ /* 0x080fe200010f16ff */
[----:B------:R-:W-:Y:S01]  /*180e0*/  IMAD.MOV.U32 R217, RZ, RZ, R186 ;  /* 0x000000ffffd97224 */ /* 0x000fe200078e00ba */
[----:B------:R-:W-:Y:S01]  /*180f0*/  LEA.HI.X.SX32 R215, R211, R0, 0x2, P1 ;  /* 0x00000000d3d77211 */ /* 0x000fe200008f16ff */
[----:B------:R-:W-:-:S02]  /*18100*/  IMAD.MOV.U32 R188, RZ, RZ, R203 ;  /* 0x000000ffffbc7224 */ /* 0x000fc400078e00cb */
[----:B------:R-:W-:Y:S02]  /*18110*/  IMAD.MOV.U32 R191, RZ, RZ, R83 ;  /* 0x000000ffffbf7224 */ /* 0x000fe400078e0053 */
[----:B------:R-:W4:Y:S01]  /*18120*/  LDL.LU R83, [R1+0x19bc] ;  /* 0x0019bc0001537983 */ /* 0x000f220000300800 */
[----:B------:R-:W-:-:S03]  /*18130*/  IMAD.MOV.U32 R203, RZ, RZ, R84 ;  /* 0x000000ffffcb7224 */ /* 0x000fc600078e0054 */
[----:B------:R-:W4:Y:S04]  /*18140*/  LDL.LU R84, [R1+0x19b8] ;  /* 0x0019b80001547983 */ /* 0x000f280000300800 */
[----:B------:R1:W-:Y:S01]  /*18150*/  STL.64 [R1+0x1348], R214 ;  /* 0x001348d601007387 */ /* 0x0003e20000100a00 */
[----:B------:R-:W-:-:S03]  /*18160*/  IMAD.MOV.U32 R211, RZ, RZ, R187 ;  /* 0x000000ffffd37224 */ /* 0x000fc600078e00bb */
[----:B------:R1:W-:Y:S01]  /*18170*/  STL.64 [R1+0x1340], R212 ;  /* 0x001340d401007387 */ /* 0x0003e20000100a00 */
[----:B------:R-:W-:Y:S02]  /*18180*/  IMAD.MOV.U32 R185, RZ, RZ, R188 ;  /* 0x000000ffffb97224 */ /* 0x000fe400078e00bc */
[----:B------:R-:W-:Y:S01]  /*18190*/  IMAD.MOV.U32 R187, RZ, RZ, R191 ;  /* 0x000000ffffbb7224 */ /* 0x000fe200078e00bf */
[-C--:B-1----:R-:W-:Y:S01]  /*181a0*/  LEA R214, P1, R217, R2.reuse, 0x2 ;  /* 0x00000002d9d67211 */ /* 0x082fe200078210ff */
[----:B------:R-:W-:Y:S01]  /*181b0*/  IMAD.MOV.U32 R188, RZ, RZ, R192 ;  /* 0x000000ffffbc7224 */ /* 0x000fe200078e00c0 */
[----:B------:R-:W-:Y:S02]  /*181c0*/  LEA R212, P2, R209, R2, 0x2 ;  /* 0x00000002d1d47211 */ /* 0x000fe400078410ff */
[-C--:B------:R-:W-:Y:S01]  /*181d0*/  LEA.HI.X.SX32 R215, R217, R0.reuse, 0x2, P1 ;  /* 0x00000000d9d77211 */ /* 0x080fe200008f16ff */
[----:B------:R-:W-:Y:S01]  /*181e0*/  IMAD.MOV.U32 R191, RZ, RZ, R201 ;  /* 0x000000ffffbf7224 */ /* 0x000fe200078e00c9 */
[----:B------:R-:W-:Y:S01]  /*181f0*/  LEA.HI.X.SX32 R213, R209, R0, 0x2, P2 ;  /* 0x00000000d1d57211 */ /* 0x000fe200010f16ff */
[----:B------:R-:W-:-:S02]  /*18200*/  IMAD.MOV.U32 R192, RZ, RZ, R86 ;  /* 0x000000ffffc07224 */ /* 0x000fc400078e0056 */
[----:B------:R-:W4:Y:S01]  /*18210*/  LDL.LU R86, [R1+0x19b4] ;  /* 0x0019b40001567983 */ /* 0x000f220000300800 */
[----:B------:R-:W-:Y:S02]  /*18220*/  IMAD.MOV.U32 R201, RZ, RZ, R85 ;  /* 0x000000ffffc97224 */ /* 0x000fe400078e0055 */
[----:B------:R-:W-:Y:S01]  /*18230*/  IMAD.MOV.U32 R217, RZ, RZ, R87 ;  /* 0x000000ffffd97224 */ /* 0x000fe200078e0057 */
[----:B------:R-:W4:Y:S04]  /*18240*/  LDL.LU R85, [R1+0x19b0] ;  /* 0x0019b00001557983 */ /* 0x000f280000300800 */
[----:B------:R-:W-:Y:S04]  /*18250*/  STL.64 [R1+0x1338], R214 ;  /* 0x001338d601007387 */ /* 0x000fe80000100a00 */
        /* <DEDUP_REMOVED lines=23> */
[----:B------:R-:W-:-:S03]  /*183d0*/  IMAD.MOV.U32 R19, RZ, RZ, R6 ;  /* 0x000000ffff137224 */ /* 0x000fc600078e0006 */
[----:B------:R1:W-:Y:S01]  /*183e0*/  STL.64 [R1+0x1320], R212 ;  /* 0x001320d401007387 */ /* 0x0003e20000100a00 */
[----:B---3--:R-:W-:Y:S02]  /*183f0*/  IMAD.MOV.U32 R6, RZ, RZ, R16 ;  /* 0x000000ffff067224 */ /* 0x008fe400078e0010 */
[----:B--2---:R-:W-:Y:S02]  /*18400*/  IMAD.MOV.U32 R16, RZ, RZ, R21 ;  /* 0x000000ffff107224 */ /* 0x004fe400078e0015 */
[----:B------:R-:W2:Y:S01]  /*18410*/  LDL.LU R21, [R1+0x424] ;  /* 0x0004240001157983 */ /* 0x000ea20000300800 */
[----:B------:R-:W-:Y:S02]  /*18420*/  IMAD.MOV.U32 R208, RZ, RZ, R181 ;  /* 0x000000ffffd07224 */ /* 0x000fe400078e00b5 */
[----:B------:R-:W-:-:S03]  /*18430*/  IMAD.MOV.U32 R209, RZ, RZ, R185 ;  /* 0x000000ffffd17224 */ /* 0x000fc600078e00b9 */
[----:B-1----:R-:W-:Y:S01]  /*18440*/  LEA R214, P2, R208, R2, 0x2 ;  /* 0x00000002d0d67211 */ /* 0x002fe200078410ff */
[----:B------:R-:W-:-:S03]  /*18450*/  IMAD.MOV.U32 R217, RZ, RZ, R209 ;  /* 0x000000ffffd97224 */ /* 0x000fc600078e00d1 */
        /* <DEDUP_REMOVED lines=22> */
[----:B--2---:R-:W-:-:S03]  /*185c0*/  IMAD.MOV.U32 R16, RZ, RZ, R21 ;  /* 0x000000ffff107224 */ /* 0x004fc600078e0015 */
[----:B------:R-:W2:Y:S01]  /*185d0*/  LDL.LU R21, [R1+0x42c] ;  /* 0x00042c0001157983 */ /* 0x000ea20000300800 */
[----:B------:R-:W-:Y:S02]  /*185e0*/  IMAD.MOV.U32 R209, RZ, RZ, R188 ;  /* 0x000000ffffd17224 */ /* 0x000fe400078e00bc */
[----:B-1----:R-:W-:Y:S02]  /*185f0*/  IMAD.MOV.U32 R212, RZ, RZ, R210 ;  /* 0x000000ffffd47224 */ /* 0x002fe400078e00d2 */
[----:B------:R-:W-:Y:S02]  /*18600*/  IMAD.MOV.U32 R210, RZ, RZ, R209 ;  /* 0x000000ffffd27224 */ /* 0x000fe400078e00d1 */
[----:B------:R-:W-:-:S03]  /*18610*/  IMAD.MOV.U32 R209, RZ, RZ, R187 ;  /* 0x000000ffffd17224 */ /* 0x000fc600078e00bb */
[-C--:B------:R-:W-:Y:S01]  /*18620*/  LEA R216, P1, R210, R2.reuse, 0x2 ;  /* 0x00000002d2d87211 */ /* 0x080fe200078210ff */
[----:B------:R-:W-:Y:S01]  /*18630*/  VIADD R140, R20, UR5 ;  /* 0x00000005148c7c36 */ /* 0x000fe20008000000 */
[----:B---3--:R-:W-:Y:S01]  /*18640*/  LEA R214, P2, R190, R2, 0x2 ;  /* 0x00000002bed67211 */ /* 0x008fe200078410ff */
[----:B------:R-:W-:Y:S01]  /*18650*/  IMAD.MOV.U32 R213, RZ, RZ, R209 ;  /* 0x000000ffffd57224 */ /* 0x000fe200078e00d1 */
[----:B------:R-:W-:Y:S01]  /*18660*/  LEA.HI.X.SX32 R217, R210, R0, 0x2, P1 ;  /* 0x00000000d2d97211 */ /* 0x000fe200008f16ff */
[----:B------:R-:W-:Y:S01]  /*18670*/  IMAD.MOV.U32 R210, RZ, RZ, R191 ;  /* 0x000000ffffd27224 */ /* 0x000fe200078e00bf */
[----:B------:R-:W-:Y:S01]  /*18680*/  ULDC UR5, c[0x0][0x248] ;  /* 0x0000920000057ab9 */ /* 0x000fe20000000800 */
[----:B------:R-:W-:Y:S02]  /*18690*/  IMAD.MOV.U32 R209, RZ, RZ, R192 ;  /* 0x000000ffffd17224 */ /* 0x000fe400078e00c0 */
[----:B------:R-:W-:Y:S02]  /*186a0*/  IMAD.MOV.U32 R191, RZ, RZ, R193 ;  /* 0x000000ffffbf7224 */ /* 0x000fe400078e00c1 */
[----:B------:R-:W-:-:S02]  /*186b0*/  IMAD.MOV.U32 R192, RZ, RZ, R194 ;  /* 0x000000ffffc07224 */ /* 0x000fc400078e00c2 */
[----:B------:R-:W-:Y:S02]  /*186c0*/  IMAD.MOV.U32 R193, RZ, RZ, R198 ;  /* 0x000000ffffc17224 */ /* 0x000fe400078e00c6 */
[----:B------:R-:W-:Y:S01]  /*186d0*/  VIADD R23, R140, UR8 ;  /* 0x000000088c177c36 */ /* 0x000fe20008000000 */
[----:B------:R-:W-:Y:S01]  /*186e0*/  LEA.HI.X.SX32 R215, R190, R0, 0x2, P2 ;  /* 0x00000000bed77211 */ /* 0x000fe200010f16ff */
[----:B------:R-:W-:Y:S01]  /*186f0*/  IMAD.MOV.U32 R194, RZ, RZ, R201 ;  /* 0x000000ffffc27224 */ /* 0x000fe200078e00c9 */
[----:B------:R1:W-:Y:S01]  /*18700*/  STL.64 [R1+0x1308], R216 ;  /* 0x001308d801007387 */ /* 0x0003e20000100a00 */
[----:B------:R-:W-:Y:S01]  /*18710*/  IMAD.MOV.U32 R198, RZ, RZ, R140 ;  /* 0x000000ffffc67224 */ /* 0x000fe200078e008c */
[----:B------:R-:W-:Y:S01]  /*18720*/  ULDC UR8, c[0x0][0x248] ;  /* 0x0000920000087ab9 */ /* 0x000fe20000000800 */
[----:B------:R-:W-:Y:S02]  /*18730*/  IMAD.MOV.U32 R201, RZ, RZ, R141 ;  /* 0x000000ffffc97224 */ /* 0x000fe400078e008d */
        /* <DEDUP_REMOVED lines=11> */
[----:B------:R-:W-:Y:S02]  /*187f0*/  IMAD.MOV.U32 R150, RZ, RZ, R19 ;  /* 0x000000ffff967224 */ /* 0x000fe400078e0013 */
[----:B------:R-:W-:Y:S02]  /*18800*/  IMAD.MOV.U32 R151, RZ, RZ, R6 ;  /* 0x000000ffff977224 */ /* 0x000fe400078e0006 */
[----:B------:R-:W-:-:S02]  /*18810*/  IMAD.MOV.U32 R19, RZ, RZ, R16 ;  /* 0x000000ffff137224 */ /* 0x000fc400078e0010 */
[----:B------:R-:W4:Y:S01]  /*18820*/  LDL.LU R16, [R1+0x24] ;  /* 0x0000240001107983 */ /* 0x000f220000300800 */
[----:B--2---:R-:W-:-:S03]  /*18830*/  IMAD.MOV.U32 R6, RZ, RZ, R21 ;  /* 0x000000ffff067224 */ /* 0x004fc600078e0015 */
[----:B------:R-:W2:Y:S01]  /*18840*/  LDL.LU R21, [R1+0x2c] ;  /* 0x00002c0001157983 */ /* 0x000ea20000300800 */
[-C--:B-1----:R-:W-:Y:S02]  /*18850*/  LEA R216, P1, R209, R2.reuse, 0x2 ;  /* 0x00000002d1d87211 */ /* 0x082fe400078210ff */
[----:B---3--:R-:W-:Y:S02]  /*18860*/  LEA R214, P2, R189, R2, 0x2 ;  /* 0x00000002bdd67211 */ /* 0x008fe400078410ff */
[-C--:B------:R-:W-:Y:S01]  /*18870*/  LEA.HI.X.SX32 R217, R209, R0.reuse, 0x2, P1 ;  /* 0x00000000d1d97211 */ /* 0x080fe200008f16ff */
[----:B------:R-:W-:Y:S01]  /*18880*/  IMAD.MOV.U32 R209, RZ, RZ, R191 ;  /* 0x000000ffffd17224 */ /* 0x000fe200078e00bf */
[----:B------:R-:W-:Y:S01]  /*18890*/  LEA.HI.X.SX32 R215, R189, R0, 0x2, P2 ;  /* 0x00000000bdd77211 */ /* 0x000fe200010f16ff */
[----:B------:R-:W-:Y:S01]  /*188a0*/  VIADD R90, R23, UR10 ;  /* 0x0000000a175a7c36 */ /* 0x000fe20008000000 */
[----:B------:R-:W-:Y:S01]  /*188b0*/  ULDC UR10, c[0x0][0x248] ;  /* 0x00009200000a7ab9 */ /* 0x000fe20000000800 */
[----:B------:R1:W-:Y:S01]  /*188c0*/  STL.64 [R1+0x12f8], R216 ;  /* 0x0012f8d801007387 */ /* 0x0003e20000100a00 */
[----:B------:R-:W-:-:S02]  /*188d0*/  IMAD.MOV.U32 R191, RZ, RZ, R192 ;  /* 0x000000ffffbf7224 */ /* 0x000fc400078e00c0 */
[----:B------:R-:W-:Y:S01]  /*188e0*/  IMAD.MOV.U32 R192, RZ, RZ, R193 ;  /* 0x000000ffffc07224 */ /* 0x000fe200078e00c1 */
[----:B------:R3:W-:Y:S01]  /*188f0*/  STL.64 [R1+0x12f0], R214 ;  /* 0x0012f0d601007387 */ /* 0x0007e20000100a00 */
[----:B------:R-:W-:Y:S02]  /*18900*/  IMAD.MOV.U32 R193, RZ, RZ, R194 ;  /* 0x000000ffffc17224 */ /* 0x000fe400078e00c2 */
[----:B------:R-:W-:Y:S01]  /*18910*/  IMAD.MOV.U32 R194, RZ, RZ, R195 ;  /* 0x000000ffffc27224 */ /* 0x000fe200078e00c3 */
[C---:B-1----:R-:W-:Y:S01]  /*18920*/  LEA R216, P1, R209.reuse, R2, 0x2 ;  /* 0x00000002d1d87211 */ /* 0x042fe200078210ff */
[----:B------:R-:W-:Y:S01]  /*18930*/  VIADD R88, R90, UR4 ;  /* 0x000000045a587c36 */ /* 0x000fe20008000000 */
[----:B------:R-:W-:Y:S01]  /*18940*/  ULDC UR4, c[0x0][0x248] ;  /* 0x0000920000047ab9 */ /* 0x000fe20000000800 */
[----:B------:R-:W-:Y:S01]  /*18950*/  IMAD.MOV.U32 R195, RZ, RZ, R206 ;  /* 0x000000ffffc37224 */ /* 0x000fe200078e00ce */
[----:B------:R-:W-:Y:S01]  /*18960*/  LEA.HI.X.SX32 R217, R209, R0, 0x2, P1 ;  /* 0x00000000d1d97211 */ /* 0x000fe200008f16ff */
[----:B------:R-:W-:Y:S01]  /*18970*/  IMAD.MOV.U32 R209, RZ, RZ, R191 ;  /* 0x000000ffffd17224 */ /* 0x000fe200078e00bf */
[----:B---3--:R-:W-:Y:S01]  /*18980*/  LEA R214, P2, R211, R2, 0x2 ;  /* 0x00000002d3d67211 */ /* 0x008fe200078410ff */
[----:B------:R-:W-:-:S02]  /*18990*/  IMAD.MOV.U32 R191, RZ, RZ, R192 ;  /* 0x000000ffffbf7224 */ /* 0x000fc400078e00c0 */
[----:B------:R-:W-:Y:S01]  /*189a0*/  IMAD.MOV.U32 R192, RZ, RZ, R193 ;  /* 0x000000ffffc07224 */ /* 0x000fe200078e00c1 */
[----:B------:R-:W-:Y:S01]  /*189b0*/  LEA.HI.X.SX32 R215, R211, R0, 0x2, P2 ;  /* 0x00000000d3d77211 */ /* 0x000fe200010f16ff */
[----:B------:R-:W-:Y:S02]  /*189c0*/  IMAD.MOV.U32 R193, RZ, RZ, R194 ;  /* 0x000000ffffc17224 */ /* 0x000fe400078e00c2 */
[----:B------:R-:W-:Y:S02]  /*189d0*/  IMAD.MOV.U32 R194, RZ, RZ, R195 ;  /* 0x000000ffffc27224 */ /* 0x000fe400078e00c3 */
[----:B------:R-:W-:Y:S01]  /*189e0*/  VIADD R17, R88, UR11 ;  /* 0x0000000b58117c36 */ /* 0x000fe20008000000 */
[----:B------:R-:W-:Y:S01]  /*189f0*/  ULDC UR11, c[0x0][0x248] ;  /* 0x00009200000b7ab9 */ /* 0x000fe20000000800 */
[----:B------:R-:W-:Y:S02]  /*18a00*/  IMAD.MOV.U32 R206, RZ, RZ, R88 ;  /* 0x000000ffffce7224 */ /* 0x000fe400078e0058 */
[----:B------:R-:W-:Y:S01]  /*18a10*/  IMAD.MOV.U32 R195, RZ, RZ, R204 ;  /* 0x000000ffffc37224 */ /* 0x000fe200078e00cc */
[----:B------:R-:W3:Y:S01]  /*18a20*/  LDL.LU R88, [R1+0x19a8] ;  /* 0x0019a80001587983 */ /* 0x000ee20000300800 */
[----:B------:R-:W-:-:S02]  /*18a30*/  IMAD.MOV.U32 R204, RZ, RZ, R207 ;  /* 0x000000ffffcc7224 */ /* 0x000fc400078e00cf */
[----:B------:R-:W-:Y:S01]  /*18a40*/  IMAD.MOV.U32 R207, RZ, RZ, R90 ;  /* 0x000000ffffcf7224 */ /* 0x000fe200078e005a */
[----:B------:R1:W-:Y:S01]  /*18a50*/  STL.64 [R1+0x12e8], R216 ;  /* 0x0012e8d801007387 */ /* 0x0003e20000100a00 */
[----:B------:R-:W-:-:S03]  /*18a60*/  IMAD.MOV.U32 R219, RZ, RZ, R191 ;  /* 0x000000ffffdb7224 */ /* 0x000fc600078e00bf */
[----:B------:R-:W3:Y:S01]  /*18a70*/  LDL.LU R90, [R1+0x19a4] ;  /* 0x0019a400015a7983 */ /* 0x000ee20000300800 */
[----:B------:R-:W-:-:S03]  /*18a80*/  IMAD.MOV.U32 R191, RZ, RZ, R193 ;  /* 0x000000ffffbf7224 */ /* 0x000fc600078e00c1 */
[----:B------:R4:W-:Y:S01]  /*18a90*/  STL.64 [R1+0x12e0], R214 ;  /* 0x0012e0d601007387 */ /* 0x0009e20000100a00 */
[----:B------:R-:W-:Y:S02]  /*18aa0*/  IMAD.MOV.U32 R193, RZ, RZ, R194 ;  /* 0x000000ffffc17224 */ /* 0x000fe400078e00c2 */
[----:B------:R-:W-:Y:S02]  /*18ab0*/  IMAD.MOV.U32 R194, RZ, RZ, R195 ;  /* 0x000000ffffc27224 */ /* 0x000fe400078e00c3 */
[----:B------:R-:W-:Y:S02]  /*18ac0*/  IMAD.MOV.U32 R195, RZ, RZ, R204 ;  /* 0x000000ffffc37224 */ /* 0x000fe400078e00cc */
[----:B------:R-:W-:Y:S01]  /*18ad0*/  VIADD R138, R17, UR13 ;  /* 0x0000000d118a7c36 */ /* 0x000fe20008000000 */
[-C--:B-1----:R-:W-:Y:S02]  /*18ae0*/  LEA R216, P1, R219, R2.reuse, 0x2 ;  /* 0x00000002dbd87211 */ /* 0x082fe400078210ff */
[----:B----4-:R-:W-:Y:S01]  /*18af0*/  LEA R214, P2, R213, R2, 0x2 ;  /* 0x00000002d5d67211 */ /* 0x010fe200078410ff */
[----:B------:R-:W-:Y:S01]  /*18b00*/  IMAD.MOV.U32 R204, RZ, RZ, R207 ;  /* 0x000000ffffcc7224 */ /* 0x000fe200078e00cf */
[----:B------:R-:W-:-:S02]  /*18b10*/  ULDC UR13, c[0x0][0x248] ;  /* 0x00009200000d7ab9 */ /* 0x000fc40000000800 */
[-C--:B------:R-:W-:Y:S01]  /*18b20*/  LEA.HI.X.SX32 R215, R213, R0.reuse, 0x2, P2 ;  /* 0x00000000d5d77211 */ /* 0x080fe200010f16ff */
[----:B------:R-:W-:Y:S02]  /*18b30*/  IMAD.MOV.U32 R213, RZ, RZ, R193 ;  /* 0x000000ffffd57224 */ /* 0x000fe400078e00c1 */
[----:B------:R-:W-:Y:S02]  /*18b40*/  IMAD.MOV.U32 R193, RZ, RZ, R194 ;  /* 0x000000ffffc17224 */ /* 0x000fe400078e00c2 */
[----:B------:R-:W-:Y:S02]  /*18b50*/  IMAD.MOV.U32 R194, RZ, RZ, R195 ;  /* 0x000000ffffc27224 */ /* 0x000fe400078e00c3 */
[----:B------:R-:W-:Y:S01]  /*18b60*/  VIADD R133, R138, UR6 ;  /* 0x000000068a857c36 */ /* 0x000fe20008000000 */
[----:B------:R-:W-:Y:S01]  /*18b70*/  LEA.HI.X.SX32 R217, R219, R0, 0x2, P1 ;  /* 0x00000000dbd97211 */ /* 0x000fe200008f16ff */
[----:B------:R-:W-:Y:S01]  /*18b80*/  IMAD.MOV.U32 R195, RZ, RZ, R139 ;  /* 0x000000ffffc37224 */ /* 0x000fe200078e008b */
[----:B------:R-:W-:Y:S01]  /*18b90*/  ULDC UR6, c[0x0][0x248] ;  /* 0x0000920000067ab9 */ /* 0x000fe20000000800 */
[----:B------:R-:W-:-:S02]  /*18ba0*/  IMAD.MOV.U32 R139, RZ, RZ, R140 ;  /* 0x000000ffff8b7224 */ /* 0x000fc400078e008c */
[----:B------:R-:W-:Y:S02]  /*18bb0*/  IMAD.MOV.U32 R140, RZ, RZ, R141 ;  /* 0x000000ffff8c7224 */ /* 0x000fe400078e008d */
[----:B------:R-:W-:Y:S02]  /*18bc0*/  IMAD.MOV.U32 R141, RZ, RZ, R142 ;  /* 0x000000ffff8d7224 */ /* 0x000fe400078e008e */
[----:B------:R-:W-:Y:S01]  /*18bd0*/  VIADD R22, R133, UR14 ;  /* 0x0000000e85167c36 */ /* 0x000fe20008000000 */
[----:B------:R-:W-:Y:S01]  /*18be0*/  ULDC UR14, c[0x0][0x248] ;  /* 0x00009200000e7ab9 */ /* 0x000fe20000000800 */
[----:B------:R-:W-:Y:S02]  /*18bf0*/  IMAD.MOV.U32 R142, RZ, RZ, R143 ;  /* 0x000000ffff8e7224 */ /* 0x000fe400078e008f */
[----:B------:R-:W-:Y:S02]  /*18c00*/  IMAD.MOV.U32 R143, RZ, RZ, R144 ;  /* 0x000000ffff8f7224 */ /* 0x000fe400078e0090 */
[----:B------:R-:W-:-:S02]  /*18c10*/  IMAD.MOV.U32 R144, RZ, RZ, R145 ;  /* 0x000000ffff907224 */ /* 0x000fc400078e0091 */
[----:B------:R-:W-:Y:S02]  /*18c20*/  IMAD.MOV.U32 R145, RZ, RZ, R146 ;  /* 0x000000ffff917224 */ /* 0x000fe400078e0092 */
[----:B------:R-:W-:Y:S01]  /*18c30*/  VIADD R5, R22, UR16 ;  /* 0x0000001016057c36 */ /* 0x000fe20008000000 */
[----:B------:R-:W-:Y:S01]  /*18c40*/  ULDC UR16, c[0x0][0x248] ;  /* 0x0000920000107ab9 */ /* 0x000fe20000000800 */
[----:B------:R-:W-:Y:S02]  /*18c50*/  IMAD.MOV.U32 R146, RZ, RZ, R147 ;  /* 0x000000ffff927224 */ /* 0x000fe400078e0093 */
[----:B------:R-:W-:Y:S02]  /*18c60*/  IMAD.MOV.U32 R147, RZ, RZ, R148 ;  /* 0x000000ffff937224 */ /* 0x000fe400078e0094 */
[----:B------:R-:W-:Y:S02]  /*18c70*/  IMAD.MOV.U32 R148, RZ, RZ, R149 ;  /* 0x000000ffff947224 */ /* 0x000fe400078e0095 */
[----:B------:R-:W-:-:S02]  /*18c80*/  IMAD.MOV.U32 R149, RZ, RZ, R150 ;  /* 0x000000ffff957224 */ /* 0x000fc400078e0096 */
[----:B------:R-:W-:Y:S02]  /*18c90*/  IMAD.MOV.U32 R150, RZ, RZ, R151 ;  /* 0x000000ffff967224 */ /* 0x000fe400078e0097 */
[----:B------:R-:W-:Y:S01]  /*18ca0*/  VIADD R131, R5, UR7 ;  /* 0x0000000705837c36 */ /* 0x000fe20008000000 */
[----:B------:R-:W-:Y:S01]  /*18cb0*/  ULDC UR7, c[0x0][0x248] ;  /* 0x0000920000077ab9 */ /* 0x000fe20000000800 */
[----:B------:R-:W-:Y:S02]  /*18cc0*/  IMAD.MOV.U32 R207, RZ, RZ, R5 ;  /* 0x000000ffffcf7224 */ /* 0x000fe400078e0005 */
[----:B------:R-:W-:Y:S01]  /*18cd0*/  IMAD.MOV.U32 R151, RZ, RZ, R19 ;  /* 0x000000ffff977224 */ /* 0x000fe200078e0013 */
[----:B------:R-:W4:Y:S01]  /*18ce0*/  LDL.LU R5, [R1+0x19a0] ;  /* 0x0019a00001057983 */ /* 0x000f220000300800 */
[----:B------:R-:W-:Y:S02]  /*18cf0*/  IMAD.MOV.U32 R19, RZ, RZ, R6 ;  /* 0x000000ffff137224 */ /* 0x000fe400078e0006 */
[----:B------:R-:W-:Y:S01]  /*18d00*/  IMAD.MOV.U32 R6, RZ, RZ, R16 ;  /* 0x000000ffff067224 */ /* 0x000fe200078e0010 */
[----:B------:R1:W-:Y:S04]  /*18d10*/  STL.64 [R1+0x12d8], R216 ;  /* 0x0012d8d801007387 */ /* 0x0003e80000100a00 */
[----:B------:R1:W-:Y:S01]  /*18d20*/  STL.64 [R1+0x12d0], R214 ;  /* 0x0012d0d601007387 */ /* 0x0003e20000100a00 */
[----:B--2---:R-:W-:-:S03]  /*18d30*/  IMAD.MOV.U32 R16, RZ, RZ, R21 ;  /* 0x000000ffff107224 */ /* 0x004fc600078e0015 */
[----:B------:R-:W2:Y:S01]  /*18d40*/  LDL.LU R21, [R1+0x430] ;  /* 0x0004300001157983 */ /* 0x000ea20000300800 */
[----:B------:R-:W-:-:S05]  /*18d50*/  IMAD.MOV.U32 R219, RZ, RZ, R191 ;  /* 0x000000ffffdb7224 */ /* 0x000fca00078e00bf */
        /* <DEDUP_REMOVED lines=23> */
[----:B------:R-:W-:Y:S01]  /*18ed0*/  IMAD.MOV.U32 R151, RZ, RZ, R19 ;  /* 0x000000ffff977224 */ /* 0x000fe200078e0013 */
[----:B------:R1:W-:Y:S01]  /*18ee0*/  STL.64 [R1+0x12c8], R216 ;  /* 0x0012c8d801007387 */ /* 0x0003e20000100a00 */
[----:B------:R-:W-:Y:S02]  /*18ef0*/  IMAD.MOV.U32 R19, RZ, RZ, R6 ;  /* 0x000000ffff137224 */ /* 0x000fe400078e0006 */
[----:B------:R-:W-:Y:S01]  /*18f00*/  IMAD.MOV.U32 R6, RZ, RZ, R16 ;  /* 0x000000ffff067224 */ /* 0x000fe200078e0010 */
[----:B------:R3:W-:Y:S01]  /*18f10*/  STL.64 [R1+0x12c0], R214 ;  /* 0x0012c0d601007387 */ /* 0x0007e20000100a00 */
[----:B--2---:R-:W-:-:S03]  /*18f20*/  IMAD.MOV.U32 R16, RZ, RZ, R21 ;  /* 0x000000ffff107224 */ /* 0x004fc600078e0015 */
[----:B------:R-:W2:Y:S01]  /*18f30*/  LDL.LU R21, [R1+0x438] ;  /* 0x0004380001157983 */ /* 0x000ea20000300800 */
[CC--:B-1----:R-:W-:Y:S01]  /*18f40*/  LEA R216, P1, R219.reuse, R2.reuse, 0x2 ;  /* 0x00000002dbd87211 */ /* 0x0c2fe200078210ff */
[----:B------:R-:W-:Y:S01]  /*18f50*/  IMAD.MOV.U32 R212, RZ, RZ, R194 ;  /* 0x000000ffffd47224 */ /* 0x000fe200078e00c2 */
[C---:B---3--:R-:W-:Y:S02]  /*18f60*/  LEA R214, P2, R208.reuse, R2, 0x2 ;  /* 0x00000002d0d67211 */ /* 0x048fe400078410ff */
[-C--:B------:R-:W-:Y:S02]  /*18f70*/  LEA.HI.X.SX32 R217, R219, R0.reuse, 0x2, P1 ;  /* 0x00000000dbd97211 */ /* 0x080fe400008f16ff */
[----:B------:R-:W-:Y:S01]  /*18f80*/  LEA.HI.X.SX32 R215, R208, R0, 0x2, P2 ;  /* 0x00000000d0d77211 */ /* 0x000fe200010f16ff */
[----:B------:R-:W-:Y:S02]  /*18f90*/  IMAD.MOV.U32 R208, RZ, RZ, R193 ;  /* 0x000000ffffd07224 */ /* 0x000fe400078e00c1 */
        /* <DEDUP_REMOVED lines=24> */
[----:B--2---:R-:W-:-:S03]  /*19120*/  IMAD.MOV.U32 R16, RZ, RZ, R21 ;  /* 0x000000ffff107224 */ /* 0x004fc600078e0015 */
[----:B------:R-:W2:Y:S01]  /*19130*/  LDL.LU R21, [R1+0x30] ;  /* 0x0000300001157983 */ /* 0x000ea20000300800 */
        /* <DEDUP_REMOVED lines=12> */
[----:B-1----:R-:W-:Y:S01]  /*19200*/  LEA R214, P2, R210, R2, 0x2 ;  /* 0x00000002d2d67211 */ /* 0x002fe200078410ff */
        /* <DEDUP_REMOVED lines=12> */
[----:B--2---:R-:W-:Y:S02]  /*192d0*/  IMAD.MOV.U32 R16, RZ, RZ, R21 ;  /* 0x000000ffff107224 */ /* 0x004fe400078e0015 */
[----:B------:R-:W2:Y:S01]  /*192e0*/  LDL.LU R21, [R1+0x38] ;  /* 0x0000380001157983 */ /* 0x000ea20000300800 */
[-C--:B---3--:R-:W-:Y:S01]  /*192f0*/  LEA R216, P1, R219, R2.reuse, 0x2 ;  /* 0x00000002dbd87211 */ /* 0x088fe200078210ff */
[----:B------:R-:W-:Y:S01]  /*19300*/  IMAD.MOV.U32 R210, RZ, RZ, R196 ;  /* 0x000000ffffd27224 */ /* 0x000fe200078e00c4 */
[----:B-1----:R-:W-:-:S02]  /*19310*/  LEA R214, P2, R209, R2, 0x2 ;  /* 0x00000002d1d67211 */ /* 0x002fc400078410ff */
[-C--:B------:R-:W-:Y:S02]  /*19320*/  LEA.HI.X.SX32 R217, R219, R0.reuse, 0x2, P1 ;  /* 0x00000000dbd97211 */ /* 0x080fe400008f16ff */
[----:B------:R-:W-:Y:S01]  /*19330*/  LEA.HI.X.SX32 R215, R209, R0, 0x2, P2 ;  /* 0x00000000d1d77211 */ /* 0x000fe200010f16ff */
[----:B------:R-:W-:Y:S02]  /*19340*/  IMAD.MOV.U32 R209, RZ, RZ, R195 ;  /* 0x000000ffffd17224 */ /* 0x000fe400078e00c3 */
[----:B------:R1:W-:Y:S01]  /*19350*/  STL.64 [R1+0x1298], R216 ;  /* 0x001298d801007387 */ /* 0x0003e20000100a00 */
[----:B------:R-:W-:Y:S01]  /*19360*/  VIADD R135, R131, UR17 ;  /* 0x0000001183877c36 */ /* 0x000fe20008000000 */
[----:B------:R-:W-:Y:S01]  /*19370*/  ULDC UR17, c[0x0][0x248] ;  /* 0x0000920000117ab9 */ /* 0x000fe20000000800 */
[----:B-1----:R-:W-:-:S04]  /*19380*/  LEA R216, P1, R210, R2, 0x2 ;  /* 0x00000002d2d87211 */ /* 0x002fc800078210ff */
[----:B------:R-:W-:Y:S01]  /*19390*/  LEA.HI.X.SX32 R217, R210, R0, 0x2, P1 ;  /* 0x00000000d2d97211 */ /* 0x000fe200008f16ff */
[----:B------:R-:W-:Y:S02]  /*193a0*/  IMAD.MOV.U32 R210, RZ, RZ, R209 ;  /* 0x000000ffffd27224 */ /* 0x000fe400078e00d1 */
[----:B------:R-:W-:Y:S02]  /*193b0*/  IMAD.MOV.U32 R209, RZ, RZ, R199 ;  /* 0x000000ffffd17224 */ /* 0x000fe400078e00c7 */
[----:B------:R-:W-:Y:S02]  /*193c0*/  IMAD.MOV.U32 R199, RZ, RZ, R204 ;  /* 0x000000ffffc77224 */ /* 0x000fe400078e00cc */
[----:B------:R-:W-:Y:S01]  /*193d0*/  VIADD R130, R135, UR19 ;  /* 0x0000001387827c36 */ /* 0x000fe20008000000 */
[----:B------:R-:W-:Y:S01]  /*193e0*/  STL.64 [R1+0x1290], R214 ;  /* 0x001290d601007387 */ /* 0x000fe20000100a00 */
[----:B------:R-:W-:Y:S01]  /*193f0*/  IMAD.MOV.U32 R204, RZ, RZ, R135 ;  /* 0x000000ffffcc7224 */ /* 0x000fe200078e0087 */
[----:B------:R-:W-:Y:S01]  /*19400*/  ULDC UR19, c[0x0][0x248] ;  /* 0x0000920000137ab9 */ /* 0x000fe20000000800 */
        /* <DEDUP_REMOVED lines=20> */
[----:B--2---:R-:W-:Y:S02]  /*19550*/  IMAD.MOV.U32 R16, RZ, RZ, R21 ;  /* 0x000000ffff107224 */ /* 0x004fe400078e0015 */
[----:B------:R-:W2:Y:S01]  /*19560*/  LDL.LU R21, [R1+0x434] ;  /* 0x0004340001157983 */ /* 0x000ea20000300800 */
[----:B------:R-:W-:Y:S02]  /*19570*/  IMAD.MOV.U32 R211, RZ, RZ, R192 ;  /* 0x000000ffffd37224 */ /* 0x000fe400078e00c0 */
[----:B-1----:R-:W-:-:S03]  /*19580*/  IMAD.MOV.U32 R216, RZ, RZ, R209 ;  /* 0x000000ffffd87224 */ /* 0x002fc600078e00d1 */
[CC--:B------:R-:W-:Y:S01]  /*19590*/  LEA R214, P2, R211.reuse, R2.reuse, 0x2 ;  /* 0x00000002d3d67211 */ /* 0x0c0fe200078410ff */
[----:B------:R-:W-:Y:S01]  /*195a0*/  IMAD.MOV.U32 R217, RZ, RZ, R198 ;  /* 0x000000ffffd97224 */ /* 0x000fe200078e00c6 */
[C---:B------:R-:W-:Y:S01]  /*195b0*/  LEA R218, P1, R216.reuse, R2, 0x2 ;  /* 0x00000002d8da7211 */ /* 0x040fe200078210ff */
[----:B------:R-:W-:Y:S01]  /*195c0*/  IMAD.MOV.U32 R198, RZ, RZ, R200 ;  /* 0x000000ffffc67224 */ /* 0x000fe200078e00c8 */
[-C--:B------:R-:W-:Y:S01]  /*195d0*/  LEA.HI.X.SX32 R215, R211, R0.reuse, 0x2, P2 ;  /* 0x00000000d3d77211 */ /* 0x080fe200010f16ff */
[----:B------:R-:W-:Y:S02]  /*195e0*/  IMAD.MOV.U32 R200, RZ, RZ, R201 ;  /* 0x000000ffffc87224 */ /* 0x000fe400078e00c9 */
[----:B------:R-:W-:Y:S02]  /*195f0*/  IMAD.MOV.U32 R201, RZ, RZ, R207 ;  /* 0x000000ffffc97224 */ /* 0x000fe400078e00cf */
[----:B------:R-:W-:Y:S01]  /*19600*/  IMAD.MOV.U32 R207, RZ, RZ, R22 ;  /* 0x000000ffffcf7224 */ /* 0x000fe200078e0016 */
[----:B------:R-:W-:Y:S01]  /*19610*/  LEA.HI.X.SX32 R219, R216, R0, 0x2, P1 ;  /* 0x00000000d8db7211 */ /* 0x000fe200008f16ff */
[----:B------:R-:W3:Y:S01]  /*19620*/  LDL.LU R22, [R1+0x199c] ;  /* 0x00199c0001167983 */ /* 0x000ee20000300800 */
[----:B------:R-:W-:-:S03]  /*19630*/  IMAD.MOV.U32 R211, RZ, RZ, R198 ;  /* 0x000000ffffd37224 */ /* 0x000fc600078e00c6 */
[----:B------:R1:W-:Y:S01]  /*19640*/  STL.64 [R1+0x1280], R214 ;  /* 0x001280d601007387 */ /* 0x0003e20000100a00 */
[----:B------:R-:W-:Y:S02]  /*19650*/  IMAD.MOV.U32 R209, RZ, RZ, R199 ;  /* 0x000000ffffd17224 */ /* 0x000fe400078e00c7 */
[----:B------:R-:W-:Y:S02]  /*19660*/  IMAD.MOV.U32 R198, RZ, RZ, R17 ;  /* 0x000000ffffc67224 */ /* 0x000fe400078e0011 */
[----:B------:R-:W3:Y:S01]  /*19670*/  LDL.LU R17, [R1+0x1998] ;  /* 0x0019980001117983 */ /* 0x000ee20000300800 */
[----:B-1----:R-:W-:-:S03]  /*19680*/  LEA R214, P2, R213, R2, 0x2 ;  /* 0x00000002d5d67211 */ /* 0x002fc600078410ff */
[----:B------:R1:W-:Y:S01]  /*19690*/  STL.64 [R1+0x1278], R218 ;  /* 0x001278da01007387 */ /* 0x0003e20000100a00 */
[----:B------:R-:W-:Y:S01]  /*196a0*/  LEA.HI.X.SX32 R215, R213, R0, 0x2, P2 ;  /* 0x00000000d5d77211 */ /* 0x000fe200010f16ff */
[----:B------:R-:W-:Y:S02]  /*196b0*/  IMAD.MOV.U32 R213, RZ, RZ, R209 ;  /* 0x000000ffffd57224 */ /* 0x000fe400078e00d1 */
[----:B------:R-:W-:Y:S01]  /*196c0*/  IMAD.MOV.U32 R209, RZ, RZ, R198 ;  /* 0x000000ffffd17224 */ /* 0x000fe200078e00c6 */
[C---:B-1----:R-:W-:Y:S01]  /*196d0*/  LEA R218, P1, R211.reuse, R2, 0x2 ;  /* 0x00000002d3da7211 */ /* 0x042fe200078210ff */
[----:B------:R-:W-:Y:S01]  /*196e0*/  IMAD.MOV.U32 R216, RZ, RZ, R200 ;  /* 0x000000ffffd87224 */ /* 0x000fe200078e00c8 */
[----:B------:R1:W-:Y:S02]  /*196f0*/  STL.64 [R1+0x1270], R214 ;  /* 0x001270d601007387 */ /* 0x0003e40000100a00 */
[----:B------:R-:W-:Y:S01]  /*19700*/  LEA.HI.X.SX32 R219, R211, R0, 0x2, P1 ;  /* 0x00000000d3db7211 */ /* 0x000fe200008f16ff */
[----:B------:R-:W-:-:S02]  /*19710*/  IMAD.MOV.U32 R211, RZ, RZ, R209 ;  /* 0x000000ffffd37224 */ /* 0x000fc400078e00d1 */
[----:B------:R-:W-:Y:S02]  /*19720*/  IMAD.MOV.U32 R209, RZ, RZ, R134 ;  /* 0x000000ffffd17224 */ /* 0x000fe400078e0086 */
[----:B------:R-:W-:Y:S02]  /*19730*/  IMAD.MOV.U32 R200, RZ, RZ, R133 ;  /* 0x000000ffffc87224 */ /* 0x000fe400078e0085 */
[----:B------:R-:W-:Y:S02]  /*19740*/  IMAD.MOV.U32 R133, RZ, RZ, R135 ;  /* 0x000000ffff857224 */ /* 0x000fe400078e0087 */
[----:B------:R-:W-:Y:S01]  /*19750*/  IMAD.MOV.U32 R134, RZ, RZ, R136 ;  /* 0x000000ffff867224 */ /* 0x000fe200078e0088 */
[----:B-1----:R-:W-:Y:S01]  /*19760*/  LEA R214, P2, R208, R2, 0x2 ;  /* 0x00000002d0d67211 */ /* 0x002fe200078410ff */
        /* <DEDUP_REMOVED lines=24> */
[-C--:B-1----:R-:W-:Y:S01]  /*198f0*/  LEA R218, P1, R216, R2.reuse, 0x2 ;  /* 0x00000002d8da7211 */ /* 0x082fe200078210ff */
[----:B------:R-:W-:Y:S01]  /*19900*/  IMAD.MOV.U32 R221, RZ, RZ, R209 ;  /* 0x000000ffffdd7224 */ /* 0x000fe200078e00d1 */
[----:B----4-:R-:W-:Y:S02]  /*19910*/  LEA R214, P2, R212, R2, 0x2 ;  /* 0x00000002d4d67211 */ /* 0x010fe400078410ff */
[-C--:B------:R-:W-:Y:S01]  /*19920*/  LEA.HI.X.SX32 R219, R216, R0.reuse, 0x2, P1 ;  /* 0x00000000d8db7211 */ /* 0x080fe200008f16ff */
[----:B------:R-:W-:Y:S01]  /*19930*/  IMAD.MOV.U32 R208, RZ, RZ, R201 ;  /* 0x000000ffffd07224 */ /* 0x000fe200078e00c9 */
[----:B------:R-:W-:-:S03]  /*19940*/  LEA.HI.X.SX32 R215, R212, R0, 0x2, P2 ;  /* 0x00000000d4d77211 */ /* 0x000fc600010f16ff */
[----:B------:R1:W-:Y:S01]  /*19950*/  STL.64 [R1+0x1258], R218 ;  /* 0x001258da01007387 */ /* 0x0003e20000100a00 */
[----:B------:R-:W-:Y:S02]  /*19960*/  IMAD.MOV.U32 R212, RZ, RZ, R208 ;  /* 0x000000ffffd47224 */ /* 0x000fe400078e00d0 */
[----:B------:R-:W-:Y:S02]  /*19970*/  IMAD.MOV.U32 R208, RZ, RZ, R20 ;  /* 0x000000ffffd07224 */ /* 0x000fe400078e0014 */
[----:B------:R-:W-:Y:S01]  /*19980*/  VIADD R132, R130, UR5 ;  /* 0x0000000582847c36 */ /* 0x000fe20008000000 */
[----:B-1----:R-:W-:-:S03]  /*19990*/  LEA R218, P1, R221, R2, 0x2 ;  /* 0x00000002ddda7211 */ /* 0x002fc600078210ff */
[----:B------:R-:W-:Y:S01]  /*199a0*/  VIADD R129, R132, UR20 ;  /* 0x0000001484817c36 */ /* 0x000fe20008000000 */
[----:B------:R1:W-:Y:S01]  /*199b0*/  STL.64 [R1+0x1250], R214 ;  /* 0x001250d601007387 */ /* 0x0003e20000100a00 */
[----:B------:R-:W-:Y:S01]  /*199c0*/  IMAD.MOV.U32 R209, RZ, RZ, R203 ;  /* 0x000000ffffd17224 */ /* 0x000fe200078e00cb */
[----:B------:R-:W-:Y:S01]  /*199d0*/  LEA.HI.X.SX32 R219, R221, R0, 0x2, P1 ;  /* 0x00000000dddb7211 */ /* 0x000fe200008f16ff */
[----:B------:R-:W-:Y:S01]  /*199e0*/  IMAD.MOV.U32 R221, RZ, RZ, R208 ;  /* 0x000000ffffdd7224 */ /* 0x000fe200078e00d0 */
[----:B------:R-:W4:Y:S01]  /*199f0*/  LDL.LU R20, [R1+0x1994] ;  /* 0x0019940001147983 */ /* 0x000f220000300800 */
[----:B------:R-:W-:Y:S01]  /*19a00*/  IMAD.MOV.U32 R208, RZ, RZ, R132 ;  /* 0x000000ffffd07224 */ /* 0x000fe200078e0084 */
[----:B------:R-:W-:Y:S01]  /*19a10*/  ULDC UR5, c[0x0][0x248] ;  /* 0x0000920000057ab9 */ /* 0x000fe20000000800 */
        /* <DEDUP_REMOVED lines=16> */
[----:B------:R-:W-:Y:S01]  /*19b20*/  VIADD R18, R129, UR22 ;  /* 0x0000001681127c36 */ /* 0x000fe20008000000 */
[----:B------:R-:W-:Y:S01]  /*19b30*/  LEA.HI.X.SX32 R215, R217, R0, 0x2, P2 ;  /* 0x00000000d9d77211 */ /* 0x000fe200010f16ff */
[----:B------:R-:W-:Y:S01]  /*19b40*/  IMAD.MOV.U32 R146, RZ, RZ, R147 ;  /* 0x000000ffff927224 */ /* 0x000fe200078e0093 */
[----:B------:R-:W-:Y:S01]  /*19b50*/  ULDC UR22, c[0x0][0x248] ;  /* 0x0000920000167ab9 */ /* 0x000fe20000000800 */
[----:B------:R-:W-:Y:S02]  /*19b60*/  IMAD.MOV.U32 R147, RZ, RZ, R148 ;  /* 0x000000ffff937224 */ /* 0x000fe400078e0094 */
[----:B------:R-:W-:Y:S02]  /*19b70*/  IMAD.MOV.U32 R148, RZ, RZ, R149 ;  /* 0x000000ffff947224 */ /* 0x000fe400078e0095 */
[----:B------:R-:W-:Y:S02]  /*19b80*/  IMAD.MOV.U32 R149, RZ, RZ, R150 ;  /* 0x000000ffff957224 */ /* 0x000fe400078e0096 */
[----:B------:R-:W-:-:S02]  /*19b90*/  IMAD.MOV.U32 R150, RZ, RZ, R151 ;  /* 0x000000ffff967224 */ /* 0x000fc400078e0097 */
[----:B------:R-:W-:Y:S01]  /*19ba0*/  VIADD R128, R18, UR8 ;  /* 0x0000000812807c36 */ /* 0x000fe20008000000 */
[----:B------:R-:W-:Y:S01]  /*19bb0*/  ULDC UR8, c[0x0][0x248] ;  /* 0x0000920000087ab9 */ /* 0x000fe20000000800 */
[----:B------:R-:W-:Y:S02]  /*19bc0*/  IMAD.MOV.U32 R203, RZ, RZ, R18 ;  /* 0x000000ffffcb7224 */ /* 0x000fe400078e0012 */
[----:B------:R-:W-:Y:S01]  /*19bd0*/  IMAD.MOV.U32 R151, RZ, RZ, R19 ;  /* 0x000000ffff977224 */ /* 0x000fe200078e0013 */
[----:B------:R-:W4:Y:S01]  /*19be0*/  LDL.LU R18, [R1+0x1990] ;  /* 0x0019900001127983 */ /* 0x000f220000300800 */
[----:B------:R-:W-:-:S03]  /*19bf0*/  IMAD.MOV.U32 R19, RZ, RZ, R6 ;  /* 0x000000ffff137224 */ /* 0x000fc600078e0006 */
[----:B------:R1:W-:Y:S04]  /*19c00*/  STL.64 [R1+0x1248], R218 ;  /* 0x001248da01007387 */ /* 0x0003e80000100a00 */
[----:B------:R1:W-:Y:S01]  /*19c10*/  STL.64 [R1+0x1240], R214 ;  /* 0x001240d601007387 */ /* 0x0003e20000100a00 */
[----:B---3--:R-:W-:Y:S02]  /*19c20*/  IMAD.MOV.U32 R6, RZ, RZ, R16 ;  /* 0x000000ffff067224 */ /* 0x008fe400078e0010 */
[----:B--2---:R-:W-:Y:S02]  /*19c30*/  IMAD.MOV.U32 R16, RZ, RZ, R21 ;  /* 0x000000ffff107224 */ /* 0x004fe400078e0015 */
[----:B------:R-:W2:Y:S01]  /*19c40*/  LDL.LU R21, [R1+0x3c] ;  /* 0x00003c0001157983 */ /* 0x000ea20000300800 */
[----:B-1----:R-:W-:-:S02]  /*19c50*/  LEA R218, P1, R221, R2, 0x2 ;  /* 0x00000002ddda7211 */ /* 0x002fc400078210ff */
[C---:B------:R-:W-:Y:S02]  /*19c60*/  LEA R214, P2, R210.reuse, R2, 0x2 ;  /* 0x00000002d2d67211 */ /* 0x040fe400078410ff */
[-C--:B------:R-:W-:Y:S01]  /*19c70*/  LEA.HI.X.SX32 R219, R221, R0.reuse, 0x2, P1 ;  /* 0x00000000dddb7211 */ /* 0x080fe200008f16ff */
[----:B------:R-:W-:Y:S01]  /*19c80*/  IMAD.MOV.U32 R221, RZ, RZ, R23 ;  /* 0x000000ffffdd7224 */ /* 0x000fe200078e0017 */
[----:B------:R-:W-:-:S03]  /*19c90*/  LEA.HI.X.SX32 R215, R210, R0, 0x2, P2 ;  /* 0x00000000d2d77211 */ /* 0x000fc600010f16ff */
[----:B------:R1:W-:Y:S01]  /*19ca0*/  STL.64 [R1+0x1238], R218 ;  /* 0x001238da01007387 */ /* 0x0003e20000100a00 */
[----:B------:R-:W-:-:S03]  /*19cb0*/  IMAD.MOV.U32 R210, RZ, RZ, R208 ;  /* 0x000000ffffd27224 */ /* 0x000fc600078e00d0 */
[----:B------:R-:W3:Y:S01]  /*19cc0*/  LDL.LU R23, [R1+0x198c] ;  /* 0x00198c0001177983 */ /* 0x000ee20000300800 */
[----:B------:R-:W-:Y:S01]  /*19cd0*/  IMAD.MOV.U32 R208, RZ, RZ, R203 ;  /* 0x000000ffffd07224 */ /* 0x000fe200078e00cb */
[C---:B-1----:R-:W-:Y:S02]  /*19ce0*/  LEA R218, P1, R221.reuse, R2, 0x2 ;  /* 0x00000002ddda7211 */ /* 0x042fe400078210ff */
[----:B------:R1:W-:Y:S02]  /*19cf0*/  STL.64 [R1+0x1230], R214 ;  /* 0x001230d601007387 */ /* 0x0003e40000100a00 */
[----:B------:R-:W-:-:S05]  /*19d00*/  LEA.HI.X.SX32 R219, R221, R0, 0x2, P1 ;  /* 0x00000000dddb7211 */ /* 0x000fca00008f16ff */
        /* <DEDUP_REMOVED lines=31> */
[----:B------:R-:W4:Y:S01]  /*19f00*/  LDL.LU R16, [R1+0x440] ;  /* 0x0004400001107983 */ /* 0x000f220000300800 */
[----:B--2---:R-:W-:-:S03]  /*19f10*/  IMAD.MOV.U32 R6, RZ, RZ, R21 ;  /* 0x000000ffff067224 */ /* 0x004fc600078e0015 */
[----:B------:R-:W2:Y:S01]  /*19f20*/  LDL.LU R21, [R1+0x448] ;  /* 0x0004480001157983 */ /* 0x000ea20000300800 */
[----:B------:R-:W-:Y:S01]  /*19f30*/  LEA R220, P1, R218, R2, 0x2 ;  /* 0x00000002dadc7211 */ /* 0x000fe200078210ff */
[----:B------:R-:W-:-:S03]  /*19f40*/  IMAD.MOV.U32 R219, RZ, RZ, R206 ;  /* 0x000000ffffdb7224 */ /* 0x000fc600078e00ce */
[----:B------:R-:W-:Y:S01]  /*19f50*/  LEA.HI.X.SX32 R221, R218, R0, 0x2, P1 ;  /* 0x00000000dadd7211 */ /* 0x000fe200008f16ff */
[----:B------:R-:W-:Y:S01]  /*19f60*/  IMAD.MOV.U32 R206, RZ, RZ, R207 ;  /* 0x000000ffffce7224 */ /* 0x000fe200078e00cf */
[----:B-1----:R-:W-:-:S03]  /*19f70*/  LEA R214, P2, R211, R2, 0x2 ;  /* 0x00000002d3d67211 */ /* 0x002fc600078410ff */
[----:B------:R1:W-:Y:S01]  /*19f80*/  STL.64 [R1+0x1218], R220 ;  /* 0x001218dc01007387 */ /* 0x0003e20000100a00 */
[----:B------:R-:W-:Y:S01]  /*19f90*/  LEA.HI.X.SX32 R215, R211, R0, 0x2, P2 ;  /* 0x00000000d3d77211 */ /* 0x000fe200010f16ff */
[----:B------:R-:W-:Y:S02]  /*19fa0*/  IMAD.MOV.U32 R211, RZ, RZ, R206 ;  /* 0x000000ffffd37224 */ /* 0x000fe400078e00ce */
[----:B-1----:R-:W-:-:S05]  /*19fb0*/  IMAD.MOV.U32 R221, RZ, RZ, R219 ;  /* 0x000000ffffdd7224 */ /* 0x002fca00078e00db */
[----:B------:R-:W-:-:S04]  /*19fc0*/  LEA R218, P1, R221, R2, 0x2 ;  /* 0x00000002ddda7211 */ /* 0x000fc800078210ff */
        /* <DEDUP_REMOVED lines=23> */
[----:B------:R-:W-:Y:S01]  /*1a140*/  IMAD.MOV.U32 R147, RZ, RZ, R148 ;  /* 0x000000ffff937224 */ /* 0x000fe200078e0094 */
[C---:B-1----:R-:W-:Y:S01]  /*1a150*/  LEA R214, P2, R216.reuse, R2, 0x2 ;  /* 0x00000002d8d67211 */ /* 0x042fe200078410ff */
[----:B------:R-:W-:Y:S02]  /*1a160*/  IMAD.MOV.U32 R148, RZ, RZ, R149 ;  /* 0x000000ffff947224 */ /* 0x000fe400078e0095 */
[----:B------:R-:W-:Y:S01]  /*1a170*/  IMAD.MOV.U32 R149, RZ, RZ, R150 ;  /* 0x000000ffff957224 */ /* 0x000fe200078e0096 */
[----:B------:R-:W-:Y:S01]  /*1a180*/  LEA.HI.X.SX32 R215, R216, R0, 0x2, P2 ;  /* 0x00000000d8d77211 */ /* 0x000fe200010f16ff */
[----:B------:R-:W-:-:S02]  /*1a190*/  IMAD.MOV.U32 R150, RZ, RZ, R151 ;  /* 0x000000ffff967224 */ /* 0x000fc400078e0097 */
[----:B------:R-:W-:Y:S01]  /*1a1a0*/  IMAD.MOV.U32 R151, RZ, RZ, R19 ;  /* 0x000000ffff977224 */ /* 0x000fe200078e0013 */
[----:B------:R1:W-:Y:S01]  /*1a1b0*/  STL.64 [R1+0x1208], R218 ;  /* 0x001208da01007387 */ /* 0x0003e20000100a00 */
[----:B------:R-:W-:-:S03]  /*1a1c0*/  IMAD.MOV.U32 R19, RZ, RZ, R6 ;  /* 0x000000ffff137224 */ /* 0x000fc600078e0006 */
[----:B------:R3:W-:Y:S01]  /*1a1d0*/  STL.64 [R1+0x1200], R214 ;  /* 0x001200d601007387 */ /* 0x0007e20000100a00 */
[----:B----4-:R-:W-:Y:S02]  /*1a1e0*/  IMAD.MOV.U32 R6, RZ, RZ, R16 ;  /* 0x000000ffff067224 */ /* 0x010fe400078e0010 */
[----:B--2---:R-:W-:Y:S02]  /*1a1f0*/  IMAD.MOV.U32 R16, RZ, RZ, R21 ;  /* 0x000000ffff107224 */ /* 0x004fe400078e0015 */
[----:B------:R-:W2:Y:S01]  /*1a200*/  LDL.LU R21, [R1+0x40] ;  /* 0x0000400001157983 */ /* 0x000ea20000300800 */
[CC--:B-1----:R-:W-:Y:S02]  /*1a210*/  LEA R218, P1, R221.reuse, R2.reuse, 0x2 ;  /* 0x00000002ddda7211 */ /* 0x0c2fe400078210ff */
[C---:B---3--:R-:W-:Y:S02]  /*1a220*/  LEA R214, P2, R212.reuse, R2, 0x2 ;  /* 0x00000002d4d67211 */ /* 0x048fe400078410ff */
[-C--:B------:R-:W-:Y:S01]  /*1a230*/  LEA.HI.X.SX32 R219, R221, R0.reuse, 0x2, P1 ;  /* 0x00000000dddb7211 */ /* 0x080fe200008f16ff */
[----:B------:R-:W-:Y:S01]  /*1a240*/  IMAD.MOV.U32 R217, RZ, RZ, R204 ;  /* 0x000000ffffd97224 */ /* 0x000fe200078e00cc */
[----:B------:R-:W-:-:S03]  /*1a250*/  LEA.HI.X.SX32 R215, R212, R0, 0x2, P2 ;  /* 0x00000000d4d77211 */ /* 0x000fc600010f16ff */
[----:B------:R-:W-:Y:S04]  /*1a260*/  STL.64 [R1+0x11f8], R218 ;  /* 0x0011f8da01007387 */ /* 0x000fe80000100a00 */
        /* <DEDUP_REMOVED lines=35> */
[----:B------:R-:W-:Y:S02]  /*1a4a0*/  IMAD.MOV.U32 R19, RZ, RZ, R6 ;  /* 0x000000ffff137224 */ /* 0x000fe400078e0006 */
[----:B------:R-:W-:Y:S01]  /*1a4b0*/  IMAD.MOV.U32 R6, RZ, RZ, R16 ;  /* 0x000000ffff067224 */ /* 0x000fe200078e0010 */
[----:B------:R1:W-:Y:S01]  /*1a4c0*/  STL.64 [R1+0x11e0], R214 ;  /* 0x0011e0d601007387 */ /* 0x0003e20000100a00 */
[----:B--2---:R-:W-:-:S03]  /*1a4d0*/  IMAD.MOV.U32 R16, RZ, RZ, R21 ;  /* 0x000000ffff107224 */ /* 0x004fc600078e0015 */
[----:B------:R-:W2:Y:S01]  /*1a4e0*/  LDL.LU R21, [R1+0x48] ;  /* 0x0000480001157983 */ /* 0x000ea20000300800 */
[----:B------:R-:W-:-:S04]  /*1a4f0*/  IMAD.MOV.U32 R208, RZ, RZ, R209 ;  /* 0x000000ffffd07224 */ /* 0x000fc800078e00d1 */
[----:B------:R-:W-:-:S04]  /*1a500*/  IMAD.MOV.U32 R212, RZ, RZ, R208 ;  /* 0x000000ffffd47224 */ /* 0x000fc800078e00d0 */
[----:B------:R-:W-:Y:S01]  /*1a510*/  IMAD.MOV.U32 R216, RZ, RZ, R212 ;  /* 0x000000ffffd87224 */ /* 0x000fe200078e00d4 */
[----:B-1----:R-:W-:-:S04]  /*1a520*/  LEA R214, P2, R210, R2, 0x2 ;  /* 0x00000002d2d67211 */ /* 0x002fc800078410ff */
[----:B------:R-:W-:Y:S02]  /*1a530*/  LEA R218, P1, R216, R2, 0x2 ;  /* 0x00000002d8da7211 */ /* 0x000fe400078210ff */
[-C--:B------:R-:W-:Y:S02]  /*1a540*/  LEA.HI.X.SX32 R215, R210, R0.reuse, 0x2, P2 ;  /* 0x00000000d2d77211 */ /* 0x080fe400010f16ff */
[----:B------:R-:W-:Y:S01]  /*1a550*/  LEA.HI.X.SX32 R219, R216, R0, 0x2, P1 ;  /* 0x00000000d8db7211 */ /* 0x000fe200008f16ff */
[----:B------:R-:W-:-:S04]  /*1a560*/  IMAD.MOV.U32 R210, RZ, RZ, R211 ;  /* 0x000000ffffd27224 */ /* 0x000fc800078e00d3 */
        /* <DEDUP_REMOVED lines=40> */
[----:B--2---:R-:W-:-:S03]  /*1a7f0*/  IMAD.MOV.U32 R16, RZ, RZ, R21 ;  /* 0x000000ffff107224 */ /* 0x004fc600078e0015 */
[----:B------:R-:W2:Y:S01]  /*1a800*/  LDL.LU R21, [R1+0x444] ;  /* 0x0004440001157983 */ /* 0x000ea20000300800 */
[----:B------:R-:W-:-:S04]  /*1a810*/  LEA R218, P1, R213, R2, 0x2 ;  /* 0x00000002d5da7211 */ /* 0x000fc800078210ff */
[----:B------:R-:W-:-:S05]  /*1a820*/  LEA.HI.X.SX32 R219, R213, R0, 0x2, P1 ;  /* 0x00000000d5db7211 */ /* 0x000fca00008f16ff */
[----:B------:R3:W-:Y:S01]  /*1a830*/  STL.64 [R1+0x11b8], R218 ;  /* 0x0011b8da01007387 */ /* 0x0007e20000100a00 */
[----:B------:R-:W-:Y:S01]  /*1a840*/  VIADD R93, R126, UR15 ;  /* 0x0000000f7e5d7c36 */ /* 0x000fe20008000000 */
[-C--:B-1----:R-:W-:Y:S01]  /*1a850*/  LEA R216, P2, R210, R2.reuse, 0x2 ;  /* 0x00000002d2d87211 */ /* 0x082fe200078410ff */
[----:B------:R-:W-:Y:S01]  /*1a860*/  ULDC UR15, c[0x0][0x248] ;  /* 0x00009200000f7ab9 */ /* 0x000fe20000000800 */
[----:B---3--:R-:W-:-:S04]  /*1a870*/  LEA R218, P1, R126, R2, 0x2 ;  /* 0x000000027eda7211 */ /* 0x008fc800078210ff */
        /* <DEDUP_REMOVED lines=14> */
[----:B------:R-:W-:Y:S01]  /*1a960*/  VIADD R92, R93, UR18 ;  /* 0x000000125d5c7c36 */ /* 0x000fe20008000000 */
[----:B------:R1:W-:Y:S01]  /*1a970*/  STL.64 [R1+0x11b0], R216 ;  /* 0x0011b0d801007387 */ /* 0x0003e20000100a00 */
[----:B------:R-:W-:Y:S01]  /*1a980*/  IMAD.MOV.U32 R138, RZ, RZ, R139 ;  /* 0x000000ffff8a7224 */ /* 0x000fe200078e008b */
[----:B------:R-:W-:Y:S01]  /*1a990*/  ULDC UR18, c[0x0][0x248] ;  /* 0x0000920000127ab9 */ /* 0x000fe20000000800 */
[----:B------:R-:W-:Y:S02]  /*1a9a0*/  IMAD.MOV.U32 R139, RZ, RZ, R140 ;  /* 0x000000ffff8b7224 */ /* 0x000fe400078e008c */
[----:B------:R-:W-:Y:S02]  /*1a9b0*/  IMAD.MOV.U32 R140, RZ, RZ, R141 ;  /* 0x000000ffff8c7224 */ /* 0x000fe400078e008d */
[----:B------:R-:W-:Y:S02]  /*1a9c0*/  IMAD.MOV.U32 R141, RZ, RZ, R142 ;  /* 0x000000ffff8d7224 */ /* 0x000fe400078e008e */
[----:B------:R-:W-:-:S02]  /*1a9d0*/  IMAD.MOV.U32 R210, RZ, RZ, R92 ;  /* 0x000000ffffd27224 */ /* 0x000fc400078e005c */
[----:B------:R-:W-:Y:S01]  /*1a9e0*/  IMAD.MOV.U32 R142, RZ, RZ, R143 ;  /* 0x000000ffff8e7224 */ /* 0x000fe200078e008f */
[C---:B-1----:R-:W-:Y:S01]  /*1a9f0*/  LEA R216, P2, R93.reuse, R2, 0x2 ;  /* 0x000000025dd87211 */ /* 0x042fe200078410ff */
[----:B------:R-:W-:Y:S01]  /*1aa00*/  VIADD R124, R92, UR21 ;  /* 0x000000155c7c7c36 */ /* 0x000fe20008000000 */
[----:B------:R1:W-:Y:S01]  /*1aa10*/  STL.64 [R1+0x11a8], R218 ;  /* 0x0011a8da01007387 */ /* 0x0003e20000100a00 */
[----:B------:R-:W-:Y:S01]  /*1aa20*/  IMAD.MOV.U32 R143, RZ, RZ, R144 ;  /* 0x000000ffff8f7224 */ /* 0x000fe200078e0090 */
[----:B------:R-:W-:Y:S01]  /*1aa30*/  LEA.HI.X.SX32 R217, R93, R0, 0x2, P2 ;  /* 0x000000005dd97211 */ /* 0x000fe200010f16ff */
[----:B------:R-:W-:Y:S01]  /*1aa40*/  IMAD.MOV.U32 R144, RZ, RZ, R145 ;  /* 0x000000ffff907224 */ /* 0x000fe200078e0091 */
[----:B------:R-:W-:Y:S01]  /*1aa50*/  ULDC UR21, c[0x0][0x248] ;  /* 0x0000920000157ab9 */ /* 0x000fe20000000800 */
[----:B------:R-:W-:Y:S02]  /*1aa60*/  IMAD.MOV.U32 R145, RZ, RZ, R146 ;  /* 0x000000ffff917224 */ /* 0x000fe400078e0092 */
[----:B------:R-:W-:Y:S01]  /*1aa70*/  IMAD.MOV.U32 R146, RZ, RZ, R147 ;  /* 0x000000ffff927224 */ /* 0x000fe200078e0093 */
[----:B------:R-:W-:Y:S01]  /*1aa80*/  LEA R92, P2, R124, R2, 0x2 ;  /* 0x000000027c5c7211 */ /* 0x000fe200078410ff */
[----:B------:R-:W-:-:S02]  /*1aa90*/  IMAD.MOV.U32 R147, RZ, RZ, R148 ;  /* 0x000000ffff937224 */ /* 0x000fc400078e0094 */
[----:B------:R-:W-:Y:S01]  /*1aaa0*/  IMAD.MOV.U32 R148, RZ, RZ, R149 ;  /* 0x000000ffff947224 */ /* 0x000fe200078e0095 */
[----:B-1----:R-:W-:Y:S01]  /*1aab0*/  LEA R218, P1, R210, R2, 0x2 ;  /* 0x00000002d2da7211 */ /* 0x002fe200078210ff */
[C---:B------:R-:W-:Y:S01]  /*1aac0*/  VIADD R123, R124.reuse, UR24 ;  /* 0x000000187c7b7c36 */ /* 0x040fe20008000000 */
[-C--:B------:R-:W-:Y:S01]  /*1aad0*/  LEA.HI.X.SX32 R93, R124, R0.reuse, 0x2, P2 ;  /* 0x000000007c5d7211 */ /* 0x080fe200010f16ff */
[----:B------:R-:W-:Y:S01]  /*1aae0*/  IMAD.MOV.U32 R149, RZ, RZ, R150 ;  /* 0x000000ffff957224 */ /* 0x000fe200078e0096 */
[----:B------:R-:W-:Y:S01]  /*1aaf0*/  LEA.HI.X.SX32 R219, R210, R0, 0x2, P1 ;  /* 0x00000000d2db7211 */ /* 0x000fe200008f16ff */
[----:B------:R-:W-:Y:S01]  /*1ab00*/  IMAD.MOV.U32 R150, RZ, RZ, R151 ;  /* 0x000000ffff967224 */ /* 0x000fe200078e0097 */
[----:B------:R-:W-:Y:S01]  /*1ab10*/  STL.64 [R1+0x11a0], R216 ;  /* 0x0011a0d801007387 */ /* 0x000fe20000100a00 */
[----:B------:R-:W-:Y:S01]  /*1ab20*/  IMAD.MOV.U32 R151, RZ, RZ, R19 ;  /* 0x000000ffff977224 */ /* 0x000fe200078e0013 */
[----:B------:R-:W-:Y:S01]  /*1ab30*/  ULDC UR24, c[0x0][0x248] ;  /* 0x0000920000187ab9 */ /* 0x000fe20000000800 */
[----:B------:R-:W-:-:S02]  /*1ab40*/  IMAD.MOV.U32 R19, RZ, RZ, R6 ;  /* 0x000000ffff137224 */ /* 0x000fc400078e0006 */
        /* <DEDUP_REMOVED lines=50> */
[----:B------:R-:W2:Y:S04]  /*1ae70*/  LDL.LU R21, [R1+0x44c] ;  /* 0x00044c0001157983 */ /* 0x000ea80000300800 */
[----:B------:R1:W-:Y:S04]  /*1ae80*/  STL.64 [R1+0x1198], R218 ;  /* 0x001198da01007387 */ /* 0x0003e80000100a00 */
[----:B------:R3:W-:Y:S01]  /*1ae90*/  STL.64 [R1+0x1190], R92 ;  /* 0x0011905c01007387 */ /* 0x0007e20000100a00 */
[----:B-1----:R-:W-:-:S02]  /*1aea0*/  LEA R218, P1, R123, R2, 0x2 ;  /* 0x000000027bda7211 */ /* 0x002fc400078210ff */
[C---:B---3--:R-:W-:Y:S02]  /*1aeb0*/  LEA R92, P2, R122.reuse, R2, 0x2 ;  /* 0x000000027a5c7211 */ /* 0x048fe400078410ff */
[-C--:B------:R-:W-:Y:S02]  /*1aec0*/  LEA.HI.X.SX32 R219, R123, R0.reuse, 0x2, P1 ;  /* 0x000000007bdb7211 */ /* 0x080fe400008f16ff */
[----:B------:R-:W-:Y:S02]  /*1aed0*/  LEA.HI.X.SX32 R93, R122, R0, 0x2, P2 ;  /* 0x000000007a5d7211 */ /* 0x000fe400010f16ff */
[C---:B------:R-:W-:Y:S01]  /*1aee0*/  LEA R122, P1, R121.reuse, R2, 0x2 ;  /* 0x00000002797a7211 */ /* 0x040fe200078210ff */
[----:B------:R-:W-:Y:S04]  /*1aef0*/  STL.64 [R1+0x1188], R218 ;  /* 0x001188da01007387 */ /* 0x000fe80000100a00 */
[----:B------:R1:W-:Y:S01]  /*1af00*/  STL.64 [R1+0x1180], R92 ;  /* 0x0011805c01007387 */ /* 0x0003e20000100a00 */
[----:B------:R-:W-:-:S02]  /*1af10*/  LEA.HI.X.SX32 R123, R121, R0, 0x2, P1 ;  /* 0x00000000797b7211 */ /* 0x000fc400008f16ff */
[----:B-1----:R-:W-:-:S04]  /*1af20*/  LEA R92, P2, R120, R2, 0x2 ;  /* 0x00000002785c7211 */ /* 0x002fc800078410ff */
[----:B------:R-:W-:Y:S01]  /*1af30*/  LEA.HI.X.SX32 R93, R120, R0, 0x2, P2 ;  /* 0x00000000785d7211 */ /* 0x000fe200010f16ff */
[----:B------:R-:W-:Y:S01]  /*1af40*/  STL.64 [R1+0x1178], R122 ;  /* 0x0011787a01007387 */ /* 0x000fe20000100a00 */
[----:B------:R-:W-:-:S03]  /*1af50*/  LEA R120, P1, R119, R2, 0x2 ;  /* 0x0000000277787211 */ /* 0x000fc600078210ff */
[----:B------:R1:W-:Y:S01]  /*1af60*/  STL.64 [R1+0x1170], R92 ;  /* 0x0011705c01007387 */ /* 0x0003e20000100a00 */
[----:B------:R-:W-:Y:S02]  /*1af70*/  LEA.HI.X.SX32 R121, R119, R0, 0x2, P1 ;  /* 0x0000000077797211 */ /* 0x000fe400008f16ff */
        /* <DEDUP_REMOVED lines=53> */
[----:B------:R-:W-:Y:S01]  /*1b2d0*/  LEA.HI.X.SX32 R103, R101, R0, 0x2, P1 ;  /* 0x0000000065677211 */ /* 0x000fe200008f16ff */
[----:B------:R-:W-:Y:S01]  /*1b2e0*/  VIADD R98, R99, UR53 ;  /* 0x0000003563627c36 */ /* 0x000fe20008000000 */
[----:B------:R-:W-:Y:S01]  /*1b2f0*/  ULDC UR53, c[0x0][0x248] ;  /* 0x0000920000357ab9 */ /* 0x000fe20000000800 */
[----:B-1----:R-:W-:-:S04]  /*1b300*/  LEA R92, P2, R100, R2, 0x2 ;  /* 0x00000002645c7211 */ /* 0x002fc800078410ff */
[----:B------:R-:W-:Y:S01]  /*1b310*/  LEA.HI.X.SX32 R93, R100, R0, 0x2, P2 ;  /* 0x00000000645d7211 */ /* 0x000fe200010f16ff */
[----:B------:R-:W-:Y:S01]  /*1b320*/  STL.64 [R1+0x10d8], R102 ;  /* 0x0010d86601007387 */ /* 0x000fe20000100a00 */
[C---:B------:R-:W-:Y:S01]  /*1b330*/  LEA R100, P1, R99.reuse, R2, 0x2 ;  /* 0x0000000263647211 */ /* 0x040fe200078210ff */
[C---:B------:R-:W-:Y:S01]  /*1b340*/  VIADD R97, R98.reuse, UR54 ;  /* 0x0000003662617c36 */ /* 0x040fe20008000000 */
[----:B------:R-:W-:Y:S01]  /*1b350*/  ULDC UR54, c[0x0][0x248] ;  /* 0x0000920000367ab9 */ /* 0x000fe20000000800 */
        /* <DEDUP_REMOVED lines=27> */
[----:B------:R-:W-:Y:S01]  /*1b510*/  LEA R94, P1, R91, R2, 0x2 ;  /* 0x000000025b5e7211 */ /* 0x000fe200078210ff */
[----:B------:R-:W-:Y:S01]  /*1b520*/  VIADD R205, R89, UR60 ;  /* 0x0000003c59cd7c36 */ /* 0x000fe20008000000 */
[----:B------:R-:W-:Y:S01]  /*1b530*/  ULDC UR60, c[0x0][0x248] ;  /* 0x00009200003c7ab9 */ /* 0x000fe20000000800 */
[----:B------:R1:W-:Y:S01]  /*1b540*/  STL.64 [R1+0x10a0], R92 ;  /* 0x0010a05c01007387 */ /* 0x0003e20000100a00 */
[----:B------:R-:W-:Y:S01]  /*1b550*/  LEA.HI.X.SX32 R95, R91, R0, 0x2, P1 ;  /* 0x000000005b5f7211 */ /* 0x000fe200008f16ff */
[----:B------:R-:W-:Y:S01]  /*1b560*/  VIADD R202, R205, UR61 ;  /* 0x0000003dcdca7c36 */ /* 0x000fe20008000000 */
[----:B------:R-:W-:Y:S01]  /*1b570*/  ULDC UR61, c[0x0][0x248] ;  /* 0x00009200003d7ab9 */ /* 0x000fe20000000800 */
[----:B-1----:R-:W-:-:S04]  /*1b580*/  LEA R92, P2, R89, R2, 0x2 ;  /* 0x00000002595c7211 */ /* 0x002fc800078410ff */
[----:B------:R-:W-:Y:S01]  /*1b590*/  LEA.HI.X.SX32 R93, R89, R0, 0x2, P2 ;  /* 0x00000000595d7211 */ /* 0x000fe200010f16ff */
[----:B------:R1:W-:Y:S01]  /*1b5a0*/  STL.64 [R1+0x1098], R94 ;  /* 0x0010985e01007387 */ /* 0x0003e20000100a00 */
[C---:B------:R-:W-:Y:S01]  /*1b5b0*/  VIADD R197, R202.reuse, UR4 ;  /* 0x00000004cac57c36 */ /* 0x040fe20008000000 */
[----:B------:R-:W-:Y:S02]  /*1b5c0*/  ULDC UR4, c[0x0][0x248] ;  /* 0x0000920000047ab9 */ /* 0x000fe40000000800 */
[----:B------:R3:W-:Y:S01]  /*1b5d0*/  STL.64 [R1+0x1090], R92 ;  /* 0x0010905c01007387 */ /* 0x0007e20000100a00 */
[----:B------:R-:W-:Y:S01]  /*1b5e0*/  VIADD R168, R197, UR5 ;  /* 0x00000005c5a87c36 */ /* 0x000fe20008000000 */
[----:B------:R-:W-:Y:S01]  /*1b5f0*/  ULDC UR5, c[0x0][0x248] ;  /* 0x0000920000057ab9 */ /* 0x000fe20000000800 */
[-C--:B-1----:R-:W-:Y:S02]  /*1b600*/  LEA R94, P1, R205, R2.reuse, 0x2 ;  /* 0x00000002cd5e7211 */ /* 0x082fe400078210ff */
[----:B---3--:R-:W-:-:S02]  /*1b610*/  LEA R92, P2, R202, R2, 0x2 ;  /* 0x00000002ca5c7211 */ /* 0x008fc400078410ff */
[-C--:B------:R-:W-:Y:S02]  /*1b620*/  LEA.HI.X.SX32 R95, R205, R0.reuse, 0x2, P1 ;  /* 0x00000000cd5f7211 */ /* 0x080fe400008f16ff */
[----:B------:R-:W-:-:S03]  /*1b630*/  LEA.HI.X.SX32 R93, R202, R0, 0x2, P2 ;  /* 0x00000000ca5d7211 */ /* 0x000fc600010f16ff */
[----:B------:R1:W-:Y:S01]  /*1b640*/  STL.64 [R1+0x1088], R94 ;  /* 0x0010885e01007387 */ /* 0x0003e20000100a00 */
[C---:B------:R-:W-:Y:S01]  /*1b650*/  VIADD R167, R168.reuse, UR6 ;  /* 0x00000006a8a77c36 */ /* 0x040fe20008000000 */
[----:B------:R-:W-:Y:S02]  /*1b660*/  ULDC UR6, c[0x0][0x248] ;  /* 0x0000920000067ab9 */ /* 0x000fe40000000800 */
[----:B------:R3:W-:Y:S01]  /*1b670*/  STL.64 [R1+0x1080], R92 ;  /* 0x0010805c01007387 */ /* 0x0007e20000100a00 */
[----:B------:R-:W-:Y:S01]  /*1b680*/  VIADD R166, R167, UR7 ;  /* 0x00000007a7a67c36 */ /* 0x000fe20008000000 */
[----:B------:R-:W-:Y:S01]  /*1b690*/  ULDC UR7, c[0x0][0x248] ;  /* 0x0000920000077ab9 */ /* 0x000fe20000000800 */
[CC--:B-1----:R-:W-:Y:S02]  /*1b6a0*/  LEA R94, P1, R197.reuse, R2.reuse, 0x2 ;  /* 0x00000002c55e7211 */ /* 0x0c2fe400078210ff */
[----:B---3--:R-:W-:Y:S02]  /*1b6b0*/  LEA R92, P2, R168, R2, 0x2 ;  /* 0x00000002a85c7211 */ /* 0x008fe400078410ff */
[----:B------:R-:W-:-:S02]  /*1b6c0*/  LEA.HI.X.SX32 R95, R197, R0, 0x2, P1 ;  /* 0x00000000c55f7211 */ /* 0x000fc400008f16ff */
        /* <DEDUP_REMOVED lines=70> */
[----:B------:R-:W-:Y:S01]  /*1bb30*/  LEA.HI.X.SX32 R93, R154, R0, 0x2, P2 ;  /* 0x000000009a5d7211 */ /* 0x000fe200010f16ff */
[----:B------:R-:W-:Y:S01]  /*1bb40*/  VIADD R15, R152, UR22 ;  /* 0x00000016980f7c36 */ /* 0x000fe20008000000 */
[----:B------:R-:W-:Y:S01]  /*1bb50*/  ULDC UR22, c[0x0][0x248] ;  /* 0x0000920000167ab9 */ /* 0x000fe20000000800 */
[----:B------:R1:W-:Y:S04]  /*1bb60*/  STL.64 [R1+0x1008], R94 ;  /* 0x0010085e01007387 */ /* 0x0003e80000100a00 */
[----:B------:R3:W-:Y:S01]  /*1bb70*/  STL.64 [R1+0x1000], R92 ;  /* 0x0010005c01007387 */ /* 0x0007e20000100a00 */
[----:B------:R-:W-:Y:S01]  /*1bb80*/  VIADD R14, R15, UR23 ;  /* 0x000000170f0e7c36 */ /* 0x000fe20008000000 */
[----:B------:R-:W-:Y:S01]  /*1bb90*/  ULDC UR23, c[0x0][0x248] ;  /* 0x0000920000177ab9 */ /* 0x000fe20000000800 */
[----:B-1----:R-:W-:-:S02]  /*1bba0*/  LEA R94, P1, R153, R2, 0x2 ;  /* 0x00000002995e7211 */ /* 0x002fc400078210ff */
[C---:B---3--:R-:W-:Y:S02]  /*1bbb0*/  LEA R92, P2, R152.reuse, R2, 0x2 ;  /* 0x00000002985c7211 */ /* 0x048fe400078410ff */
[-C--:B------:R-:W-:Y:S02]  /*1bbc0*/  LEA.HI.X.SX32 R95, R153, R0.reuse, 0x2, P1 ;  /* 0x00000000995f7211 */ /* 0x080fe400008f16ff */
        /* <DEDUP_REMOVED lines=12> */
[----:B------:R-:W-:Y:S01]  /*1bc90*/  LEA R14, P1, R13, R2, 0x2 ;  /* 0x000000020d0e7211 */ /* 0x000fe200078210ff */
[----:B------:R-:W-:Y:S01]  /*1bca0*/  STL.64 [R1+0xfe8], R94 ;  /* 0x000fe85e01007387 */ /* 0x000fe20000100a00 */
[----:B------:R-:W-:Y:S01]  /*1bcb0*/  ULDC UR26, c[0x0][0x248] ;  /* 0x00009200001a7ab9 */ /* 0x000fe20000000800 */
[----:B------:R-:W-:Y:S01]  /*1bcc0*/  VIADD R10, R11, UR27 ;  /* 0x0000001b0b0a7c36 */ /* 0x000fe20008000000 */
[----:B------:R-:W-:Y:S01]  /*1bcd0*/  LEA.HI.X.SX32 R15, R13, R0, 0x2, P1 ;  /* 0x000000000d0f7211 */ /* 0x000fe200008f16ff */
[----:B------:R1:W-:Y:S01]  /*1bce0*/  STL.64 [R1+0xfe0], R92 ;  /* 0x000fe05c01007387 */ /* 0x0003e20000100a00 */
[----:B------:R-:W-:Y:S01]  /*1bcf0*/  ULDC UR27, c[0x0][0x248] ;  /* 0x00009200001b7ab9 */ /* 0x000fe20000000800 */
[----:B------:R-:W-:Y:S01]  /*1bd00*/  VIADD R9, R10, UR28 ;  /* 0x0000001c0a097c36 */ /* 0x000fe20008000000 */
[----:B------:R-:W-:Y:S01]  /*1bd10*/  ULDC UR28, c[0x0][0x248] ;  /* 0x00009200001c7ab9 */ /* 0x000fe20000000800 */
[----:B------:R3:W-:Y:S01]  /*1bd20*/  STL.64 [R1+0xfd8], R14 ;  /* 0x000fd80e01007387 */ /* 0x0007e20000100a00 */
[----:B-1----:R-:W-:-:S04]  /*1bd30*/  LEA R92, P2, R12, R2, 0x2 ;  /* 0x000000020c5c7211 */ /* 0x002fc800078410ff */
[----:B------:R-:W-:Y:S02]  /*1bd40*/  LEA.HI.X.SX32 R93, R12, R0, 0x2, P2 ;  /* 0x000000000c5d7211 */ /* 0x000fe400010f16ff */
[-C--:B------:R-:W-:Y:S02]  /*1bd50*/  LEA R12, P1, R11, R2.reuse, 0x2 ;  /* 0x000000020b0c7211 */ /* 0x080fe400078210ff */
[C---:B---3--:R-:W-:Y:S01]  /*1bd60*/  LEA R14, P2, R10.reuse, R2, 0x2 ;  /* 0x000000020a0e7211 */ /* 0x048fe200078410ff */
[----:B------:R-:W-:Y:S01]  /*1bd70*/  VIADD R8, R9, UR29 ;  /* 0x0000001d09087c36 */ /* 0x000fe20008000000 */
[-C--:B------:R-:W-:Y:S01]  /*1bd80*/  LEA.HI.X.SX32 R13, R11, R0.reuse, 0x2, P1 ;  /* 0x000000000b0d7211 */ /* 0x080fe200008f16ff */
[----:B------:R-:W-:Y:S01]  /*1bd90*/  STL.64 [R1+0xfd0], R92 ;  /* 0x000fd05c01007387 */ /* 0x000fe20000100a00 */
[----:B------:R-:W-:Y:S01]  /*1bda0*/  LEA.HI.X.SX32 R15, R10, R0, 0x2, P2 ;  /* 0x000000000a0f7211 */ /* 0x000fe200010f16ff */
[----:B------:R-:W-:Y:S01]  /*1bdb0*/  VIADD R170, R8, UR30 ;  /* 0x0000001e08aa7c36 */ /* 0x000fe20008000000 */
[C---:B------:R-:W-:Y:S01]  /*1bdc0*/  LEA R10, P1, R9.reuse, R2, 0x2 ;  /* 0x00000002090a7211 */ /* 0x040fe200078210ff */
[----:B------:R1:W-:Y:S01]  /*1bdd0*/  STL.64 [R1+0xfc8], R12 ;  /* 0x000fc80c01007387 */ /* 0x0003e20000100a00 */
[----:B------:R-:W-:Y:S01]  /*1bde0*/  ULDC UR29, c[0x0][0x248] ;  /* 0x00009200001d7ab9 */ /* 0x000fe20000000800 */
[----:B------:R-:W-:Y:S01]  /*1bdf0*/  VIADD R169, R170, UR31 ;  /* 0x0000001faaa97c36 */ /* 0x000fe20008000000 */
[----:B------:R-:W-:Y:S01]  /*1be00*/  LEA.HI.X.SX32 R11, R9, R0, 0x2, P1 ;  /* 0x00000000090b7211 */ /* 0x000fe200008f16ff */
[----:B------:R-:W-:Y:S01]  /*1be10*/  STL.64 [R1+0xfc0], R14 ;  /* 0x000fc00e01007387 */ /* 0x000fe20000100a00 */
[----:B------:R-:W-:Y:S01]  /*1be20*/  ULDC UR30, c[0x0][0x248] ;  /* 0x00009200001e7ab9 */ /* 0x000fe20000000800 */
[----:B------:R-:W-:Y:S01]  /*1be30*/  ULDC UR31, c[0x0][0x248] ;  /* 0x00009200001f7ab9 */ /* 0x000fe20000000800 */
[C---:B-1----:R-:W-:Y:S01]  /*1be40*/  LEA R12, P2, R8.reuse, R2, 0x2 ;  /* 0x00000002080c7211 */ /* 0x042fe200078410ff */
[----:B------:R1:W-:Y:S03]  /*1be50*/  STL.64 [R1+0xfb8], R10 ;  /* 0x000fb80a01007387 */ /* 0x0003e60000100a00 */
[----:B------:R-:W-:-:S02]  /*1be60*/  LEA.HI.X.SX32 R13, R8, R0, 0x2, P2 ;  /* 0x00000000080d7211 */ /* 0x000fc400010f16ff */
[C---:B------:R-:W-:Y:S01]  /*1be70*/  LEA R8, P1, R170.reuse, R2, 0x2 ;  /* 0x00000002aa087211 */ /* 0x040fe200078210ff */
[C---:B------:R-:W-:Y:S01]  /*1be80*/  VIADD R172, R169.reuse, UR35 ;  /* 0x00000023a9ac7c36 */ /* 0x040fe20008000000 */
[----:B------:R-:W-:Y:S02]  /*1be90*/  ULDC UR35, c[0x0][0x248] ;  /* 0x0000920000237ab9 */ /* 0x000fe40000000800 */
[----:B------:R-:W-:Y:S02]  /*1bea0*/  LEA.HI.X.SX32 R9, R170, R0, 0x2, P1 ;  /* 0x00000000aa097211 */ /* 0x000fe400008f16ff */
[C---:B-1----:R-:W-:Y:S01]  /*1beb0*/  LEA R10, P2, R169.reuse, R2, 0x2 ;  /* 0x00000002a90a7211 */ /* 0x042fe200078410ff */
[----:B------:R-:W-:Y:S01]  /*1bec0*/  VIADD R171, R172, UR36 ;  /* 0x00000024acab7c36 */ /* 0x000fe20008000000 */
[----:B------:R-:W-:Y:S01]  /*1bed0*/  STL.64 [R1+0xfb0], R12 ;  /* 0x000fb00c01007387 */ /* 0x000fe20000100a00 */
[----:B------:R-:W-:Y:S01]  /*1bee0*/  ULDC UR36, c[0x0][0x248] ;  /* 0x0000920000247ab9 */ /* 0x000fe20000000800 */
[----:B------:R-:W-:-:S02]  /*1bef0*/  LEA.HI.X.SX32 R11, R169, R0, 0x2, P2 ;  /* 0x00000000a90b7211 */ /* 0x000fc400010f16ff */
        /* <DEDUP_REMOVED lines=11> */
[----:B------:R-:W-:-:S03]  /*1bfb0*/  ULDC UR39, c[0x0][0x248] ;  /* 0x0000920000277ab9 */ /* 0x000fc60000000800 */
[----:B------:R1:W-:Y:S04]  /*1bfc0*/  STL.64 [R1+0xf98], R10 ;  /* 0x000f980a01007387 */ /* 0x0003e80000100a00 */
        /* <DEDUP_REMOVED lines=76> */
[----:B------:R-:W-:Y:S02]  /*1c490*/  LEA.HI.X.SX32 R9, R187, R0, 0x2, P2 ;  /* 0x00000000bb097211 */ /* 0x000fe400010f16ff */
[C---:B------:R-:W-:Y:S01]  /*1c4a0*/  LEA R92, P1, R190.reuse, R2, 0x2 ;  /* 0x00000002be5c7211 */ /* 0x040fe200078210ff */
[----:B------:R-:W-:Y:S01]  /*1c4b0*/  VIADD R192, R189, UR55 ;  /* 0x00000037bdc07c36 */ /* 0x000fe20008000000 */
[----:B------:R-:W-:Y:S01]  /*1c4c0*/  STL.64 [R1+0xf18], R10 ;  /* 0x000f180a01007387 */ /* 0x000fe20000100a00 */
[----:B------:R-:W-:Y:S01]  /*1c4d0*/  ULDC UR55, c[0x0][0x248] ;  /* 0x0000920000377ab9 */ /* 0x000fe20000000800 */
[----:B------:R-:W-:-:S02]  /*1c4e0*/  LEA.HI.X.SX32 R93, R190, R0, 0x2, P1 ;  /* 0x00000000be5d7211 */ /* 0x000fc400008f16ff */
[----:B------:R1:W-:Y:S01]  /*1c4f0*/  STL.64 [R1+0xf10], R8 ;  /* 0x000f100801007387 */ /* 0x0003e20000100a00 */
[----:B------:R-:W-:Y:S01]  /*1c500*/  VIADD R191, R192, UR56 ;  /* 0x00000038c0bf7c36 */ /* 0x000fe20008000000 */
[----:B------:R-:W-:Y:S02]  /*1c510*/  ULDC UR56, c[0x0][0x248] ;  /* 0x0000920000387ab9 */ /* 0x000fe40000000800 */
[----:B------:R3:W-:Y:S01]  /*1c520*/  STL.64 [R1+0xf08], R92 ;  /* 0x000f085c01007387 */ /* 0x0007e20000100a00 */
[----:B------:R-:W-:Y:S01]  /*1c530*/  VIADD R194, R191, UR57 ;  /* 0x00000039bfc27c36 */ /* 0x000fe20008000000 */
[----:B------:R-:W-:Y:S01]  /*1c540*/  ULDC UR57, c[0x0][0x248] ;  /* 0x0000920000397ab9 */ /* 0x000fe20000000800 */
[----:B-1----:R-:W-:-:S04]  /*1c550*/  LEA R8, P2, R189, R2, 0x2 ;  /* 0x00000002bd087211 */ /* 0x002fc800078410ff */
[----:B------:R-:W-:Y:S02]  /*1c560*/  LEA.HI.X.SX32 R9, R189, R0, 0x2, P2 ;  /* 0x00000000bd097211 */ /* 0x000fe400010f16ff */
[----:B---3--:R-:W-:Y:S01]  /*1c570*/  LEA R92, P1, R192, R2, 0x2 ;  /* 0x00000002c05c7211 */ /* 0x008fe200078210ff */
[----:B------:R-:W-:Y:S01]  /*1c580*/  VIADD R193, R194, UR58 ;  /* 0x0000003ac2c17c36 */ /* 0x000fe20008000000 */
[----:B------:R-:W-:Y:S01]  /*1c590*/  ULDC UR58, c[0x0][0x248] ;  /* 0x00009200003a7ab9 */ /* 0x000fe20000000800 */
[----:B------:R1:W-:Y:S01]  /*1c5a0*/  STL.64 [R1+0xf00], R8 ;  /* 0x000f000801007387 */ /* 0x0003e20000100a00 */
[----:B------:R-:W-:Y:S02]  /*1c5b0*/  LEA.HI.X.SX32 R93, R192, R0, 0x2, P1 ;  /* 0x00000000c05d7211 */ /* 0x000fe400008f16ff */
[-C--:B------:R-:W-:Y:S01]  /*1c5c0*/  LEA R94, P1, R194, R2.reuse, 0x2 ;  /* 0x00000002c25e7211 */ /* 0x080fe200078210ff */
[----:B------:R-:W-:Y:S01]  /*1c5d0*/  VIADD R196, R193, UR59 ;  /* 0x0000003bc1c47c36 */ /* 0x000fe20008000000 */
[----:B------:R-:W-:Y:S01]  /*1c5e0*/  ULDC UR59, c[0x0][0x248] ;  /* 0x00009200003b7ab9 */ /* 0x000fe20000000800 */
[----:B------:R3:W-:Y:S01]  /*1c5f0*/  STL.64 [R1+0xef8], R92 ;  /* 0x000ef85c01007387 */ /* 0x0007e20000100a00 */
[----:B-1----:R-:W-:-:S04]  /*1c600*/  LEA R8, P2, R191, R2, 0x2 ;  /* 0x00000002bf087211 */ /* 0x002fc800078410ff */
[----:B------:R-:W-:Y:S02]  /*1c610*/  LEA.HI.X.SX32 R9, R191, R0, 0x2, P2 ;  /* 0x00000000bf097211 */ /* 0x000fe400010f16ff */
[C---:B---3--:R-:W-:Y:S02]  /*1c620*/  LEA R92, P2, R193.reuse, R2, 0x2 ;  /* 0x00000002c15c7211 */ /* 0x048fe400078410ff */
[-C--:B------:R-:W-:Y:S01]  /*1c630*/  LEA.HI.X.SX32 R95, R194, R0.reuse, 0x2, P1 ;  /* 0x00000000c25f7211 */ /* 0x080fe200008f16ff */
[----:B------:R-:W-:Y:S01]  /*1c640*/  VIADD R195, R196, UR60 ;  /* 0x0000003cc4c37c36 */ /* 0x000fe20008000000 */
[----:B------:R-:W-:Y:S01]  /*1c650*/  LEA.HI.X.SX32 R93, R193, R0, 0x2, P2 ;  /* 0x00000000c15d7211 */ /* 0x000fe200010f16ff */
[----:B------:R-:W-:Y:S01]  /*1c660*/  STL.64 [R1+0xef0], R8 ;  /* 0x000ef00801007387 */ /* 0x000fe20000100a00 */
[----:B------:R-:W-:-:S03]  /*1c670*/  ULDC UR60, c[0x0][0x248] ;  /* 0x00009200003c7ab9 */ /* 0x000fc60000000800 */
[----:B------:R1:W-:Y:S01]  /*1c680*/  STL.64 [R1+0xee8], R94 ;  /* 0x000ee85e01007387 */ /* 0x0003e20000100a00 */
[----:B------:R-:W-:Y:S01]  /*1c690*/  VIADD R199, R195, UR61 ;  /* 0x0000003dc3c77c36 */ /* 0x000fe20008000000 */
        /* <DEDUP_REMOVED lines=234> */
[-C--:B-1----:R-:W-:Y:S02]  /*1d540*/  LEA R94, P1, R167, R2.reuse, 0x2 ;  /* 0x00000002a75e7211 */ /* 0x082fe400078210ff */
        /* <DEDUP_REMOVED lines=43> */
[----:B------:R-:W-:Y:S01]  /*1d800*/  STL.64 [R1+0xd28], R94 ;  /* 0x000d285e01007387 */ /* 0x000fe20000100a00 */
[----:B------:R-:W-:-:S03]  /*1d810*/  LEA R14, P2, R11, R2, 0x2 ;  /* 0x000000020b0e7211 */ /* 0x000fc600078410ff */
[----:B------:R1:W-:Y:S01]  /*1d820*/  STL.64 [R1+0xd20], R92 ;  /* 0x000d205c01007387 */ /* 0x0003e20000100a00 */
[C---:B------:R-:W-:Y:S01]  /*1d830*/  VIADD R10, R11.reuse, UR4 ;  /* 0x000000040b0a7c36 */ /* 0x040fe20008000000 */
[----:B------:R-:W-:Y:S01]  /*1d840*/  LEA.HI.X.SX32 R15, R11, R0, 0x2, P2 ;  /* 0x000000000b0f7211 */ /* 0x000fe200010f16ff */
[----:B------:R-:W-:Y:S02]  /*1d850*/  ULDC UR4, c[0x0][0x248] ;  /* 0x0000920000047ab9 */ /* 0x000fe40000000800 */
[----:B------:R-:W-:Y:S01]  /*1d860*/  VIADD R9, R10, UR5 ;  /* 0x000000050a097c36 */ /* 0x000fe20008000000 */
[----:B------:R-:W-:Y:S01]  /*1d870*/  ULDC UR5, c[0x0][0x248] ;  /* 0x0000920000057ab9 */ /* 0x000fe20000000800 */
[----:B-1----:R-:W-:-:S04]  /*1d880*/  LEA R92, P1, R12, R2, 0x2 ;  /* 0x000000020c5c7211 */ /* 0x002fc800078210ff */
[----:B------:R-:W-:Y:S02]  /*1d890*/  LEA.HI.X.SX32 R93, R12, R0, 0x2, P1 ;  /* 0x000000000c5d7211 */ /* 0x000fe400008f16ff */
[----:B------:R-:W-:-:S03]  /*1d8a0*/  LEA R12, P2, R9, R2, 0x2 ;  /* 0x00000002090c7211 */ /* 0x000fc600078410ff */
[----:B------:R-:W-:Y:S04]  /*1d8b0*/  STL.64 [R1+0xd18], R92 ;  /* 0x000d185c01007387 */ /* 0x000fe80000100a00 */
        /* <DEDUP_REMOVED lines=17> */
[----:B------:R-:W-:Y:S01]  /*1d9d0*/  LEA.HI.X.SX32 R13, R8, R0, 0x2, P1 ;  /* 0x00000000080d7211 */ /* 0x000fe200008f16ff */
[C---:B------:R-:W-:Y:S01]  /*1d9e0*/  VIADD R162, R159.reuse, UR10 ;  /* 0x0000000a9fa27c36 */ /* 0x040fe20008000000 */
[C---:B------:R-:W-:Y:S01]  /*1d9f0*/  LEA R8, P2, R159.reuse, R2, 0x2 ;  /* 0x000000029f087211 */ /* 0x040fe200078410ff */
[----:B------:R-:W-:Y:S02]  /*1da00*/  ULDC UR10, c[0x0][0x248] ;  /* 0x00009200000a7ab9 */ /* 0x000fe40000000800 */
[----:B------:R-:W-:Y:S04]  /*1da10*/  STL.64 [R1+0xcf8], R12 ;  /* 0x000cf80c01007387 */ /* 0x000fe80000100a00 */
[----:B------:R1:W-:Y:S01]  /*1da20*/  STL.64 [R1+0xcf0], R10 ;  /* 0x000cf00a01007387 */ /* 0x0003e20000100a00 */
[----:B------:R-:W-:Y:S01]  /*1da30*/  LEA.HI.X.SX32 R9, R159, R0, 0x2, P2 ;  /* 0x000000009f097211 */ /* 0x000fe200010f16ff */
[----:B------:R-:W-:Y:S01]  /*1da40*/  VIADD R161, R162, UR11 ;  /* 0x0000000ba2a17c36 */ /* 0x000fe20008000000 */
[----:B------:R-:W-:Y:S01]  /*1da50*/  ULDC UR11, c[0x0][0x248] ;  /* 0x00009200000b7ab9 */ /* 0x000fe20000000800 */
[----:B-1----:R-:W-:-:S04]  /*1da60*/  LEA R10, P1, R160, R2, 0x2 ;  /* 0x00000002a00a7211 */ /* 0x002fc800078210ff */
        /* <DEDUP_REMOVED lines=32> */
[C---:B------:R-:W-:Y:S01]  /*1dc70*/  LEA R92, P1, R169.reuse, R2, 0x2 ;  /* 0x00000002a95c7211 */ /* 0x040fe200078210ff */
[----:B------:R-:W-:Y:S01]  /*1dc80*/  STL.64 [R1+0xcb8], R10 ;  /* 0x000cb80a01007387 */ /* 0x000fe20000100a00 */
[----:B------:R-:W-:Y:S01]  /*1dc90*/  ULDC UR18, c[0x0][0x248] ;  /* 0x0000920000127ab9 */ /* 0x000fe20000000800 */
[C---:B------:R-:W-:Y:S01]  /*1dca0*/  VIADD R173, R170.reuse, UR19 ;  /* 0x00000013aaad7c36 */ /* 0x040fe20008000000 */
[----:B------:R-:W-:Y:S01]  /*1dcb0*/  LEA.HI.X.SX32 R93, R169, R0, 0x2, P1 ;  /* 0x00000000a95d7211 */ /* 0x000fe200008f16ff */
[----:B------:R1:W-:Y:S01]  /*1dcc0*/  STL.64 [R1+0xcb0], R8 ;  /* 0x000cb00801007387 */ /* 0x0003e20000100a00 */
[-C--:B------:R-:W-:Y:S01]  /*1dcd0*/  LEA R94, P1, R170, R2.reuse, 0x2 ;  /* 0x00000002aa5e7211 */ /* 0x080fe200078210ff */
[----:B------:R-:W-:Y:S01]  /*1dce0*/  VIADD R175, R173, UR20 ;  /* 0x00000014adaf7c36 */ /* 0x000fe20008000000 */
[----:B------:R-:W-:Y:S01]  /*1dcf0*/  ULDC UR19, c[0x0][0x248] ;  /* 0x0000920000137ab9 */ /* 0x000fe20000000800 */
[----:B------:R3:W-:Y:S01]  /*1dd00*/  STL.64 [R1+0xca8], R92 ;  /* 0x000ca85c01007387 */ /* 0x0007e20000100a00 */
[----:B-1----:R-:W-:Y:S01]  /*1dd10*/  LEA R8, P2, R168, R2, 0x2 ;  /* 0x00000002a8087211 */ /* 0x002fe200078410ff */
[----:B------:R-:W-:-:S03]  /*1dd20*/  ULDC UR20, c[0x0][0x248] ;  /* 0x0000920000147ab9 */ /* 0x000fc60000000800 */
[----:B------:R-:W-:Y:S02]  /*1dd30*/  LEA.HI.X.SX32 R9, R168, R0, 0x2, P2 ;  /* 0x00000000a8097211 */ /* 0x000fe400010f16ff */
[----:B---3--:R-:W-:Y:S02]  /*1dd40*/  LEA R92, P2, R173, R2, 0x2 ;  /* 0x00000002ad5c7211 */ /* 0x008fe400078410ff */
        /* <DEDUP_REMOVED lines=145> */
[----:B------:R-:W-:Y:S01]  /*1e660*/  LEA R10, P1, R9, R2, 0x2 ;  /* 0x00000002090a7211 */ /* 0x000fe200078210ff */
[----:B------:R1:W-:Y:S01]  /*1e670*/  STL.64 [R1+0xb20], R12 ;  /* 0x000b200c01007387 */ /* 0x0003e20000100a00 */
[----:B------:R-:W-:Y:S01]  /*1e680*/  IMAD.MOV.U32 R123, RZ, RZ, R128 ;  /* 0x000000ffff7b7224 */ /* 0x000fe200078e0080 */
[----:B------:R-:W-:Y:S01]  /*1e690*/  LOP3.LUT R3, R3, 0xffffffef, RZ, 0xc0, !PT ;  /* 0xffffffef03037812 */ /* 0x000fe200078ec0ff */
[----:B------:R-:W-:Y:S01]  /*1e6a0*/  VIADD R155, R156, UR54 ;  /* 0x000000369c9b7c36 */ /* 0x000fe20008000000 */
[----:B------:R-:W-:Y:S01]  /*1e6b0*/  LEA.HI.X.SX32 R11, R9, R0, 0x2, P1 ;  /* 0x00000000090b7211 */ /* 0x000fe200008f16ff */
[----:B------:R-:W-:Y:S01]  /*1e6c0*/  STL.64 [R1+0xc10], R14 ;  /* 0x000c100e01007387 */ /* 0x000fe20000100a00 */
[----:B------:R-:W-:Y:S01]  /*1e6d0*/  IMAD.MOV.U32 R121, RZ, RZ, R126 ;  /* 0x000000ffff797224 */ /* 0x000fe200078e007e */
[----:B------:R-:W-:Y:S01]  /*1e6e0*/  ULDC UR54, c[0x0][0x22c] ;  /* 0x00008b0000367ab9 */ /* 0x000fe20000000800 */
[----:B------:R-:W-:Y:S01]  /*1e6f0*/  IMAD.MOV.U32 R124, RZ, RZ, R129 ;  /* 0x000000ffff7c7224 */ /* 0x000fe200078e0081 */
[----:B------:R-:W-:Y:S01]  /*1e700*/  ULDC UR53, c[0x0][0x22c] ;  /* 0x00008b0000357ab9 */ /* 0x000fe20000000800 */
[----:B------:R-:W-:Y:S01]  /*1e710*/  IMAD.MOV.U32 R122, RZ, RZ, R127 ;  /* 0x000000ffff7a7224 */ /* 0x000fe200078e007f */
[----:B------:R-:W-:Y:S01]  /*1e720*/  LOP3.LUT R5, R5, 0xffff7fff, RZ, 0xc0, !PT ;  /* 0xffff7fff05057812 */ /* 0x000fe200078ec0ff */
        /* <DEDUP_REMOVED lines=11> */
[----:B------:R-:W-:Y:S01]  /*1e7e0*/  IMAD.MOV.U32 R128, RZ, RZ, R132 ;  /* 0x000000ffff807224 */ /* 0x000fe200078e0084 */
[----:B------:R-:W-:Y:S01]  /*1e7f0*/  LEA.HI.X.SX32 R11, R155, R0, 0x2, P2 ;  /* 0x000000009b0b7211 */ /* 0x000fe200010f16ff */
[----:B------:R-:W-:Y:S01]  /*1e800*/  IMAD.MOV.U32 R126, RZ, RZ, R130 ;  /* 0x000000ffff7e7224 */ /* 0x000fe200078e0082 */
[----:B------:R1:W-:Y:S01]  /*1e810*/  STL.64 [R1+0xb10], R8 ;  /* 0x000b100801007387 */ /* 0x0003e20000100a00 */
[----:B------:R-:W-:Y:S01]  /*1e820*/  VIADD R159, R157, UR57 ;  /* 0x000000399d9f7c36 */ /* 0x000fe20008000000 */
[----:B------:R-:W-:Y:S01]  /*1e830*/  ULDC UR56, c[0x0][0x22c] ;  /* 0x00008b0000387ab9 */ /* 0x000fe20000000800 */
[----:B------:R-:W-:Y:S01]  /*1e840*/  IMAD.MOV.U32 R129, RZ, RZ, R133 ;  /* 0x000000ffff817224 */ /* 0x000fe200078e0085 */
[----:B------:R3:W-:Y:S01]  /*1e850*/  STL.64 [R1+0xc00], R10 ;  /* 0x000c000a01007387 */ /* 0x0007e20000100a00 */
[----:B------:R-:W-:Y:S01]  /*1e860*/  VIADD R160, R159, UR58 ;  /* 0x0000003a9fa07c36 */ /* 0x000fe20008000000 */
[----:B------:R-:W-:-:S02]  /*1e870*/  LOP3.LUT R22, R22, 0xffffbfff, RZ, 0xc0, !PT ;  /* 0xffffbfff16167812 */ /* 0x000fc400078ec0ff */
[-C--:B-1----:R-:W-:Y:S01]  /*1e880*/  LEA R8, P2, R157, R2.reuse, 0x2 ;  /* 0x000000029d087211 */ /* 0x082fe200078410ff */
[----:B------:R-:W-:Y:S01]  /*1e890*/  IMAD.MOV.U32 R132, RZ, RZ, R136 ;  /* 0x000000ffff847224 */ /* 0x000fe200078e0088 */
[----:B------:R-:W-:Y:S01]  /*1e8a0*/  LOP3.LUT R17, R17, 0x7fffffff, RZ, 0xc0, !PT ;  /* 0x7fffffff11117812 */ /* 0x000fe200078ec0ff */
[----:B------:R-:W-:Y:S01]  /*1e8b0*/  IMAD.MOV.U32 R127, RZ, RZ, R131 ;  /* 0x000000ffff7f7224 */ /* 0x000fe200078e0083 */
[C---:B---3--:R-:W-:Y:S01]  /*1e8c0*/  LEA R10, P1, R158.reuse, R2, 0x2 ;  /* 0x000000029e0a7211 */ /* 0x048fe200078210ff */
[----:B------:R-:W-:Y:S01]  /*1e8d0*/  IMAD.MOV.U32 R130, RZ, RZ, R134 ;  /* 0x000000ffff827224 */ /* 0x000fe200078e0086 */
[-C--:B------:R-:W-:Y:S01]  /*1e8e0*/  LEA.HI.X.SX32 R9, R157, R0.reuse, 0x2, P2 ;  /* 0x000000009d097211 */ /* 0x080fe200010f16ff */
[----:B------:R-:W-:Y:S01]  /*1e8f0*/  IMAD.MOV.U32 R133, RZ, RZ, R137 ;  /* 0x000000ffff857224 */ /* 0x000fe200078e0089 */
[----:B------:R-:W-:Y:S01]  /*1e900*/  LEA.HI.X.SX32 R11, R158, R0, 0x2, P1 ;  /* 0x000000009e0b7211 */ /* 0x000fe200008f16ff */
[----:B------:R-:W-:Y:S01]  /*1e910*/  VIADD R162, R160, UR59 ;  /* 0x0000003ba0a27c36 */ /* 0x000fe20008000000 */
[----:B------:R-:W-:Y:S01]  /*1e920*/  LOP3.LUT R20, R20, 0x7fffffff, RZ, 0xc0, !PT ;  /* 0x7fffffff14147812 */ /* 0x000fe200078ec0ff */
[----:B------:R-:W-:Y:S01]  /*1e930*/  IMAD.MOV.U32 R136, RZ, RZ, R140 ;  /* 0x000000ffff887224 */ /* 0x000fe200078e008c */
[----:B------:R-:W-:Y:S01]  /*1e940*/  ULDC UR59, c[0x0][0x22c] ;  /* 0x00008b00003b7ab9 */ /* 0x000fe20000000800 */
[----:B------:R1:W-:Y:S01]  /*1e950*/  STL.64 [R1+0xb08], R10 ;  /* 0x000b080a01007387 */ /* 0x0003e20000100a00 */
[----:B------:R-:W-:Y:S01]  /*1e960*/  VIADD R161, R162, UR60 ;  /* 0x0000003ca2a17c36 */ /* 0x000fe20008000000 */
[----:B------:R-:W-:Y:S01]  /*1e970*/  ULDC UR60, c[0x0][0x22c] ;  /* 0x00008b00003c7ab9 */ /* 0x000fe20000000800 */
[----:B------:R-:W-:Y:S01]  /*1e980*/  IMAD.MOV.U32 R118, RZ, RZ, R126 ;  /* 0x000000ffff767224 */ /* 0x000fe200078e007e */
[----:B------:R3:W-:Y:S01]  /*1e990*/  STL.64 [R1+0xbf8], R8 ;  /* 0x000bf80801007387 */ /* 0x0007e20000100a00 */
[----:B------:R-:W-:Y:S01]  /*1e9a0*/  VIADD R166, R161, UR61 ;  /* 0x0000003da1a67c36 */ /* 0x000fe20008000000 */
[----:B------:R-:W-:Y:S01]  /*1e9b0*/  ULDC UR61, c[0x0][0x22c] ;  /* 0x00008b00003d7ab9 */ /* 0x000fe20000000800 */
[----:B------:R-:W-:Y:S01]  /*1e9c0*/  IMAD.MOV.U32 R120, RZ, RZ, R128 ;  /* 0x000000ffff787224 */ /* 0x000fe200078e0080 */
[----:B------:R-:W-:Y:S01]  /*1e9d0*/  ULDC UR58, c[0x0][0x22c] ;  /* 0x00008b00003a7ab9 */ /* 0x000fe20000000800 */
[----:B------:R-:W-:Y:S01]  /*1e9e0*/  ULDC UR57, c[0x0][0x22c] ;  /* 0x00008b0000397ab9 */ /* 0x000fe20000000800 */
[----:B-1----:R-:W-:-:S02]  /*1e9f0*/  LEA R10, P1, R159, R2, 0x2 ;  /* 0x000000029f0a7211 */ /* 0x002fc400078210ff */
[C---:B---3--:R-:W-:Y:S02]  /*1ea00*/  LEA R8, P2, R160.reuse, R2, 0x2 ;  /* 0x00000002a0087211 */ /* 0x048fe400078410ff */
[-C--:B------:R-:W-:Y:S02]  /*1ea10*/  LEA.HI.X.SX32 R11, R159, R0.reuse, 0x2, P1 ;  /* 0x000000009f0b7211 */ /* 0x080fe400008f16ff */
[----:B------:R-:W-:Y:S02]  /*1ea20*/  LEA.HI.X.SX32 R9, R160, R0, 0x2, P2 ;  /* 0x00000000a0097211 */ /* 0x000fe400010f16ff */
[----:B------:R-:W-:Y:S01]  /*1ea30*/  LEA R92, P1, R162, R2, 0x2 ;  /* 0x00000002a25c7211 */ /* 0x000fe200078210ff */
[----:B------:R-:W-:Y:S01]  /*1ea40*/  STL.64 [R1+0xb00], R10 ;  /* 0x000b000a01007387 */ /* 0x000fe20000100a00 */
[----:B------:R-:W-:Y:S01]  /*1ea50*/  VIADD R165, R166, UR4 ;  /* 0x00000004a6a57c36 */ /* 0x000fe20008000000 */
[----:B------:R-:W-:Y:S01]  /*1ea60*/  ULDC UR4, c[0x0][0x248] ;  /* 0x0000920000047ab9 */ /* 0x000fe20000000800 */
[----:B------:R-:W-:Y:S01]  /*1ea70*/  LEA.HI.X.SX32 R93, R162, R0, 0x2, P1 ;  /* 0x00000000a25d7211 */ /* 0x000fe200008f16ff */
[----:B------:R1:W-:Y:S01]  /*1ea80*/  STL.64 [R1+0xbf0], R8 ;  /* 0x000bf00801007387 */ /* 0x0003e20000100a00 */
        /* <DEDUP_REMOVED lines=94> */
[----:B------:R1:W-:Y:S02]  /*1f070*/  STL.64 [R1+0xab0], R94 ;  /* 0x000ab05e01007387 */ /* 0x0003e40000100a00 */
[----:B------:R-:W-:Y:S01]  /*1f080*/  VIADD R12, R13, UR24 ;  /* 0x000000180d0c7c36 */ /* 0x000fe20008000000 */
[----:B------:R-:W-:Y:S01]  /*1f090*/  ULDC UR24, c[0x0][0x248] ;  /* 0x0000920000187ab9 */ /* 0x000fe20000000800 */
[----:B------:R3:W-:Y:S02]  /*1f0a0*/  STL.64 [R1+0xba0], R92 ;  /* 0x000ba05c01007387 */ /* 0x0007e40000100a00 */
        /* <DEDUP_REMOVED lines=9> */
[----:B------:R-:W-:-:S03]  /*1f140*/  ULDC UR26, c[0x0][0x248] ;  /* 0x00009200001a7ab9 */ /* 0x000fc60000000800 */
[----:B------:R1:W-:Y:S01]  /*1f150*/  STL.64 [R1+0xb98], R92 ;  /* 0x000b985c01007387 */ /* 0x0003e20000100a00 */
[----:B------:R-:W-:Y:S01]  /*1f160*/  VIADD R9, R10, UR27 ;  /* 0x0000001b0a097c36 */ /* 0x000fe20008000000 */
[----:B------:R-:W-:Y:S01]  /*1f170*/  LEA.HI.X.SX32 R15, R13, R0, 0x2, P1 ;  /* 0x000000000d0f7211 */ /* 0x000fe200008f16ff */
[----:B------:R-:W-:Y:S02]  /*1f180*/  ULDC UR27, c[0x0][0x248] ;  /* 0x00009200001b7ab9 */ /* 0x000fe40000000800 */
[----:B------:R-:W-:Y:S01]  /*1f190*/  VIADD R8, R9, UR28 ;  /* 0x0000001c09087c36 */ /* 0x000fe20008000000 */
[----:B------:R-:W-:Y:S01]  /*1f1a0*/  ULDC UR28, c[0x0][0x248] ;  /* 0x00009200001c7ab9 */ /* 0x000fe20000000800 */
[----:B-1----:R-:W-:-:S04]  /*1f1b0*/  LEA R92, P2, R12, R2, 0x2 ;  /* 0x000000020c5c7211 */ /* 0x002fc800078410ff */
[----:B------:R-:W-:Y:S02]  /*1f1c0*/  LEA.HI.X.SX32 R93, R12, R0, 0x2, P2 ;  /* 0x000000000c5d7211 */ /* 0x000fe400010f16ff */
[C---:B------:R-:W-:Y:S01]  /*1f1d0*/  LEA R12, P1, R11.reuse, R2, 0x2 ;  /* 0x000000020b0c7211 */ /* 0x040fe200078210ff */
[----:B------:R1:W-:Y:S01]  /*1f1e0*/  STL.64 [R1+0xaa0], R14 ;  /* 0x000aa00e01007387 */ /* 0x0003e20000100a00 */
[----:B------:R-:W-:Y:S01]  /*1f1f0*/  VIADD R153, R8, UR29 ;  /* 0x0000001d08997c36 */ /* 0x000fe20008000000 */
[----:B------:R-:W-:Y:S01]  /*1f200*/  ULDC UR29, c[0x0][0x248] ;  /* 0x00009200001d7ab9 */ /* 0x000fe20000000800 */
[----:B------:R-:W-:Y:S01]  /*1f210*/  LEA.HI.X.SX32 R13, R11, R0, 0x2, P1 ;  /* 0x000000000b0d7211 */ /* 0x000fe200008f16ff */
[----:B------:R-:W-:Y:S01]  /*1f220*/  STL.64 [R1+0xb90], R92 ;  /* 0x000b905c01007387 */ /* 0x000fe20000100a00 */
[----:B------:R-:W-:Y:S01]  /*1f230*/  VIADD R154, R153, UR30 ;  /* 0x0000001e999a7c36 */ /* 0x000fe20008000000 */
[----:B------:R-:W-:Y:S01]  /*1f240*/  ULDC UR30, c[0x0][0x248] ;  /* 0x00009200001e7ab9 */ /* 0x000fe20000000800 */
[C---:B-1----:R-:W-:Y:S01]  /*1f250*/  LEA R14, P2, R10.reuse, R2, 0x2 ;  /* 0x000000020a0e7211 */ /* 0x042fe200078410ff */
[----:B------:R1:W-:Y:S03]  /*1f260*/  STL.64 [R1+0xa98], R12 ;  /* 0x000a980c01007387 */ /* 0x0003e60000100a00 */
[----:B------:R-:W-:-:S02]  /*1f270*/  LEA.HI.X.SX32 R15, R10, R0, 0x2, P2 ;  /* 0x000000000a0f7211 */ /* 0x000fc400010f16ff */
[C---:B------:R-:W-:Y:S01]  /*1f280*/  LEA R10, P1, R9.reuse, R2, 0x2 ;  /* 0x00000002090a7211 */ /* 0x040fe200078210ff */
[----:B------:R-:W-:Y:S01]  /*1f290*/  VIADD R156, R154, UR31 ;  /* 0x0000001f9a9c7c36 */ /* 0x000fe20008000000 */
[----:B------:R-:W-:Y:S02]  /*1f2a0*/  ULDC UR31, c[0x0][0x22c] ;  /* 0x00008b00001f7ab9 */ /* 0x000fe40000000800 */
[----:B------:R-:W-:Y:S02]  /*1f2b0*/  LEA.HI.X.SX32 R11, R9, R0, 0x2, P1 ;  /* 0x00000000090b7211 */ /* 0x000fe400008f16ff */
[----:B-1----:R-:W-:Y:S01]  /*1f2c0*/  LEA R12, P2, R8, R2, 0x2 ;  /* 0x00000002080c7211 */ /* 0x002fe200078410ff */
[----:B------:R-:W-:Y:S01]  /*1f2d0*/  VIADD R155, R156, UR35 ;  /* 0x000000239c9b7c36 */ /* 0x000fe20008000000 */
[----:B------:R1:W-:Y:S01]  /*1f2e0*/  STL.64 [R1+0xb88], R14 ;  /* 0x000b880e01007387 */ /* 0x0003e20000100a00 */
[----:B------:R-:W-:Y:S01]  /*1f2f0*/  IMAD.MOV.U32 R131, RZ, RZ, R135 ;  /* 0x000000ffff837224 */ /* 0x000fe200078e0087 */
[----:B------:R-:W-:Y:S01]  /*1f300*/  LEA.HI.X.SX32 R13, R8, R0, 0x2, P2 ;  /* 0x00000000080d7211 */ /* 0x000fe200010f16ff */
[----:B------:R-:W-:Y:S01]  /*1f310*/  IMAD.MOV.U32 R134, RZ, RZ, R138 ;  /* 0x000000ffff867224 */ /* 0x000fe200078e008a */
[----:B------:R-:W-:Y:S01]  /*1f320*/  LEA R8, P1, R153, R2, 0x2 ;  /* 0x0000000299087211 */ /* 0x000fe200078210ff */
[----:B------:R3:W-:Y:S01]  /*1f330*/  STL.64 [R1+0xa90], R10 ;  /* 0x000a900a01007387 */ /* 0x0007e20000100a00 */
[----:B------:R-:W-:Y:S01]  /*1f340*/  VIADD R158, R155, UR36 ;  /* 0x000000249b9e7c36 */ /* 0x000fe20008000000 */
[----:B------:R-:W-:Y:S01]  /*1f350*/  ULDC UR36, c[0x0][0x22c] ;  /* 0x00008b0000247ab9 */ /* 0x000fe20000000800 */
[----:B------:R-:W-:Y:S01]  /*1f360*/  LEA.HI.X.SX32 R9, R153, R0, 0x2, P1 ;  /* 0x0000000099097211 */ /* 0x000fe200008f16ff */
[----:B------:R-:W-:Y:S01]  /*1f370*/  STL.64 [R1+0xb80], R12 ;  /* 0x000b800c01007387 */ /* 0x000fe20000100a00 */
[----:B------:R-:W-:Y:S01]  /*1f380*/  IMAD.MOV.U32 R137, RZ, RZ, R141 ;  /* 0x000000ffff897224 */ /* 0x000fe200078e008d */
[----:B------:R-:W-:Y:S01]  /*1f390*/  ULDC UR35, c[0x0][0x22c] ;  /* 0x00008b0000237ab9 */ /* 0x000fe20000000800 */
[----:B-1----:R-:W-:-:S02]  /*1f3a0*/  LEA R14, P1, R156, R2, 0x2 ;  /* 0x000000029c0e7211 */ /* 0x002fc400078210ff */
[----:B---3--:R-:W-:Y:S01]  /*1f3b0*/  LEA R10, P2, R154, R2, 0x2 ;  /* 0x000000029a0a7211 */ /* 0x008fe200078410ff */
[----:B------:R1:W-:Y:S01]  /*1f3c0*/  STL.64 [R1+0xa88], R8 ;  /* 0x000a880801007387 */ /* 0x0003e20000100a00 */
[-C--:B------:R-:W-:Y:S02]  /*1f3d0*/  LEA.HI.X.SX32 R15, R156, R0.reuse, 0x2, P1 ;  /* 0x000000009c0f7211 */ /* 0x080fe400008f16ff */
[----:B------:R-:W-:Y:S01]  /*1f3e0*/  LEA.HI.X.SX32 R11, R154, R0, 0x2, P2 ;  /* 0x000000009a0b7211 */ /* 0x000fe200010f16ff */
[C---:B------:R-:W-:Y:S01]  /*1f3f0*/  VIADD R157, R158.reuse, UR37 ;  /* 0x000000259e9d7c36 */ /* 0x040fe20008000000 */
[-C--:B------:R-:W-:Y:S01]  /*1f400*/  LEA R92, P1, R158, R2.reuse, 0x2 ;  /* 0x000000029e5c7211 */ /* 0x080fe200078210ff */
[----:B------:R-:W-:Y:S01]  /*1f410*/  IMAD.MOV.U32 R140, RZ, RZ, R144 ;  /* 0x000000ffff8c7224 */ /* 0x000fe200078e0090 */
[----:B------:R-:W-:Y:S01]  /*1f420*/  ULDC UR37, c[0x0][0x22c] ;  /* 0x00008b0000257ab9 */ /* 0x000fe20000000800 */
[----:B------:R-:W-:Y:S01]  /*1f430*/  STL.64 [R1+0xa80], R10 ;  /* 0x000a800a01007387 */ /* 0x000fe20000100a00 */
[----:B-1----:R-:W-:-:S03]  /*1f440*/  LEA R8, P2, R155, R2, 0x2 ;  /* 0x000000029b087211 */ /* 0x002fc600078410ff */
[----:B------:R1:W-:Y:S01]  /*1f450*/  STL.64 [R1+0xa78], R14 ;  /* 0x000a780e01007387 */ /* 0x0003e20000100a00 */
[-C--:B------:R-:W-:Y:S01]  /*1f460*/  LEA.HI.X.SX32 R9, R155, R0.reuse, 0x2, P2 ;  /* 0x000000009b097211 */ /* 0x080fe200010f16ff */
[C---:B------:R-:W-:Y:S01]  /*1f470*/  VIADD R161, R157.reuse, UR38 ;  /* 0x000000269da17c36 */ /* 0x040fe20008000000 */
[----:B------:R-:W-:Y:S01]  /*1f480*/  LEA.HI.X.SX32 R93, R158, R0, 0x2, P1 ;  /* 0x000000009e5d7211 */ /* 0x000fe200008f16ff */
[----:B------:R-:W-:Y:S01]  /*1f490*/  IMAD.MOV.U32 R135, RZ, RZ, R139 ;  /* 0x000000ffff877224 */ /* 0x000fe200078e008b */
[----:B------:R-:W-:Y:S01]  /*1f4a0*/  ULDC UR38, c[0x0][0x22c] ;  /* 0x00008b0000267ab9 */ /* 0x000fe20000000800 */
[----:B-1----:R-:W-:Y:S01]  /*1f4b0*/  LEA R14, P2, R157, R2, 0x2 ;  /* 0x000000029d0e7211 */ /* 0x002fe200078410ff */
[----:B------:R-:W-:Y:S01]  /*1f4c0*/  VIADD R162, R161, UR39 ;  /* 0x00000027a1a27c36 */ /* 0x000fe20008000000 */
[----:B------:R-:W-:Y:S01]  /*1f4d0*/  STL.64 [R1+0xa70], R8 ;  /* 0x000a700801007387 */ /* 0x000fe20000100a00 */
[----:B------:R-:W-:Y:S01]  /*1f4e0*/  IMAD.MOV.U32 R138, RZ, RZ, R142 ;  /* 0x000000ffff8a7224 */ /* 0x000fe200078e008e */
[----:B------:R-:W-:Y:S01]  /*1f4f0*/  LEA.HI.X.SX32 R15, R157, R0, 0x2, P2 ;  /* 0x000000009d0f7211 */ /* 0x000fe200010f16ff */
[----:B------:R-:W-:Y:S01]  /*1f500*/  IMAD.MOV.U32 R141, RZ, RZ, R145 ;  /* 0x000000ffff8d7224 */ /* 0x000fe200078e0091 */
[----:B------:R1:W-:Y:S01]  /*1f510*/  STL.64 [R1+0xa68], R92 ;  /* 0x000a685c01007387 */ /* 0x0003e20000100a00 */
[C---:B------:R-:W-:Y:S01]  /*1f520*/  VIADD R171, R162.reuse, UR40 ;  /* 0x00000028a2ab7c36 */ /* 0x040fe20008000000 */
[----:B------:R-:W-:Y:S01]  /*1f530*/  ULDC UR40, c[0x0][0x22c] ;  /* 0x00008b0000287ab9 */ /* 0x000fe20000000800 */
[----:B------:R-:W-:Y:S01]  /*1f540*/  IMAD.MOV.U32 R144, RZ, RZ, R148 ;  /* 0x000000ffff907224 */ /* 0x000fe200078e0094 */
[----:B------:R3:W-:Y:S01]  /*1f550*/  STL.64 [R1+0xa60], R14 ;  /* 0x000a600e01007387 */ /* 0x0007e20000100a00 */
[----:B------:R-:W-:Y:S01]  /*1f560*/  VIADD R167, R171, UR41 ;  /* 0x00000029aba77c36 */ /* 0x000fe20008000000 */
[----:B------:R-:W-:Y:S01]  /*1f570*/  ULDC UR41, c[0x0][0x22c] ;  /* 0x00008b0000297ab9 */ /* 0x000fe20000000800 */
[----:B------:R-:W-:Y:S01]  /*1f580*/  IMAD.MOV.U32 R139, RZ, RZ, R143 ;  /* 0x000000ffff8b7224 */ /* 0x000fe200078e008f */
[----:B------:R-:W-:Y:S01]  /*1f590*/  ULDC UR39, c[0x0][0x22c] ;  /* 0x00008b0000277ab9 */ /* 0x000fe20000000800 */
[----:B-1----:R-:W-:-:S02]  /*1f5a0*/  LEA R92, P2, R162, R2, 0x2 ;  /* 0x00000002a25c7211 */ /* 0x002fc400078410ff */
[C---:B---3--:R-:W-:Y:S02]  /*1f5b0*/  LEA R14, P1, R161.reuse, R2, 0x2 ;  /* 0x00000002a10e7211 */ /* 0x048fe400078210ff */
[-C--:B------:R-:W-:Y:S02]  /*1f5c0*/  LEA.HI.X.SX32 R93, R162, R0.reuse, 0x2, P2 ;  /* 0x00000000a25d7211 */ /* 0x080fe400010f16ff */
[----:B------:R-:W-:Y:S02]  /*1f5d0*/  LEA.HI.X.SX32 R15, R161, R0, 0x2, P1 ;  /* 0x00000000a10f7211 */ /* 0x000fe400008f16ff */
[----:B------:R-:W-:-:S03]  /*1f5e0*/  LEA R94, P1, R171, R2, 0x2 ;  /* 0x00000002ab5e7211 */ /* 0x000fc600078210ff */
[----:B------:R-:W-:Y:S01]  /*1f5f0*/  STL.64 [R1+0xa58], R14 ;  /* 0x000a580e01007387 */ /* 0x000fe20000100a00 */
[----:B------:R-:W-:Y:S01]  /*1f600*/  VIADD R170, R167, UR42 ;  /* 0x0000002aa7aa7c36 */ /* 0x000fe20008000000 */
[----:B------:R-:W-:Y:S01]  /*1f610*/  LEA.HI.X.SX32 R95, R171, R0, 0x2, P1 ;  /* 0x00000000ab5f7211 */ /* 0x000fe200008f16ff */
[----:B------:R-:W-:Y:S01]  /*1f620*/  IMAD.MOV.U32 R142, RZ, RZ, R146 ;  /* 0x000000ffff8e7224 */ /* 0x000fe200078e0092 */
[----:B------:R1:W-:Y:S01]  /*1f630*/  STL.64 [R1+0xa50], R92 ;  /* 0x000a505c01007387 */ /* 0x0003e20000100a00 */
[----:B------:R-:W-:Y:S01]  /*1f640*/  VIADD R169, R170, UR43 ;  /* 0x0000002baaa97c36 */ /* 0x000fe20008000000 */
[----:B------:R-:W-:Y:S01]  /*1f650*/  ULDC UR43, c[0x0][0x22c] ;  /* 0x00008b00002b7ab9 */ /* 0x000fe20000000800 */
[----:B------:R-:W-:Y:S01]  /*1f660*/  IMAD.MOV.U32 R145, RZ, RZ, R149 ;  /* 0x000000ffff917224 */ /* 0x000fe200078e0095 */
[----:B------:R3:W-:Y:S01]  /*1f670*/  STL.64 [R1+0xa48], R94 ;  /* 0x000a485e01007387 */ /* 0x0007e20000100a00 */
[----:B------:R-:W-:Y:S01]  /*1f680*/  IMAD.MOV.U32 R148, RZ, RZ, R19 ;  /* 0x000000ffff947224 */ /* 0x000fe200078e0013 */
[----:B------:R-:W-:Y:S01]  /*1f690*/  ULDC UR42, c[0x0][0x22c] ;  /* 0x00008b00002a7ab9 */ /* 0x000fe20000000800 */
[----:B-1----:R-:W-:-:S04]  /*1f6a0*/  LEA R92, P2, R167, R2, 0x2 ;  /* 0x00000002a75c7211 */ /* 0x002fc800078410ff */
[----:B------:R-:W-:Y:S02]  /*1f6b0*/  LEA.HI.X.SX32 R93, R167, R0, 0x2, P2 ;  /* 0x00000000a75d7211 */ /* 0x000fe400010f16ff */
[C---:B---3--:R-:W-:Y:S01]  /*1f6c0*/  LEA R94, P1, R170.reuse, R2, 0x2 ;  /* 0x00000002aa5e7211 */ /* 0x048fe200078210ff */
        /* <DEDUP_REMOVED lines=9> */
[----:B------:R-:W-:Y:S01]  /*1f760*/  VIADD R165, R168, UR46 ;  /* 0x0000002ea8a57c36 */ /* 0x000fe20008000000 */
        /* <DEDUP_REMOVED lines=59> */
[----:B------:R-:W-:Y:S01]  /*1fb20*/  LEA R10, P2, R14, R2, 0x2 ;  /* 0x000000020e0a7211 */ /* 0x000fe200078410ff */
[----:B------:R-:W-:Y:S02]  /*1fb30*/  ULDC UR10, c[0x0][0x248] ;  /* 0x00009200000a7ab9 */ /* 0x000fe40000000800 */
[----:B------:R-:W-:Y:S04]  /*1fb40*/  STL.64 [R1+0x9d8], R92 ;  /* 0x0009d85c01007387 */ /* 0x000fe80000100a00 */
[----:B------:R1:W-:Y:S01]  /*1fb50*/  STL.64 [R1+0x9d0], R12 ;  /* 0x0009d00c01007387 */ /* 0x0003e20000100a00 */
[----:B------:R-:W-:Y:S01]  /*1fb60*/  VIADD R15, R152, UR11 ;  /* 0x0000000b980f7c36 */ /* 0x000fe20008000000 */
[----:B------:R-:W-:Y:S01]  /*1fb70*/  LEA.HI.X.SX32 R11, R14, R0, 0x2, P2 ;  /* 0x000000000e0b7211 */ /* 0x000fe200010f16ff */
[----:B------:R-:W-:Y:S01]  /*1fb80*/  ULDC UR11, c[0x0][0x248] ;  /* 0x00009200000b7ab9 */ /* 0x000fe20000000800 */
[----:B-1----:R-:W-:-:S04]  /*1fb90*/  LEA R12, P1, R8, R2, 0x2 ;  /* 0x00000002080c7211 */ /* 0x002fc800078210ff */
[----:B------:R-:W-:Y:S01]  /*1fba0*/  LEA.HI.X.SX32 R13, R8, R0, 0x2, P1 ;  /* 0x00000000080d7211 */ /* 0x000fe200008f16ff */
[C---:B------:R-:W-:Y:S01]  /*1fbb0*/  VIADD R155, R15.reuse, UR12 ;  /* 0x0000000c0f9b7c36 */ /* 0x040fe20008000000 */
[----:B------:R-:W-:Y:S01]  /*1fbc0*/  LEA R8, P2, R15, R2, 0x2 ;  /* 0x000000020f087211 */ /* 0x000fe200078410ff */
[----:B------:R-:W-:Y:S02]  /*1fbd0*/  ULDC UR12, c[0x0][0x248] ;  /* 0x00009200000c7ab9 */ /* 0x000fe40000000800 */
[----:B------:R-:W-:Y:S01]  /*1fbe0*/  STL.64 [R1+0x9c8], R12 ;  /* 0x0009c80c01007387 */ /* 0x000fe20000100a00 */
[----:B------:R-:W-:Y:S01]  /*1fbf0*/  VIADD R154, R155, UR13 ;  /* 0x0000000d9b9a7c36 */ /* 0x000fe20008000000 */
[----:B------:R-:W-:Y:S01]  /*1fc00*/  LEA.HI.X.SX32 R9, R15, R0, 0x2, P2 ;  /* 0x000000000f097211 */ /* 0x000fe200010f16ff */
[----:B------:R-:W-:Y:S01]  /*1fc10*/  ULDC UR13, c[0x0][0x248] ;  /* 0x00009200000d7ab9 */ /* 0x000fe20000000800 */
[----:B------:R1:W-:Y:S01]  /*1fc20*/  STL.64 [R1+0x9c0], R10 ;  /* 0x0009c00a01007387 */ /* 0x0003e20000100a00 */
[----:B------:R-:W-:Y:S01]  /*1fc30*/  VIADD R156, R154, UR14 ;  /* 0x0000000e9a9c7c36 */ /* 0x000fe20008000000 */
[----:B------:R-:W-:Y:S01]  /*1fc40*/  ULDC UR14, c[0x0][0x248] ;  /* 0x00009200000e7ab9 */ /* 0x000fe20000000800 */
[----:B-1----:R-:W-:-:S04]  /*1fc50*/  LEA R10, P1, R152, R2, 0x2 ;  /* 0x00000002980a7211 */ /* 0x002fc800078210ff */
[----:B------:R-:W-:Y:S02]  /*1fc60*/  LEA.HI.X.SX32 R11, R152, R0, 0x2, P1 ;  /* 0x00000000980b7211 */ /* 0x000fe400008f16ff */
[C---:B------:R-:W-:Y:S01]  /*1fc70*/  LEA R14, P1, R155.reuse, R2, 0x2 ;  /* 0x000000029b0e7211 */ /* 0x040fe200078210ff */
[----:B------:R-:W-:Y:S01]  /*1fc80*/  VIADD R157, R156, UR15 ;  /* 0x0000000f9c9d7c36 */ /* 0x000fe20008000000 */
[----:B------:R-:W-:Y:S01]  /*1fc90*/  ULDC UR15, c[0x0][0x248] ;  /* 0x00009200000f7ab9 */ /* 0x000fe20000000800 */
[----:B------:R-:W-:Y:S01]  /*1fca0*/  STL.64 [R1+0x9b8], R10 ;  /* 0x0009b80a01007387 */ /* 0x000fe20000100a00 */
[----:B------:R-:W-:-:S03]  /*1fcb0*/  LEA.HI.X.SX32 R15, R155, R0, 0x2, P1 ;  /* 0x000000009b0f7211 */ /* 0x000fc600008f16ff */
[----:B------:R1:W-:Y:S01]  /*1fcc0*/  STL.64 [R1+0x9b0], R8 ;  /* 0x0009b00801007387 */ /* 0x0003e20000100a00 */
[C---:B------:R-:W-:Y:S01]  /*1fcd0*/  LEA R92, P1, R156.reuse, R2, 0x2 ;  /* 0x000000029c5c7211 */ /* 0x040fe200078210ff */
[----:B------:R-:W-:Y:S01]  /*1fce0*/  VIADD R163, R157, UR16 ;  /* 0x000000109da37c36 */ /* 0x000fe20008000000 */
[----:B------:R-:W-:Y:S01]  /*1fcf0*/  ULDC UR16, c[0x0][0x248] ;  /* 0x0000920000107ab9 */ /* 0x000fe20000000800 */
[----:B------:R3:W-:Y:S01]  /*1fd00*/  STL.64 [R1+0x9a8], R14 ;  /* 0x0009a80e01007387 */ /* 0x0007e20000100a00 */
[----:B------:R-:W-:Y:S01]  /*1fd10*/  LEA.HI.X.SX32 R93, R156, R0, 0x2, P1 ;  /* 0x000000009c5d7211 */ /* 0x000fe200008f16ff */
[----:B------:R-:W-:Y:S01]  /*1fd20*/  VIADD R162, R163, UR17 ;  /* 0x00000011a3a27c36 */ /* 0x000fe20008000000 */
[----:B-1----:R-:W-:Y:S01]  /*1fd30*/  LEA R8, P2, R154, R2, 0x2 ;  /* 0x000000029a087211 */ /* 0x002fe200078410ff */
[----:B------:R-:W-:-:S03]  /*1fd40*/  ULDC UR17, c[0x0][0x248] ;  /* 0x0000920000117ab9 */ /* 0x000fc60000000800 */
[----:B------:R-:W-:Y:S02]  /*1fd50*/  LEA.HI.X.SX32 R9, R154, R0, 0x2, P2 ;  /* 0x000000009a097211 */ /* 0x000fe400010f16ff */
[-C--:B---3--:R-:W-:Y:S02]  /*1fd60*/  LEA R14, P2, R157, R2.reuse, 0x2 ;  /* 0x000000029d0e7211 */ /* 0x088fe400078410ff */
[----:B------:R-:W-:Y:S01]  /*1fd70*/  LEA R94, P1, R163, R2, 0x2 ;  /* 0x00000002a35e7211 */ /* 0x000fe200078210ff */
[----:B------:R-:W-:Y:S01]  /*1fd80*/  STL.64 [R1+0x9a0], R8 ;  /* 0x0009a00801007387 */ /* 0x000fe20000100a00 */
[-C--:B------:R-:W-:Y:S01]  /*1fd90*/  LEA.HI.X.SX32 R15, R157, R0.reuse, 0x2, P2 ;  /* 0x000000009d0f7211 */ /* 0x080fe200010f16ff */
[----:B------:R-:W-:Y:S01]  /*1fda0*/  VIADD R164, R162, UR18 ;  /* 0x00000012a2a47c36 */ /* 0x000fe20008000000 */
[----:B------:R-:W-:Y:S01]  /*1fdb0*/  LEA.HI.X.SX32 R95, R163, R0, 0x2, P1 ;  /* 0x00000000a35f7211 */ /* 0x000fe200008f16ff */
[----:B------:R1:W-:Y:S01]  /*1fdc0*/  STL.64 [R1+0x998], R92 ;  /* 0x0009985c01007387 */ /* 0x0003e20000100a00 */
[----:B------:R-:W-:Y:S01]  /*1fdd0*/  ULDC UR18, c[0x0][0x248] ;  /* 0x0000920000127ab9 */ /* 0x000fe20000000800 */
[----:B------:R-:W-:Y:S01]  /*1fde0*/  VIADD R161, R164, UR19 ;  /* 0x00000013a4a17c36 */ /* 0x000fe20008000000 */
[----:B------:R-:W-:Y:S01]  /*1fdf0*/  ULDC UR19, c[0x0][0x248] ;  /* 0x0000920000137ab9 */ /* 0x000fe20000000800 */
[----:B------:R-:W-:Y:S01]  /*1fe00*/  STL.64 [R1+0x990], R14 ;  /* 0x0009900e01007387 */ /* 0x000fe20000100a00 */
        /* <DEDUP_REMOVED lines=29> */
[----:B---3--:R-:W-:Y:S02]  /*1ffe0*/  LEA R92, P2, R153, R2, 0x2 ;  /* 0x00000002995c7211 */ /* 0x008fe400078410ff */
        /* <DEDUP_REMOVED lines=15> */
[----:B------:R-:W-:Y:S01]  /*200e0*/  IMAD.MOV.U32 R143, RZ, RZ, R147 ;  /* 0x000000ffff8f7224 */ /* 0x000fe200078e0093 */
[----:B------:R-:W-:Y:S01]  /*200f0*/  ULDC UR28, c[0x0][0x22c] ;  /* 0x00008b00001c7ab9 */ /* 0x000fe20000000800 */
[----:B------:R-:W-:Y:S01]  /*20100*/  VIADD R8, R9, UR29 ;  /* 0x0000001d09087c36 */ /* 0x000fe20008000000 */
[----:B------:R1:W-:Y:S01]  /*20110*/  STL.64 [R1+0x940], R92 ;  /* 0x0009405c01007387 */ /* 0x0003e20000100a00 */
[----:B------:R-:W-:Y:S01]  /*20120*/  LEA.HI.X.SX32 R13, R11, R0, 0x2, P1 ;  /* 0x000000000b0d7211 */ /* 0x000fe200008f16ff */
[----:B------:R-:W-:Y:S01]  /*20130*/  IMAD.MOV.U32 R146, RZ, RZ, R150 ;  /* 0x000000ffff927224 */ /* 0x000fe200078e0096 */
        /* <DEDUP_REMOVED lines=22> */
[----:B------:R-:W-:Y:S01]  /*202a0*/  STL.64 [R1+0x918], R8 ;  /* 0x0009180801007387 */ /* 0x000fe20000100a00 */
[----:B------:R-:W-:Y:S01]  /*202b0*/  ULDC UR7, c[0x0][0x248] ;  /* 0x0000920000077ab9 */ /* 0x000fe20000000800 */
[----:B-1----:R-:W-:-:S04]  /*202c0*/  LEA R12, P2, R14, R2, 0x2 ;  /* 0x000000020e0c7211 */ /* 0x002fc800078410ff */
[----:B------:R-:W-:Y:S02]  /*202d0*/  LEA.HI.X.SX32 R13, R14, R0, 0x2, P2 ;  /* 0x000000000e0d7211 */ /* 0x000fe400010f16ff */
[----:B------:R-:W-:Y:S01]  /*202e0*/  LEA R14, P1, R154, R2, 0x2 ;  /* 0x000000029a0e7211 */ /* 0x000fe200078210ff */
[----:B------:R-:W-:Y:S01]  /*202f0*/  VIADD R157, R160, UR8 ;  /* 0x00000008a09d7c36 */ /* 0x000fe20008000000 */
[----:B------:R-:W-:Y:S01]  /*20300*/  ULDC UR8, c[0x0][0x248] ;  /* 0x0000920000087ab9 */ /* 0x000fe20000000800 */
[----:B------:R1:W-:Y:S01]  /*20310*/  STL.64 [R1+0x910], R12 ;  /* 0x0009100c01007387 */ /* 0x0003e20000100a00 */
[----:B------:R-:W-:Y:S01]  /*20320*/  LEA.HI.X.SX32 R15, R154, R0, 0x2, P1 ;  /* 0x000000009a0f7211 */ /* 0x000fe200008f16ff */
[----:B------:R-:W-:Y:S01]  /*20330*/  VIADD R159, R157, UR9 ;  /* 0x000000099d9f7c36 */ /* 0x000fe20008000000 */
[C---:B------:R-:W-:Y:S01]  /*20340*/  LEA R92, P1, R160.reuse, R2, 0x2 ;  /* 0x00000002a05c7211 */ /* 0x040fe200078210ff */
[----:B------:R-:W-:Y:S02]  /*20350*/  ULDC UR9, c[0x0][0x248] ;  /* 0x0000920000097ab9 */ /* 0x000fe40000000800 */
[----:B------:R3:W-:Y:S01]  /*20360*/  STL.64 [R1+0x908], R14 ;  /* 0x0009080e01007387 */ /* 0x0007e20000100a00 */
[----:B------:R-:W-:-:S02]  /*20370*/  LEA.HI.X.SX32 R93, R160, R0, 0x2, P1 ;  /* 0x00000000a05d7211 */ /* 0x000fc400008f16ff */
[CC--:B-1----:R-:W-:Y:S01]  /*20380*/  LEA R12, P2, R156.reuse, R2.reuse, 0x2 ;  /* 0x000000029c0c7211 */ /* 0x0c2fe200078410ff */
[C---:B------:R-:W-:Y:S01]  /*20390*/  VIADD R158, R159.reuse, UR10 ;  /* 0x0000000a9f9e7c36 */ /* 0x040fe20008000000 */
[----:B------:R-:W-:Y:S01]  /*203a0*/  LEA R94, P1, R159, R2, 0x2 ;  /* 0x000000029f5e7211 */ /* 0x000fe200078210ff */
[----:B------:R-:W-:Y:S01]  /*203b0*/  ULDC UR10, c[0x0][0x248] ;  /* 0x00009200000a7ab9 */ /* 0x000fe20000000800 */
[----:B------:R-:W-:Y:S02]  /*203c0*/  LEA.HI.X.SX32 R13, R156, R0, 0x2, P2 ;  /* 0x000000009c0d7211 */ /* 0x000fe400010f16ff */
[----:B---3--:R-:W-:-:S03]  /*203d0*/  LEA R14, P2, R157, R2, 0x2 ;  /* 0x000000029d0e7211 */ /* 0x008fc600078410ff */
[----:B------:R-:W-:Y:S01]  /*203e0*/  STL.64 [R1+0x900], R12 ;  /* 0x0009000c01007387 */ /* 0x000fe20000100a00 */
[-C--:B------:R-:W-:Y:S01]  /*203f0*/  LEA.HI.X.SX32 R15, R157, R0.reuse, 0x2, P2 ;  /* 0x000000009d0f7211 */ /* 0x080fe200010f16ff */
[C---:B------:R-:W-:Y:S01]  /*20400*/  VIADD R155, R158.reuse, UR11 ;  /* 0x0000000b9e9b7c36 */ /* 0x040fe20008000000 */
        /* <DEDUP_REMOVED lines=107> */
[----:B------:R-:W-:Y:S01]  /*20ac0*/  IMAD.MOV.U32 R149, RZ, RZ, R6 ;  /* 0x000000ffff957224 */ /* 0x000fe200078e0006 */
[----:B------:R-:W-:Y:S01]  /*20ad0*/  ULDC UR7, c[0x0][0x22c] ;  /* 0x00008b0000077ab9 */ /* 0x000fe20000000800 */
[----:B------:R-:W-:Y:S01]  /*20ae0*/  VIADD R153, R154, UR8 ;  /* 0x000000089a997c36 */ /* 0x000fe20008000000 */
[----:B------:R-:W-:Y:S01]  /*20af0*/  ULDC UR8, c[0x0][0x22c] ;  /* 0x00008b0000087ab9 */ /* 0x000fe20000000800 */
[----:B-1----:R-:W-:-:S04]  /*20b00*/  LEA R92, P2, R12, R2, 0x2 ;  /* 0x000000020c5c7211 */ /* 0x002fc800078410ff */
[----:B------:R-:W-:Y:S01]  /*20b10*/  LEA.HI.X.SX32 R93, R12, R0, 0x2, P2 ;  /* 0x000000000c5d7211 */ /* 0x000fe200010f16ff */
[----:B------:R-:W-:Y:S01]  /*20b20*/  STL.64 [R1+0x848], R10 ;  /* 0x0008480a01007387 */ /* 0x000fe20000100a00 */
[----:B------:R-:W-:Y:S01]  /*20b30*/  VIADD R152, R153, UR9 ;  /* 0x0000000999987c36 */ /* 0x000fe20008000000 */
[----:B------:R-:W-:Y:S01]  /*20b40*/  LEA R8, P2, R14, R2, 0x2 ;  /* 0x000000020e087211 */ /* 0x000fe200078410ff */
[----:B------:R-:W-:Y:S01]  /*20b50*/  IMAD.MOV.U32 R147, RZ, RZ, R151 ;  /* 0x000000ffff937224 */ /* 0x000fe200078e0097 */
[----:B------:R1:W-:Y:S01]  /*20b60*/  STL.64 [R1+0x840], R92 ;  /* 0x0008405c01007387 */ /* 0x0003e20000100a00 */
[----:B------:R-:W-:Y:S01]  /*20b70*/  VIADD R13, R152, UR4 ;  /* 0x00000004980d7c36 */ /* 0x000fe20008000000 */
[----:B------:R-:W-:Y:S01]  /*20b80*/  LEA.HI.X.SX32 R9, R14, R0, 0x2, P2 ;  /* 0x000000000e097211 */ /* 0x000fe200010f16ff */
[----:B------:R-:W-:Y:S01]  /*20b90*/  ULDC UR4, c[0x0][0x248] ;  /* 0x0000920000047ab9 */ /* 0x000fe20000000800 */
[----:B------:R-:W-:Y:S01]  /*20ba0*/  IMAD.MOV.U32 R150, RZ, RZ, R16 ;  /* 0x000000ffff967224 */ /* 0x000fe200078e0010 */
[----:B------:R-:W-:Y:S01]  /*20bb0*/  ULDC UR9, c[0x0][0x22c] ;  /* 0x00008b0000097ab9 */ /* 0x000fe20000000800 */
[----:B-1----:R-:W-:-:S04]  /*20bc0*/  LEA R92, P1, R15, R2, 0x2 ;  /* 0x000000020f5c7211 */ /* 0x002fc800078210ff */
[----:B------:R-:W-:Y:S01]  /*20bd0*/  LEA.HI.X.SX32 R93, R15, R0, 0x2, P1 ;  /* 0x000000000f5d7211 */ /* 0x000fe200008f16ff */
[----:B------:R-:W-:Y:S01]  /*20be0*/  VIADD R11, R13, UR5 ;  /* 0x000000050d0b7c36 */ /* 0x000fe20008000000 */
[C---:B------:R-:W-:Y:S01]  /*20bf0*/  LEA R14, P1, R154.reuse, R2, 0x2 ;  /* 0x000000029a0e7211 */ /* 0x040fe200078210ff */
[----:B------:R-:W-:Y:S02]  /*20c00*/  ULDC UR5, c[0x0][0x248] ;  /* 0x0000920000057ab9 */ /* 0x000fe40000000800 */
[----:B------:R1:W-:Y:S01]  /*20c10*/  STL.64 [R1+0x838], R92 ;  /* 0x0008385c01007387 */ /* 0x0003e20000100a00 */
[----:B------:R-:W-:Y:S01]  /*20c20*/  VIADD R10, R11, UR6 ;  /* 0x000000060b0a7c36 */ /* 0x000fe20008000000 */
[----:B------:R-:W-:Y:S01]  /*20c30*/  LEA.HI.X.SX32 R15, R154, R0, 0x2, P1 ;  /* 0x000000009a0f7211 */ /* 0x000fe200008f16ff */
[----:B--2---:R-:W-:Y:S01]  /*20c40*/  IMAD.MOV.U32 R151, RZ, RZ, R21 ;  /* 0x000000ffff977224 */ /* 0x004fe200078e0015 */
[----:B------:R2:W-:Y:S01]  /*20c50*/  STL.64 [R1+0x830], R8 ;  /* 0x0008300801007387 */ /* 0x0005e20000100a00 */
[----:B------:R-:W-:Y:S01]  /*20c60*/  IMAD.MOV.U32 R119, RZ, RZ, R127 ;  /* 0x000000ffff777224 */ /* 0x000fe200078e007f */
[----:B------:R-:W-:Y:S01]  /*20c70*/  ULDC UR6, c[0x0][0x22c] ;  /* 0x00008b0000067ab9 */ /* 0x000fe20000000800 */
[----:B-1----:R-:W-:-:S04]  /*20c80*/  LEA R92, P2, R153, R2, 0x2 ;  /* 0x00000002995c7211 */ /* 0x002fc800078410ff */
[----:B------:R-:W-:Y:S01]  /*20c90*/  LEA.HI.X.SX32 R93, R153, R0, 0x2, P2 ;  /* 0x00000000995d7211 */ /* 0x000fe200010f16ff */
[----:B--2---:R-:W-:Y:S01]  /*20ca0*/  VIADD R9, R10, UR4 ;  /* 0x000000040a097c36 */ /* 0x004fe20008000000 */
[----:B------:R-:W-:Y:S01]  /*20cb0*/  STL.64 [R1+0x828], R14 ;  /* 0x0008280e01007387 */ /* 0x000fe20000100a00 */
[----:B------:R-:W-:-:S03]  /*20cc0*/  ULDC UR4, c[0x0][0x248] ;  /* 0x0000920000047ab9 */ /* 0x000fc60000000800 */
[----:B------:R1:W-:Y:S01]  /*20cd0*/  STL.64 [R1+0x820], R92 ;  /* 0x0008205c01007387 */ /* 0x0003e20000100a00 */
[----:B------:R-:W-:Y:S01]  /*20ce0*/  VIADD R8, R9, UR5 ;  /* 0x0000000509087c36 */ /* 0x000fe20008000000 */
[-C--:B------:R-:W-:Y:S01]  /*20cf0*/  LEA R94, P2, R13, R2.reuse, 0x2 ;  /* 0x000000020d5e7211 */ /* 0x080fe200078410ff */
[----:B------:R-:W-:Y:S01]  /*20d00*/  IMAD.MOV.U32 R126, RZ, RZ, R134 ;  /* 0x000000ffff7e7224 */ /* 0x000fe200078e0086 */
[----:B------:R-:W-:Y:S01]  /*20d10*/  ULDC UR5, c[0x0][0x22c] ;  /* 0x00008b0000057ab9 */ /* 0x000fe20000000800 */
[----:B------:R-:W-:Y:S01]  /*20d20*/  VIADD R12, R8, UR4 ;  /* 0x00000004080c7c36 */ /* 0x000fe20008000000 */
[C---:B-1----:R-:W-:Y:S01]  /*20d30*/  LEA R92, P1, R152.reuse, R2, 0x2 ;  /* 0x00000002985c7211 */ /* 0x042fe200078210ff */
[----:B------:R-:W-:Y:S01]  /*20d40*/  VIADD R14, R7, 0x6 ;  /* 0x00000006070e7836 */ /* 0x000fe20000000000 */
[-C--:B------:R-:W-:Y:S01]  /*20d50*/  LEA.HI.X.SX32 R95, R13, R0.reuse, 0x2, P2 ;  /* 0x000000000d5f7211 */ /* 0x080fe200010f16ff */
[----:B------:R-:W-:Y:S01]  /*20d60*/  ULDC UR4, c[0x0][0x22c] ;  /* 0x00008b0000047ab9 */ /* 0x000fe20000000800 */
[----:B------:R-:W-:-:S05]  /*20d70*/  LEA.HI.X.SX32 R93, R152, R0, 0x2, P1 ;  /* 0x00000000985d7211 */ /* 0x000fca00008f16ff */
[----:B------:R1:W-:Y:S04]  /*20d80*/  STL.64 [R1+0x818], R92 ;  /* 0x0008185c01007387 */ /* 0x0003e80000100a00 */
[----:B------:R2:W-:Y:S01]  /*20d90*/  STL.64 [R1+0x810], R94 ;  /* 0x0008105e01007387 */ /* 0x0005e20000100a00 */
[----:B-1----:R-:W-:-:S04]  /*20da0*/  LEA R92, P1, R12, R2, 0x2 ;  /* 0x000000020c5c7211 */ /* 0x002fc800078210ff */
[----:B------:R-:W-:Y:S02]  /*20db0*/  LEA.HI.X.SX32 R93, R12, R0, 0x2, P1 ;  /* 0x000000000c5d7211 */ /* 0x000fe400008f16ff */
[----:B--2---:R-:W-:-:S03]  /*20dc0*/  LEA R94, P2, R11, R2, 0x2 ;  /* 0x000000020b5e7211 */ /* 0x004fc600078410ff */
[----:B------:R1:W-:Y:S01]  /*20dd0*/  STL.64 [R1+0x808], R92 ;  /* 0x0008085c01007387 */ /* 0x0003e20000100a00 */
[----:B------:R-:W-:Y:S02]  /*20de0*/  LEA.HI.X.SX32 R95, R11, R0, 0x2, P2 ;  /* 0x000000000b5f7211 */ /* 0x000fe400010f16ff */
[----:B-1----:R-:W-:-:S04]  /*20df0*/  LEA R92, P1, R10, R2, 0x2 ;  /* 0x000000020a5c7211 */ /* 0x002fc800078210ff */
[----:B------:R-:W-:Y:S01]  /*20e00*/  LEA.HI.X.SX32 R93, R10, R0, 0x2, P1 ;  /* 0x000000000a5d7211 */ /* 0x000fe200008f16ff */
[----:B------:R1:W-:Y:S04]  /*20e10*/  STL.64 [R1+0x800], R94 ;  /* 0x0008005e01007387 */ /* 0x0003e80000100a00 */
[----:B------:R2:W-:Y:S01]  /*20e20*/  STL.64 [R1+0x7f8], R92 ;  /* 0x0007f85c01007387 */ /* 0x0005e20000100a00 */
[CC--:B-1----:R-:W-:Y:S02]  /*20e30*/  LEA R94, P2, R9.reuse, R2.reuse, 0x2 ;  /* 0x00000002095e7211 */ /* 0x0c2fe400078410ff */
[----:B--2---:R-:W-:Y:S02]  /*20e40*/  LEA R92, P1, R8, R2, 0x2 ;  /* 0x00000002085c7211 */ /* 0x004fe400078210ff */
[----:B------:R-:W-:-:S02]  /*20e50*/  LEA.HI.X.SX32 R95, R9, R0, 0x2, P2 ;  /* 0x00000000095f7211 */ /* 0x000fc400010f16ff */
[----:B------:R-:W-:Y:S01]  /*20e60*/  LEA.HI.X.SX32 R93, R8, R0, 0x2, P1 ;  /* 0x00000000085d7211 */ /* 0x000fe200008f16ff */
[----:B------:R-:W-:Y:S02]  /*20e70*/  VIADD R13, R7, 0x5 ;  /* 0x00000005070d7836 */ /* 0x000fe40000000000 */
[----:B------:R-:W-:Y:S01]  /*20e80*/  STL.64 [R1+0x7f0], R94 ;  /* 0x0007f05e01007387 */ /* 0x000fe20000100a00 */
[----:B------:R-:W-:Y:S01]  /*20e90*/  ISETP.LT.AND P2, PT, R14, UR4, !P0 ;  /* 0x000000040e007c0c */ /* 0x000fe2000c741270 */
[----:B------:R-:W-:Y:S02]  /*20ea0*/  ULDC UR4, c[0x0][0x22c] ;  /* 0x00008b0000047ab9 */ /* 0x000fe40000000800 */
[----:B------:R-:W-:Y:S04]  /*20eb0*/  STL.64 [R1+0x7e8], R92 ;  /* 0x0007e85c01007387 */ /* 0x000fe80000100a00 */
[----:B------:R-:W2:Y:S01]  /*20ec0*/  LDL.LU R19, [R1+0x44] ;  /* 0x0000440001137983 */ /* 0x000ea20000300800 */
[----:B------:R-:W-:Y:S01]  /*20ed0*/  ISETP.LT.AND P1, PT, R13, UR4, !P0 ;  /* 0x000000040d007c0c */ /* 0x000fe2000c721270 */
[----:B------:R-:W-:-:S02]  /*20ee0*/  IMAD.MOV.U32 R8, RZ, RZ, R121 ;  /* 0x000000ffff087224 */ /* 0x000fc400078e0079 */
[----:B------:R-:W-:Y:S01]  /*20ef0*/  IMAD.MOV.U32 R10, RZ, RZ, R123 ;  /* 0x000000ffff0a7224 */ /* 0x000fe200078e007b */
[----:B------:R-:W3:Y:S01]  /*20f00*/  LDL.LU R6, [R1+0x4c] ;  /* 0x00004c0001067983 */ /* 0x000ee20000300800 */
[----:B------:R-:W-:Y:S02]  /*20f10*/  IMAD.MOV.U32 R9, RZ, RZ, R122 ;  /* 0x000000ffff097224 */ /* 0x000fe400078e007a */
[----:B------:R-:W-:Y:S01]  /*20f20*/  IMAD.MOV.U32 R11, RZ, RZ, R124 ;  /* 0x000000ffff0b7224 */ /* 0x000fe200078e007c */
[----:B------:R-:W4:Y:S01]  /*20f30*/  LDL.LU R16, [R1+0x450] ;  /* 0x0004500001107983 */ /* 0x000f220000300800 */
[----:B------:R-:W-:Y:S01]  /*20f40*/  LOP3.LUT R2, R125, 0xff, RZ, 0xc0, !PT ;  /* 0x000000ff7d027812 */ /* 0x000fe200078ec0ff */
[----:B------:R-:W-:Y:S02]  /*20f50*/  IMAD.MOV.U32 R127, RZ, RZ, R135 ;  /* 0x000000ffff7f7224 */ /* 0x000fe400078e0087 */
[----:B------:R-:W-:Y:S01]  /*20f60*/  IMAD.MOV.U32 R134, RZ, RZ, R142 ;  /* 0x000000ffff867224 */ /* 0x000fe200078e008e */
[----:B------:R-:W4:Y:S01]  /*20f70*/  LDL.LU R21, [R1+0x458] ;  /* 0x0004580001157983 */ /* 0x000f220000300800 */
[----:B------:R-:W-:Y:S01]  /*20f80*/  IMAD.MOV.U32 R128, RZ, RZ, R136 ;  /* 0x000000ffff807224 */ /* 0x000fe200078e0088 */
[----:B------:R-:W-:Y:S01]  /*20f90*/  @P2 LOP3.LUT R3, R3, 0x10, RZ, 0xfc, !PT ;  /* 0x0000001003032812 */ /* 0x000fe200078efcff */
[C---:B------:R-:W-:Y:S01]  /*20fa0*/  VIADD R152, R7.reuse, 0x39 ;  /* 0x0000003907987836 */ /* 0x040fe20000000000 */
[----:B------:R-:W2:Y:S01]  /*20fb0*/  LDL.LU R12, [R1+0x404] ;  /* 0x00040400010c7983 */ /* 0x000ea20000300800 */
[----:B------:R-:W-:Y:S01]  /*20fc0*/  VIADD R153, R7, 0x3a ;  /* 0x0000003a07997836 */ /* 0x000fe20000000000 */
[----:B------:R-:W-:-:S02]  /*20fd0*/  ULDC UR4, c[0x0][0x22c] ;  /* 0x00008b0000047ab9 */ /* 0x000fc40000000800 */
[----:B------:R-:W2:Y:S04]  /*20fe0*/  LDL.LU R13, [R1+0x40c] ;  /* 0x00040c00010d7983 */ /* 0x000ea80000300800 */
[----:B------:R-:W2:Y:S04]  /*20ff0*/  LDL.LU R14, [R1+0x4] ;  /* 0x00000400010e7983 */ /* 0x000ea80000300800 */
[----:B------:R-:W2:Y:S04]  /*21000*/  LDL.LU R15, [R1+0xc] ;  /* 0x00000c00010f7983 */ /* 0x000ea80000300800 */
[----:B------:R1:W-:Y:S04]  /*21010*/  STSM.16.M88.4 [R4], R8 ;  /* 0x0000000804007844 */ /* 0x0003e80000000200 */
[----:B-1----:R-:W4:Y:S04]  /*21020*/  LDL.LU R8, [R1+0x410] ;  /* 0x0004100001087983 */ /* 0x002f280000300800 */
[----:B------:R-:W4:Y:S04]  /*21030*/  LDL.LU R9, [R1+0x418] ;  /* 0x0004180001097983 */ /* 0x000f280000300800 */
[----:B------:R-:W4:Y:S04]  /*21040*/  LDL.LU R10, [R1+0x10] ;  /* 0x00001000010a7983 */ /* 0x000f280000300800 */
[----:B------:R-:W4:Y:S01]  /*21050*/  LDL.LU R11, [R1+0x18] ;  /* 0x00001800010b7983 */ /* 0x000f220000300800 */
[----:B------:R-:W-:Y:S01]  /*21060*/  BAR.SYNC.DEFER_BLOCKING 0x0 ;  /* 0x0000000000007b1d */ /* 0x000fe20000010000 */
[----:B------:R-:W-:Y:S01]  /*21070*/  LEA R0, R2, UR34, 0x4 ;  /* 0x0000002202007c11 */ /* 0x000fe2000f8e20ff */
        /* <DEDUP_REMOVED lines=8> */
[----:B------:R-:W-:Y:S01]  /*21100*/  LOP3.LUT R3, R3, 0xfffffff7, RZ, 0xc0, !PT ;  /* 0xfffffff703037812 */ /* 0x000fe200078ec0ff */
[----:B------:R-:W-:Y:S01]  /*21110*/  VIADD R2, R7, 0x1 ;  /* 0x0000000107027836 */ /* 0x000fe20000000000 */
[----:B------:R-:W-:Y:S01]  /*21120*/  ULDC UR34, c[0x0][0x22c] ;  /* 0x00008b0000227ab9 */ /* 0x000fe20000000800 */
[----:B------:R-:W1:Y:S01]  /*21130*/  LDS.128 R92, [R0] ;  /* 0x00000000005c7984 */ /* 0x000e620000000c00 */
[----:B------:R-:W-:Y:S01]  /*21140*/  BAR.SYNC.DEFER_BLOCKING 0x0 ;  /* 0x0000000000007b1d */ /* 0x000fe20000010000 */
        /* <DEDUP_REMOVED lines=11> */
[----:B-1----:R-:W-:Y:S04]  /*21200*/  STL.64 [R1+0x7d0], R92 ;  /* 0x0007d05c01007387 */ /* 0x002fe80000100a00 */
[----:B------:R-:W-:Y:S04]  /*21210*/  STL.64 [R1+0x7d8], R94 ;  /* 0x0007d85e01007387 */ /* 0x000fe80000100a00 */
[----:B--2---:R-:W-:Y:S01]  /*21220*/  STSM.16.M88.4 [R4], R12 ;  /* 0x0000000c04007844 */ /* 0x004fe20000000200 */
[----:B------:R-:W-:Y:S06]  /*21230*/  BAR.SYNC.DEFER_BLOCKING 0x0 ;  /* 0x0000000000007b1d */ /* 0x000fec0000010000 */
[----:B------:R-:W1:Y:S01]  /*21240*/  LDS.128 R12, [R0] ;  /* 0x00000000000c7984 */ /* 0x000e620000000c00 */
[----:B------:R-:W-:-:S02]  /*21250*/  IMAD.MOV.U32 R144, RZ, RZ, R19 ;  /* 0x000000ffff907224 */ /* 0x000fc400078e0013 */
[----:B---3--:R-:W-:Y:S01]  /*21260*/  IMAD.MOV.U32 R145, RZ, RZ, R6 ;  /* 0x000000ffff917224 */ /* 0x008fe200078e0006 */
[----:B------:R-:W-:Y:S01]  /*21270*/  BAR.SYNC.DEFER_BLOCKING 0x0 ;  /* 0x0000000000007b1d */ /* 0x000fe20000010000 */
[----:B----4-:R-:W-:Y:S02]  /*21280*/  IMAD.MOV.U32 R146, RZ, RZ, R16 ;  /* 0x000000ffff927224 */ /* 0x010fe400078e0010 */
[----:B------:R-:W-:-:S03]  /*21290*/  IMAD.MOV.U32 R147, RZ, RZ, R21 ;  /* 0x000000ffff937224 */ /* 0x000fc600078e0015 */
[----:B-1----:R1:W-:Y:S04]  /*212a0*/  STL.64 [R1+0x7c0], R12 ;  /* 0x0007c00c01007387 */ /* 0x0023e80000100a00 */
[----:B------:R2:W-:Y:S04]  /*212b0*/  STL.64 [R1+0x7c8], R14 ;  /* 0x0007c80e01007387 */ /* 0x0005e80000100a00 */
[----:B------:R-:W3:Y:S04]  /*212c0*/  LDL.LU R148, [R1+0x50] ;  /* 0x0000500001947983 */ /* 0x000ee80000300800 */
[----:B------:R-:W4:Y:S04]  /*212d0*/  LDL.LU R149, [R1+0x58] ;  /* 0x0000580001957983 */ /* 0x000f280000300800 */
[----:B------:R-:W4:Y:S04]  /*212e0*/  LDL.LU R150, [R1+0x454] ;  /* 0x0004540001967983 */ /* 0x000f280000300800 */
[----:B------:R-:W4:Y:S04]  /*212f0*/  LDL.LU R151, [R1+0x45c] ;  /* 0x00045c0001977983 */ /* 0x000f280000300800 */
[----:B------:R-:W4:Y:S04]  /*21300*/  LDL.LU R19, [R1+0x54] ;  /* 0x0000540001137983 */ /* 0x000f280000300800 */
[----:B------:R-:W4:Y:S04]  /*21310*/  LDL.LU R6, [R1+0x5c] ;  /* 0x00005c0001067983 */ /* 0x000f280000300800 */
[----:B------:R-:W4:Y:S04]  /*21320*/  LDL.LU R16, [R1+0x460] ;  /* 0x0004600001107983 */ /* 0x000f280000300800 */
[----:B------:R-:W4:Y:S04]  /*21330*/  LDL.LU R21, [R1+0x468] ;  /* 0x0004680001157983 */ /* 0x000f280000300800 */
[----:B------:R2:W-:Y:S01]  /*21340*/  STSM.16.M88.4 [R4], R8 ;  /* 0x0000000804007844 */ /* 0x0005e20000000200 */
[----:B------:R-:W-:Y:S01]  /*21350*/  BAR.SYNC.DEFER_BLOCKING 0x0 ;  /* 0x0000000000007b1d */ /* 0x000fe20000010000 */
[----:B-1----:R-:W-:-:S02]  /*21360*/  IMAD.MOV.U32 R12, RZ, RZ, R118 ;  /* 0x000000ffff0c7224 */ /* 0x002fc400078e0076 */
[----:B------:R-:W-:-:S03]  /*21370*/  IMAD.MOV.U32 R13, RZ, RZ, R119 ;  /* 0x000000ffff0d7224 */ /* 0x000fc600078e0077 */
[----:B------:R-:W1:Y:S01]  /*21380*/  LDS.128 R92, [R0] ;  /* 0x00000000005c7984 */ /* 0x000e620000000c00 */
[----:B--2---:R-:W-:Y:S02]  /*21390*/  IMAD.MOV.U32 R14, RZ, RZ, R120 ;  /* 0x000000ffff0e7224 */ /* 0x004fe400078e0078 */
[----:B------:R-:W-:Y:S01]  /*213a0*/  IMAD.MOV.U32 R15, RZ, RZ, R121 ;  /* 0x000000ffff0f7224 */ /* 0x000fe200078e0079 */
[----:B------:R-:W-:Y:S06]  /*213b0*/  BAR.SYNC.DEFER_BLOCKING 0x0 ;  /* 0x0000000000007b1d */ /* 0x000fec0000010000 */
[----:B------:R-:W-:Y:S02]  /*213c0*/  STSM.16.M88.4 [R4], R12 ;  /* 0x0000000c04007844 */ /* 0x000fe40000000200 */
[----:B------:R-:W-:Y:S06]  /*213d0*/  BAR.SYNC.DEFER_BLOCKING 0x0 ;  /* 0x0000000000007b1d */ /* 0x000fec0000010000 */
[----:B------:R-:W2:Y:S01]  /*213e0*/  LDS.128 R12, [R0] ;  /* 0x00000000000c7984 */ /* 0x000ea20000000c00 */
[----:B------:R-:W-:-:S02]  /*213f0*/  IMAD.MOV.U32 R10, RZ, RZ, R124 ;  /* 0x000000ffff0a7224 */ /* 0x000fc400078e007c */
[----:B------:R-:W-:Y:S01]  /*21400*/  IMAD.MOV.U32 R11, RZ, RZ, R125 ;  /* 0x000000ffff0b7224 */ /* 0x000fe200078e007d */
[----:B-1----:R-:W-:Y:S01]  /*21410*/  STL.64 [R1+0x7b0], R92 ;  /* 0x0007b05c01007387 */ /* 0x002fe20000100a00 */
[----:B------:R-:W-:Y:S02]  /*21420*/  IMAD.MOV.U32 R124, RZ, RZ, R132 ;  /* 0x000000ffff7c7224 */ /* 0x000fe400078e0084 */
[----:B------:R-:W-:Y:S01]  /*21430*/  IMAD.MOV.U32 R118, RZ, RZ, R126 ;  /* 0x000000ffff767224 */ /* 0x000fe200078e007e */
[----:B------:R-:W-:Y:S01]  /*21440*/  STL.64 [R1+0x7b8], R94 ;  /* 0x0007b85e01007387 */ /* 0x000fe20000100a00 */
[----:B------:R-:W-:Y:S02]  /*21450*/  IMAD.MOV.U32 R125, RZ, RZ, R133 ;  /* 0x000000ffff7d7224 */ /* 0x000fe400078e0085 */
[----:B------:R-:W-:Y:S01]  /*21460*/  IMAD.MOV.U32 R132, RZ, RZ, R140 ;  /* 0x000000ffff847224 */ /* 0x000fe200078e008c */
[----:B------:R-:W-:Y:S01]  /*21470*/  BAR.SYNC.DEFER_BLOCKING 0x0 ;  /* 0x0000000000007b1d */ /* 0x000fe20000010000 */
        /* <DEDUP_REMOVED lines=12> */
[----:B--2---:R1:W-:Y:S01]  /*21540*/  STL.64 [R1+0x7a0], R12 ;  /* 0x0007a00c01007387 */ /* 0x0043e20000100a00 */
[----:B------:R-:W-:-:S03]  /*21550*/  IMAD.MOV.U32 R129, RZ, RZ, R137 ;  /* 0x000000ffff817224 */ /* 0x000fc600078e0089 */
[----:B------:R2:W-:Y:S01]  /*21560*/  STL.64 [R1+0x7a8], R14 ;  /* 0x0007a80e01007387 */ /* 0x0005e20000100a00 */
[----:B------:R-:W-:Y:S02]  /*21570*/  IMAD.MOV.U32 R136, RZ, RZ, R144 ;  /* 0x000000ffff887224 */ /* 0x000fe400078e0090 */
[----:B------:R-:W-:Y:S02]  /*21580*/  IMAD.MOV.U32 R123, RZ, RZ, R131 ;  /* 0x000000ffff7b7224 */ /* 0x000fe400078e0083 */
[----:B------:R-:W-:Y:S02]  /*21590*/  IMAD.MOV.U32 R130, RZ, RZ, R138 ;  /* 0x000000ffff827224 */ /* 0x000fe400078e008a */
[----:B------:R-:W-:Y:S02]  /*215a0*/  IMAD.MOV.U32 R137, RZ, RZ, R145 ;  /* 0x000000ffff897224 */ /* 0x000fe400078e0091 */
[----:B------:R-:W-:Y:S02]  /*215b0*/  IMAD.MOV.U32 R131, RZ, RZ, R139 ;  /* 0x000000ffff837224 */ /* 0x000fe400078e008b */
[----:B------:R-:W-:-:S02]  /*215c0*/  IMAD.MOV.U32 R138, RZ, RZ, R146 ;  /* 0x000000ffff8a7224 */ /* 0x000fc400078e0092 */
[----:B------:R-:W-:Y:S02]  /*215d0*/  IMAD.MOV.U32 R139, RZ, RZ, R147 ;  /* 0x000000ffff8b7224 */ /* 0x000fe400078e0093 */
[----:B---3--:R-:W-:Y:S02]  /*215e0*/  IMAD.MOV.U32 R140, RZ, RZ, R148 ;  /* 0x000000ffff8c7224 */ /* 0x008fe400078e0094 */
[----:B------:R-:W3:Y:S01]  /*215f0*/  LDL.LU R148, [R1+0x60] ;  /* 0x0000600001947983 */ /* 0x000ee20000300800 */
[----:B----4-:R-:W-:-:S03]  /*21600*/  IMAD.MOV.U32 R141, RZ, RZ, R149 ;  /* 0x000000ffff8d7224 */ /* 0x010fc600078e0095 */
[----:B------:R-:W4:Y:S01]  /*21610*/  LDL.LU R149, [R1+0x68] ;  /* 0x0000680001957983 */ /* 0x000f220000300800 */
[----:B------:R-:W-:-:S03]  /*21620*/  IMAD.MOV.U32 R142, RZ, RZ, R150 ;  /* 0x000000ffff8e7224 */ /* 0x000fc600078e0096 */
        /* <DEDUP_REMOVED lines=10> */
[----:B------:R-:W4:Y:S04]  /*216d0*/  LDL.LU R21, [R1+0x478] ;  /* 0x0004780001157983 */ /* 0x000f280000300800 */
[----:B------:R2:W-:Y:S01]  /*216e0*/  STSM.16.M88.4 [R4], R8 ;  /* 0x0000000804007844 */ /* 0x0005e20000000200 */
[----:B------:R-:W-:Y:S01]  /*216f0*/  BAR.SYNC.DEFER_BLOCKING 0x0 ;  /* 0x0000000000007b1d */ /* 0x000fe20000010000 */
[----:B-1----:R-:W-:Y:S02]  /*21700*/  IMAD.MOV.U32 R12, RZ, RZ, R118 ;  /* 0x000000ffff0c7224 */ /* 0x002fe400078e0076 */
        /* <DEDUP_REMOVED lines=682> */
[----:B------:R-:W3:Y:S01]  /*241b0*/  LDL.LU R150, [R1+0x534] ;  /* 0x0005340001967983 */ /* 0x000ee20000300800 */
        /* <DEDUP_REMOVED lines=9> */
[----:B------:R-:W3:Y:S04]  /*24250*/  LDL.LU R21, [R1+0x548] ;  /* 0x0005480001157983 */ /* 0x000ee80000300800 */
        /* <DEDUP_REMOVED lines=42> */
[----:B----4-:R-:W-:Y:S02]  /*24500*/  IMAD.MOV.U32 R141, RZ, RZ, R149 ;  /* 0x000000ffff8d7224 */ /* 0x010fe400078e0095 */
[----:B------:R-:W4:Y:S01]  /*24510*/  LDL.LU R149, [R1+0x140] ;  /* 0x0001400001957983 */ /* 0x000f220000300800 */
[----:B---3--:R-:W-:-:S03]  /*24520*/  IMAD.MOV.U32 R143, RZ, RZ, R150 ;  /* 0x000000ffff8f7224 */ /* 0x008fc600078e0096 */
[----:B------:R-:W3:Y:S01]  /*24530*/  LDL.LU R150, [R1+0x148] ;  /* 0x0001480001967983 */ /* 0x000ee20000300800 */
[----:B------:R-:W-:-:S03]  /*24540*/  IMAD.MOV.U32 R144, RZ, RZ, R151 ;  /* 0x000000ffff907224 */ /* 0x000fc600078e0097 */
[----:B------:R-:W3:Y:S01]  /*24550*/  LDL.LU R151, [R1+0x544] ;  /* 0x0005440001977983 */ /* 0x000ee20000300800 */
[----:B------:R-:W-:-:S03]  /*24560*/  IMAD.MOV.U32 R145, RZ, RZ, R19 ;  /* 0x000000ffff917224 */ /* 0x000fc600078e0013 */
[----:B------:R-:W3:Y:S01]  /*24570*/  LDL.LU R19, [R1+0x54c] ;  /* 0x00054c0001137983 */ /* 0x000ee20000300800 */
[----:B------:R-:W-:Y:S02]  /*24580*/  IMAD.MOV.U32 R140, RZ, RZ, R148 ;  /* 0x000000ffff8c7224 */ /* 0x000fe400078e0094 */
[----:B------:R-:W-:Y:S02]  /*24590*/  IMAD.MOV.U32 R146, RZ, RZ, R6 ;  /* 0x000000ffff927224 */ /* 0x000fe400078e0006 */
[----:B------:R-:W3:Y:S01]  /*245a0*/  LDL.LU R6, [R1+0x144] ;  /* 0x0001440001067983 */ /* 0x000ee20000300800 */
[----:B------:R-:W-:-:S03]  /*245b0*/  IMAD.MOV.U32 R147, RZ, RZ, R16 ;  /* 0x000000ffff937224 */ /* 0x000fc600078e0010 */
[----:B------:R-:W3:Y:S01]  /*245c0*/  LDL.LU R16, [R1+0x14c] ;  /* 0x00014c0001107983 */ /* 0x000ee20000300800 */
[----:B------:R-:W-:-:S03]  /*245d0*/  IMAD.MOV.U32 R148, RZ, RZ, R21 ;  /* 0x000000ffff947224 */ /* 0x000fc600078e0015 */
[----:B------:R-:W3:Y:S04]  /*245e0*/  LDL.LU R21, [R1+0x550] ;  /* 0x0005500001157983 */ /* 0x000ee80000300800 */
        /* <DEDUP_REMOVED lines=12> */
[----:B------:R-:W-:-:S03]  /*246b0*/  IMAD.MOV.U32 R8, RZ, RZ, R122 ;  /* 0x000000ffff087224 */ /* 0x000fc600078e007a */
[----:B-1----:R-:W-:Y:S01]  /*246c0*/  STL.64 [R1+0x4f0], R92 ;  /* 0x0004f05c01007387 */ /* 0x002fe20000100a00 */
[----:B------:R-:W-:Y:S02]  /*246d0*/  IMAD.MOV.U32 R9, RZ, RZ, R123 ;  /* 0x000000ffff097224 */ /* 0x000fe400078e007b */
[----:B------:R-:W-:Y:S01]  /*246e0*/  IMAD.MOV.U32 R122, RZ, RZ, R129 ;  /* 0x000000ffff7a7224 */ /* 0x000fe200078e0081 */
[----:B------:R-:W-:Y:S01]  /*246f0*/  STL.64 [R1+0x4f8], R94 ;  /* 0x0004f85e01007387 */ /* 0x000fe20000100a00 */
[----:B------:R-:W-:Y:S02]  /*24700*/  IMAD.MOV.U32 R10, RZ, RZ, R124 ;  /* 0x000000ffff0a7224 */ /* 0x000fe400078e007c */
[----:B------:R-:W-:Y:S01]  /*24710*/  IMAD.MOV.U32 R123, RZ, RZ, R130 ;  /* 0x000000ffff7b7224 */ /* 0x000fe200078e0082 */
[----:B------:R-:W-:Y:S01]  /*24720*/  BAR.SYNC.DEFER_BLOCKING 0x0 ;  /* 0x0000000000007b1d */ /* 0x000fe20000010000 */
[----:B------:R-:W-:Y:S02]  /*24730*/  IMAD.MOV.U32 R129, RZ, RZ, R136 ;  /* 0x000000ffff817224 */ /* 0x000fe400078e0088 */
[----:B------:R-:W-:-:S02]  /*24740*/  IMAD.MOV.U32 R124, RZ, RZ, R131 ;  /* 0x000000ffff7c7224 */ /* 0x000fc400078e0083 */
[----:B------:R-:W-:Y:S02]  /*24750*/  IMAD.MOV.U32 R130, RZ, RZ, R137 ;  /* 0x000000ffff827224 */ /* 0x000fe400078e0089 */
[----:B------:R-:W-:Y:S01]  /*24760*/  IMAD.MOV.U32 R131, RZ, RZ, R138 ;  /* 0x000000ffff837224 */ /* 0x000fe200078e008a */
[----:B--2---:R1:W-:Y:S04]  /*24770*/  STL.64 [R1+0x4e0], R12 ;  /* 0x0004e00c01007387 */ /* 0x0043e80000100a00 */
[----:B------:R2:W-:Y:S04]  /*24780*/  STL.64 [R1+0x4e8], R14 ;  /* 0x0004e80e01007387 */ /* 0x0005e80000100a00 */
[----:B------:R-:W3:Y:S04]  /*24790*/  LDL.LU R136, [R1+0x52c] ;  /* 0x00052c0001887983 */ /* 0x000ee80000300800 */
[----:B------:R-:W3:Y:S04]  /*247a0*/  LDL.LU R137, [R1+0x124] ;  /* 0x0001240001897983 */ /* 0x000ee80000300800 */
[----:B------:R-:W3:Y:S01]  /*247b0*/  LDL.LU R138, [R1+0x12c] ;  /* 0x00012c00018a7983 */ /* 0x000ee20000300800 */
[----:B------:R-:W-:-:S02]  /*247c0*/  IMAD.MOV.U32 R11, RZ, RZ, R125 ;  /* 0x000000ffff0b7224 */ /* 0x000fc400078e007d */
[----:B------:R-:W-:Y:S02]  /*247d0*/  IMAD.MOV.U32 R119, RZ, RZ, R126 ;  /* 0x000000ffff777224 */ /* 0x000fe400078e007e */
[----:B------:R-:W-:Y:S02]  /*247e0*/  IMAD.MOV.U32 R125, RZ, RZ, R132 ;  /* 0x000000ffff7d7224 */ /* 0x000fe400078e0084 */
[----:B------:R-:W-:Y:S02]  /*247f0*/  IMAD.MOV.U32 R120, RZ, RZ, R127 ;  /* 0x000000ffff787224 */ /* 0x000fe400078e007f */
[----:B------:R-:W-:Y:S02]  /*24800*/  IMAD.MOV.U32 R126, RZ, RZ, R133 ;  /* 0x000000ffff7e7224 */ /* 0x000fe400078e0085 */
[----:B------:R-:W-:Y:S02]  /*24810*/  IMAD.MOV.U32 R132, RZ, RZ, R139 ;  /* 0x000000ffff847224 */ /* 0x000fe400078e008b */
[----:B------:R-:W-:Y:S01]  /*24820*/  IMAD.MOV.U32 R121, RZ, RZ, R128 ;  /* 0x000000ffff797224 */ /* 0x000fe200078e0080 */
[----:B------:R-:W3:Y:S01]  /*24830*/  LDL.LU R139, [R1+0x530] ;  /* 0x00053000018b7983 */ /* 0x000ee20000300800 */
[----:B------:R-:W-:-:S02]  /*24840*/  IMAD.MOV.U32 R127, RZ, RZ, R134 ;  /* 0x000000ffff7f7224 */ /* 0x000fc400078e0086 */
[----:B------:R-:W-:Y:S02]  /*24850*/  IMAD.MOV.U32 R133, RZ, RZ, R140 ;  /* 0x000000ffff857224 */ /* 0x000fe400078e008c */
[----:B------:R-:W-:Y:S01]  /*24860*/  IMAD.MOV.U32 R128, RZ, RZ, R135 ;  /* 0x000000ffff807224 */ /* 0x000fe200078e0087 */
        /* <DEDUP_REMOVED lines=12> */
[----:B------:R-:W-:Y:S01]  /*24930*/  BAR.SYNC.DEFER_BLOCKING 0x0 ;  /* 0x0000000000007b1d */ /* 0x000fe20000010000 */
[----:B----4-:R-:W-:-:S05]  /*24940*/  IMAD.MOV.U32 R135, RZ, RZ, R142 ;  /* 0x000000ffff877224 */ /* 0x010fca00078e008e */
[----:B------:R-:W2:Y:S04]  /*24950*/  LDS.128 R12, [R0] ;  /* 0x00000000000c7984 */ /* 0x000ea80000000c00 */
[----:B------:R-:W4:Y:S01]  /*24960*/  LDL.LU R142, [R1+0x138] ;  /* 0x00013800018e7983 */ /* 0x000f220000300800 */
[----:B------:R-:W-:Y:S02]  /*24970*/  IMAD.MOV.U32 R8, RZ, RZ, R123 ;  /* 0x000000ffff087224 */ /* 0x000fe400078e007b */
[----:B------:R-:W-:Y:S02]  /*24980*/  IMAD.MOV.U32 R9, RZ, RZ, R124 ;  /* 0x000000ffff097224 */ /* 0x000fe400078e007c */
[----:B------:R-:W-:Y:S02]  /*24990*/  IMAD.MOV.U32 R10, RZ, RZ, R125 ;  /* 0x000000ffff0a7224 */ /* 0x000fe400078e007d */
[----:B------:R-:W-:Y:S01]  /*249a0*/  IMAD.MOV.U32 R11, RZ, RZ, R126 ;  /* 0x000000ffff0b7224 */ /* 0x000fe200078e007e */
[----:B------:R-:W-:Y:S06]  /*249b0*/  BAR.SYNC.DEFER_BLOCKING 0x0 ;  /* 0x0000000000007b1d */ /* 0x000fec0000010000 */
[----:B------:R-:W-:Y:S04]  /*249c0*/  STSM.16.M88.4 [R4], R8 ;  /* 0x0000000804007844 */ /* 0x000fe80000000200 */
[----:B-1----:R-:W-:Y:S04]  /*249d0*/  STL.64 [R1+0x4d0], R92 ;  /* 0x0004d05c01007387 */ /* 0x002fe80000100a00 */
[----:B------:R-:W-:Y:S01]  /*249e0*/  STL.64 [R1+0x4d8], R94 ;  /* 0x0004d85e01007387 */ /* 0x000fe20000100a00 */
[----:B------:R-:W-:Y:S06]  /*249f0*/  BAR.SYNC.DEFER_BLOCKING 0x0 ;  /* 0x0000000000007b1d */ /* 0x000fec0000010000 */
[----:B------:R-:W1:Y:S04]  /*24a00*/  LDS.128 R92, [R0] ;  /* 0x00000000005c7984 */ /* 0x000e680000000c00 */
[----:B--2---:R2:W-:Y:S04]  /*24a10*/  STL.64 [R1+0x4c0], R12 ;  /* 0x0004c00c01007387 */ /* 0x0045e80000100a00 */
[----:B------:R2:W-:Y:S02]  /*24a20*/  STL.64 [R1+0x4c8], R14 ;  /* 0x0004c80e01007387 */ /* 0x0005e40000100a00 */
[----:B--2---:R-:W-:-:S02]  /*24a30*/  IMAD.MOV.U32 R12, RZ, RZ, R127 ;  /* 0x000000ffff0c7224 */ /* 0x004fc400078e007f */
[----:B------:R-:W-:Y:S02]  /*24a40*/  IMAD.MOV.U32 R13, RZ, RZ, R128 ;  /* 0x000000ffff0d7224 */ /* 0x000fe400078e0080 */
[----:B------:R-:W-:Y:S02]  /*24a50*/  IMAD.MOV.U32 R14, RZ, RZ, R129 ;  /* 0x000000ffff0e7224 */ /* 0x000fe400078e0081 */
[----:B------:R-:W-:Y:S01]  /*24a60*/  IMAD.MOV.U32 R15, RZ, RZ, R130 ;  /* 0x000000ffff0f7224 */ /* 0x000fe200078e0082 */
[----:B------:R-:W-:Y:S06]  /*24a70*/  BAR.SYNC.DEFER_BLOCKING 0x0 ;  /* 0x0000000000007b1d */ /* 0x000fec0000010000 */
[----:B------:R-:W-:Y:S02]  /*24a80*/  STSM.16.M88.4 [R4], R12 ;  /* 0x0000000c04007844 */ /* 0x000fe40000000200 */
[----:B------:R-:W-:Y:S01]  /*24a90*/  BAR.SYNC.DEFER_BLOCKING 0x0 ;  /* 0x0000000000007b1d */ /* 0x000fe20000010000 */
[----:B------:R-:W-:-:S02]  /*24aa0*/  IMAD.MOV.U32 R8, RZ, RZ, R131 ;  /* 0x000000ffff087224 */ /* 0x000fc400078e0083 */
[----:B------:R-:W-:-:S03]  /*24ab0*/  IMAD.MOV.U32 R9, RZ, RZ, R132 ;  /* 0x000000ffff097224 */ /* 0x000fc600078e0084 */
[----:B------:R-:W2:Y:S01]  /*24ac0*/  LDS.128 R12, [R0] ;  /* 0x00000000000c7984 */ /* 0x000ea20000000c00 */
        /* <DEDUP_REMOVED lines=9> */
[----:B------:R3:W-:Y:S01]  /*24b60*/  STL.64 [R1+0x4a8], R14 ;  /* 0x0004a80e01007387 */ /* 0x0007e20000100a00 */
[----:B--2---:R-:W-:-:S02]  /*24b70*/  IMAD.MOV.U32 R12, RZ, RZ, R135 ;  /* 0x000000ffff0c7224 */ /* 0x004fc400078e0087 */
[----:B---3--:R-:W-:Y:S02]  /*24b80*/  IMAD.MOV.U32 R13, RZ, RZ, R136 ;  /* 0x000000ffff0d7224 */ /* 0x008fe400078e0088 */
        /* <DEDUP_REMOVED lines=9> */
[----:B----4-:R-:W-:Y:S01]  /*24c20*/  IMAD.MOV.U32 R11, RZ, RZ, R142 ;  /* 0x000000ffff0b7224 */ /* 0x010fe200078e008e */
        /* <DEDUP_REMOVED lines=9> */
[----:B------:R-:W-:Y:S02]  /*24cc0*/  IMAD.MOV.U32 R13, RZ, RZ, R144 ;  /* 0x000000ffff0d7224 */ /* 0x000fe400078e0090 */
[----:B---3--:R-:W-:Y:S02]  /*24cd0*/  IMAD.MOV.U32 R14, RZ, RZ, R145 ;  /* 0x000000ffff0e7224 */ /* 0x008fe400078e0091 */
        /* <DEDUP_REMOVED lines=10> */
[----:B------:R3:W-:Y:S04]  /*24d80*/  STSM.16.M88.4 [R4], R8 ;  /* 0x0000000804007844 */ /* 0x0007e80000000200 */
[----:B-1----:R-:W-:Y:S04]  /*24d90*/  STL.64 [R1+0x470], R92 ;  /* 0x0004705c01007387 */ /* 0x002fe80000100a00 */
[----:B------:R-:W-:Y:S01]  /*24da0*/  STL.64 [R1+0x478], R94 ;  /* 0x0004785e01007387 */ /* 0x000fe20000100a00 */
[----:B------:R-:W-:Y:S06]  /*24db0*/  BAR.SYNC.DEFER_BLOCKING 0x0 ;  /* 0x0000000000007b1d */ /* 0x000fec0000010000 */
[----:B------:R-:W1:Y:S04]  /*24dc0*/  LDS.128 R92, [R0] ;  /* 0x00000000005c7984 */ /* 0x000e680000000c00 */
[----:B--2---:R2:W-:Y:S04]  /*24dd0*/  STL.64 [R1+0x460], R12 ;  /* 0x0004600c01007387 */ /* 0x0045e80000100a00 */
[----:B------:R4:W-:Y:S04]  /*24de0*/  STL.64 [R1+0x468], R14 ;  /* 0x0004680e01007387 */ /* 0x0009e80000100a00 */
[----:B---3--:R-:W3:Y:S01]  /*24df0*/  LDL.LU R9, [R1+0x558] ;  /* 0x0005580001097983 */ /* 0x008ee20000300800 */
[----:B--2---:R-:W-:-:S03]  /*24e00*/  IMAD.MOV.U32 R12, RZ, RZ, R151 ;  /* 0x000000ffff0c7224 */ /* 0x004fc600078e0097 */
[----:B------:R-:W3:Y:S01]  /*24e10*/  LDL.LU R10, [R1+0x150] ;  /* 0x00015000010a7983 */ /* 0x000ee20000300800 */
[----:B------:R-:W-:Y:S02]  /*24e20*/  IMAD.MOV.U32 R13, RZ, RZ, R19 ;  /* 0x000000ffff0d7224 */ /* 0x000fe400078e0013 */
[----:B----4-:R-:W-:Y:S01]  /*24e30*/  IMAD.MOV.U32 R14, RZ, RZ, R6 ;  /* 0x000000ffff0e7224 */ /* 0x010fe200078e0006 */
[----:B------:R-:W3:Y:S01]  /*24e40*/  LDL.LU R11, [R1+0x158] ;  /* 0x00015800010b7983 */ /* 0x000ee20000300800 */
[----:B------:R-:W-:Y:S01]  /*24e50*/  IMAD.MOV.U32 R15, RZ, RZ, R16 ;  /* 0x000000ffff0f7224 */ /* 0x000fe200078e0010 */
[----:B------:R-:W-:Y:S06]  /*24e60*/  BAR.SYNC.DEFER_BLOCKING 0x0 ;  /* 0x0000000000007b1d */ /* 0x000fec0000010000 */
[----:B------:R-:W-:Y:S02]  /*24e70*/  STSM.16.M88.4 [R4], R12 ;  /* 0x0000000c04007844 */ /* 0x000fe40000000200 */
[----:B------:R-:W-:Y:S06]  /*24e80*/  BAR.SYNC.DEFER_BLOCKING 0x0 ;  /* 0x0000000000007b1d */ /* 0x000fec0000010000 */
[----:B------:R-:W2:Y:S04]  /*24e90*/  LDS.128 R12, [R0] ;  /* 0x00000000000c7984 */ /* 0x000ea80000000c00 */
[----:B-1----:R-:W-:Y:S04]  /*24ea0*/  STL.64 [R1+0x450], R92 ;  /* 0x0004505c01007387 */ /* 0x002fe80000100a00 */
[----:B------:R-:W-:Y:S01]  /*24eb0*/  STL.64 [R1+0x458], R94 ;  /* 0x0004585e01007387 */ /* 0x000fe20000100a00 */
[----:B------:R-:W-:Y:S06]  /*24ec0*/  BAR.SYNC.DEFER_BLOCKING 0x0 ;  /* 0x0000000000007b1d */ /* 0x000fec0000010000 */
[----:B--2---:R1:W-:Y:S04]  /*24ed0*/  STL.64 [R1+0x440], R12 ;  /* 0x0004400c01007387 */ /* 0x0043e80000100a00 */
[----:B------:R2:W-:Y:S04]  /*24ee0*/  STL.64 [R1+0x448], R14 ;  /* 0x0004480e01007387 */ /* 0x0005e80000100a00 */
[----:B-1----:R-:W4:Y:S04]  /*24ef0*/  LDL.LU R12, [R1+0x554] ;  /* 0x00055400010c7983 */ /* 0x002f280000300800 */
[----:B------:R-:W4:Y:S04]  /*24f00*/  LDL.LU R13, [R1+0x55c] ;  /* 0x00055c00010d7983 */ /* 0x000f280000300800 */
[----:B--2---:R-:W4:Y:S04]  /*24f10*/  LDL.LU R14, [R1+0x154] ;  /* 0x00015400010e7983 */ /* 0x004f280000300800 */
[----:B------:R-:W4:Y:S01]  /*24f20*/  LDL.LU R15, [R1+0x15c] ;  /* 0x00015c00010f7983 */ /* 0x000f220000300800 */
[----:B------:R-:W-:-:S05]  /*24f30*/  IMAD.MOV.U32 R8, RZ, RZ, R21 ;  /* 0x000000ffff087224 */ /* 0x000fca00078e0015 */
[----:B---3--:R1:W-:Y:S01]  /*24f40*/  STSM.16.M88.4 [R4], R8 ;  /* 0x0000000804007844 */ /* 0x0083e20000000200 */
[----:B------:R-:W-:Y:S06]  /*24f50*/  BAR.SYNC.DEFER_BLOCKING 0x0 ;  /* 0x0000000000007b1d */ /* 0x000fec0000010000 */
[----:B-1----:R-:W2:Y:S04]  /*24f60*/  LDL.LU R8, [R1+0x560] ;  /* 0x0005600001087983 */ /* 0x002ea80000300800 */
[----:B------:R-:W2:Y:S04]  /*24f70*/  LDL.LU R9, [R1+0x568] ;  /* 0x0005680001097983 */ /* 0x000ea80000300800 */
[----:B------:R-:W2:Y:S04]  /*24f80*/  LDL.LU R10, [R1+0x160] ;  /* 0x00016000010a7983 */ /* 0x000ea80000300800 */
[----:B------:R-:W1:Y:S01]  /*24f90*/  LDS.128 R92, [R0] ;  /* 0x00000000005c7984 */ /* 0x000e620000000c00 */
[----:B------:R-:W-:Y:S06]  /*24fa0*/  BAR.SYNC.DEFER_BLOCKING 0x0 ;  /* 0x0000000000007b1d */ /* 0x000fec0000010000 */
[----:B------:R-:W2:Y:S04]  /*24fb0*/  LDL.LU R11, [R1+0x168] ;  /* 0x00016800010b7983 */ /* 0x000ea80000300800 */
[----:B----4-:R-:W-:Y:S01]  /*24fc0*/  STSM.16.M88.4 [R4], R12 ;  /* 0x0000000c04007844 */ /* 0x010fe20000000200 */
[----:B------:R-:W-:Y:S06]  /*24fd0*/  BAR.SYNC.DEFER_BLOCKING 0x0 ;  /* 0x0000000000007b1d */ /* 0x000fec0000010000 */
[----:B------:R-:W3:Y:S04]  /*24fe0*/  LDS.128 R12, [R0] ;  /* 0x00000000000c7984 */ /* 0x000ee80000000c00 */
[----:B-1----:R-:W-:Y:S04]  /*24ff0*/  STL.64 [R1+0x430], R92 ;  /* 0x0004305c01007387 */ /* 0x002fe80000100a00 */
[----:B------:R-:W-:Y:S01]  /*25000*/  STL.64 [R1+0x438], R94 ;  /* 0x0004385e01007387 */ /* 0x000fe20000100a00 */
[----:B------:R-:W-:Y:S06]  /*25010*/  BAR.SYNC.DEFER_BLOCKING 0x0 ;  /* 0x0000000000007b1d */ /* 0x000fec0000010000 */
[----:B---3--:R1:W-:Y:S04]  /*25020*/  STL.64 [R1+0x420], R12 ;  /* 0x0004200c01007387 */ /* 0x0083e80000100a00 */
[----:B------:R3:W-:Y:S04]  /*25030*/  STL.64 [R1+0x428], R14 ;  /* 0x0004280e01007387 */ /* 0x0007e80000100a00 */
[----:B-1----:R-:W4:Y:S04]  /*25040*/  LDL.LU R12, [R1+0x564] ;  /* 0x00056400010c7983 */ /* 0x002f280000300800 */
[----:B------:R-:W4:Y:S04]  /*25050*/  LDL.LU R13, [R1+0x56c] ;  /* 0x00056c00010d7983 */ /* 0x000f280000300800 */
[----:B---3--:R-:W4:Y:S04]  /*25060*/  LDL.LU R14, [R1+0x164] ;  /* 0x00016400010e7983 */ /* 0x008f280000300800 */
[----:B------:R-:W4:Y:S04]  /*25070*/  LDL.LU R15, [R1+0x16c] ;  /* 0x00016c00010f7983 */ /* 0x000f280000300800 */
[----:B--2---:R1:W-:Y:S01]  /*25080*/  STSM.16.M88.4 [R4], R8 ;  /* 0x0000000804007844 */ /* 0x0043e20000000200 */
[----:B------:R-:W-:Y:S06]  /*25090*/  BAR.SYNC.DEFER_BLOCKING 0x0 ;  /* 0x0000000000007b1d */ /* 0x000fec0000010000 */
[----:B-1----:R-:W2:Y:S04]  /*250a0*/  LDL.LU R8, [R1+0x570] ;  /* 0x0005700001087983 */ /* 0x002ea80000300800 */
[----:B------:R-:W2:Y:S04]  /*250b0*/  LDL.LU R9, [R1+0x578] ;  /* 0x0005780001097983 */ /* 0x000ea80000300800 */
[----:B------:R-:W2:Y:S04]  /*250c0*/  LDL.LU R10, [R1+0x170] ;  /* 0x00017000010a7983 */ /* 0x000ea80000300800 */
[----:B------:R-:W1:Y:S01]  /*250d0*/  LDS.128 R92, [R0] ;  /* 0x00000000005c7984 */ /* 0x000e620000000c00 */
[----:B------:R-:W-:Y:S06]  /*250e0*/  BAR.SYNC.DEFER_BLOCKING 0x0 ;  /* 0x0000000000007b1d */ /* 0x000fec0000010000 */
[----:B------:R-:W2:Y:S04]  /*250f0*/  LDL.LU R11, [R1+0x178] ;  /* 0x00017800010b7983 */ /* 0x000ea80000300800 */
[----:B-1----:R-:W-:Y:S04]  /*25100*/  STL.64 [R1+0x410], R92 ;  /* 0x0004105c01007387 */ /* 0x002fe80000100a00 */
[----:B------:R-:W-:Y:S04]  /*25110*/  STL.64 [R1+0x418], R94 ;  /* 0x0004185e01007387 */ /* 0x000fe80000100a00 */
[----:B----4-:R-:W-:Y:S01]  /*25120*/  STSM.16.M88.4 [R4], R12 ;  /* 0x0000000c04007844 */ /* 0x010fe20000000200 */
[----:B------:R-:W-:Y:S06]  /*25130*/  BAR.SYNC.DEFER_BLOCKING 0x0 ;  /* 0x0000000000007b1d */ /* 0x000fec0000010000 */
[----:B------:R-:W1:Y:S02]  /*25140*/  LDS.128 R12, [R0] ;  /* 0x00000000000c7984 */ /* 0x000e640000000c00 */
[----:B------:R-:W-:Y:S06]  /*25150*/  BAR.SYNC.DEFER_BLOCKING 0x0 ;  /* 0x0000000000007b1d */ /* 0x000fec0000010000 */
[----:B-1----:R1:W-:Y:S04]  /*25160*/  STL.64 [R1+0x400], R12 ;  /* 0x0004000c01007387 */ /* 0x0023e80000100a00 */
        /* <DEDUP_REMOVED lines=169> */
[----:B------:R-:W1:Y:S01]  /*25c00*/  LDS.128 R92, [R0] ;  /* 0x00000000005c7984 */ /* 0x000e620000000c00 */
[----:B------:R-:W-:Y:S06]  /*25c10*/  BAR.SYNC.DEFER_BLOCKING 0x0 ;  /* 0x0000000000007b1d */ /* 0x000fec0000010000 */
[----:B------:R-:W-:Y:S04]  /*25c20*/  STL [R1+0x195c], R24 ;  /* 0x00195c1801007387 */ /* 0x000fe80000100800 */
[----:B-1----:R-:W-:Y:S04]  /*25c30*/  STL.64 [R1+0x70], R92 ;  /* 0x0000705c01007387 */ /* 0x002fe80000100a00 */
[----:B------:R-:W-:Y:S04]  /*25c40*/  STL.64 [R1+0x78], R94 ;  /* 0x0000785e01007387 */ /* 0x000fe80000100a00 */
[----:B----4-:R-:W-:Y:S01]  /*25c50*/  STSM.16.M88.4 [R4], R12 ;  /* 0x0000000c04007844 */ /* 0x010fe20000000200 */
[----:B------:R-:W-:Y:S06]  /*25c60*/  BAR.SYNC.DEFER_BLOCKING 0x0 ;  /* 0x0000000000007b1d */ /* 0x000fec0000010000 */
[----:B------:R-:W1:Y:S04]  /*25c70*/  LDS.128 R12, [R0] ;  /* 0x00000000000c7984 */ /* 0x000e680000000c00 */
[----:B-1----:R1:W-:Y:S04]  /*25c80*/  STL.64 [R1+0x60], R12 ;  /* 0x0000600c01007387 */ /* 0x0023e80000100a00 */
[----:B------:R-:W-:Y:S04]  /*25c90*/  STL.64 [R1+0x68], R14 ;  /* 0x0000680e01007387 */ /* 0x000fe80000100a00 */
[----:B-1----:R-:W3:Y:S04]  /*25ca0*/  LDL.LU R12, [R1+0x204] ;  /* 0x00020400010c7983 */ /* 0x002ee80000300800 */
[----:B------:R-:W3:Y:S01]  /*25cb0*/  LDL.LU R13, [R1+0x20c] ;  /* 0x00020c00010d7983 */ /* 0x000ee20000300800 */
[----:B------:R-:W-:-:S02]  /*25cc0*/  IMAD.MOV.U32 R10, RZ, RZ, R24 ;  /* 0x000000ffff0a7224 */ /* 0x000fc400078e0018 */
[----:B------:R-:W-:Y:S01]  /*25cd0*/  IMAD.MOV.U32 R11, RZ, RZ, R26 ;  /* 0x000000ffff0b7224 */ /* 0x000fe200078e001a */
[----:B------:R-:W-:Y:S06]  /*25ce0*/  BAR.SYNC.DEFER_BLOCKING 0x0 ;  /* 0x0000000000007b1d */ /* 0x000fec0000010000 */
[----:B--2---:R1:W-:Y:S02]  /*25cf0*/  STSM.16.M88.4 [R4], R8 ;  /* 0x0000000804007844 */ /* 0x0043e40000000200 */
[----:B------:R-:W-:Y:S06]  /*25d00*/  BAR.SYNC.DEFER_BLOCKING 0x0 ;  /* 0x0000000000007b1d */ /* 0x000fec0000010000 */
[----:B-1----:R-:W2:Y:S04]  /*25d10*/  LDL.LU R8, [R1+0x210] ;  /* 0x0002100001087983 */ /* 0x002ea80000300800 */
[----:B------:R-:W2:Y:S04]  /*25d20*/  LDL.LU R9, [R1+0x218] ;  /* 0x0002180001097983 */ /* 0x000ea80000300800 */
[----:B------:R-:W1:Y:S01]  /*25d30*/  LDS.128 R92, [R0] ;  /* 0x00000000005c7984 */ /* 0x000e620000000c00 */
[----:B------:R-:W-:-:S02]  /*25d40*/  IMAD.MOV.U32 R14, RZ, RZ, R25 ;  /* 0x000000ffff0e7224 */ /* 0x000fc400078e0019 */
[----:B------:R-:W-:Y:S01]  /*25d50*/  IMAD.MOV.U32 R15, RZ, RZ, R27 ;  /* 0x000000ffff0f7224 */ /* 0x000fe200078e001b */
[----:B------:R-:W-:Y:S06]  /*25d60*/  BAR.SYNC.DEFER_BLOCKING 0x0 ;  /* 0x0000000000007b1d */ /* 0x000fec0000010000 */
[----:B-1----:R-:W-:Y:S04]  /*25d70*/  STL.64 [R1+0x50], R92 ;  /* 0x0000505c01007387 */ /* 0x002fe80000100a00 */
[----:B------:R-:W-:Y:S01]  /*25d80*/  STL.64 [R1+0x58], R94 ;  /* 0x0000585e01007387 */ /* 0x000fe20000100a00 */
[----:B------:R-:W-:-:S02]  /*25d90*/  IMAD.MOV.U32 R10, RZ, RZ, R28 ;  /* 0x000000ffff0a7224 */ /* 0x000fc400078e001c */
[----:B------:R-:W-:Y:S01]  /*25da0*/  IMAD.MOV.U32 R11, RZ, RZ, R30 ;  /* 0x000000ffff0b7224 */ /* 0x000fe200078e001e */
[----:B---3--:R-:W-:Y:S01]  /*25db0*/  STSM.16.M88.4 [R4], R12 ;  /* 0x0000000c04007844 */ /* 0x008fe20000000200 */
[----:B------:R-:W-:Y:S06]  /*25dc0*/  BAR.SYNC.DEFER_BLOCKING 0x0 ;  /* 0x0000000000007b1d */ /* 0x000fec0000010000 */
[----:B------:R-:W1:Y:S02]  /*25dd0*/  LDS.128 R12, [R0] ;  /* 0x00000000000c7984 */ /* 0x000e640000000c00 */
[----:B------:R-:W-:Y:S06]  /*25de0*/  BAR.SYNC.DEFER_BLOCKING 0x0 ;  /* 0x0000000000007b1d */ /* 0x000fec0000010000 */
[----:B-1----:R1:W-:Y:S04]  /*25df0*/  STL.64 [R1+0x40], R12 ;  /* 0x0000400c01007387 */ /* 0x0023e80000100a00 */
[----:B------:R-:W-:Y:S04]  /*25e00*/  STL.64 [R1+0x48], R14 ;  /* 0x0000480e01007387 */ /* 0x000fe80000100a00 */
[----:B-1----:R-:W3:Y:S04]  /*25e10*/  LDL.LU R12, [R1+0x214] ;  /* 0x00021400010c7983 */ /* 0x002ee80000300800 */
[----:B------:R-:W3:Y:S04]  /*25e20*/  LDL.LU R13, [R1+0x21c] ;  /* 0x00021c00010d7983 */ /* 0x000ee80000300800 */
[----:B--2---:R1:W-:Y:S04]  /*25e30*/  STSM.16.M88.4 [R4], R8 ;  /* 0x0000000804007844 */ /* 0x0043e80000000200 */
[----:B-1----:R-:W2:Y:S04]  /*25e40*/  LDL.LU R8, [R1+0x220] ;  /* 0x0002200001087983 */ /* 0x002ea80000300800 */
[----:B------:R-:W2:Y:S01]  /*25e50*/  LDL.LU R9, [R1+0x228] ;  /* 0x0002280001097983 */ /* 0x000ea20000300800 */
[----:B------:R-:W-:-:S02]  /*25e60*/  IMAD.MOV.U32 R14, RZ, RZ, R29 ;  /* 0x000000ffff0e7224 */ /* 0x000fc400078e001d */
[----:B------:R-:W-:Y:S01]  /*25e70*/  IMAD.MOV.U32 R15, RZ, RZ, R31 ;  /* 0x000000ffff0f7224 */ /* 0x000fe200078e001f */
[----:B------:R-:W-:Y:S06]  /*25e80*/  BAR.SYNC.DEFER_BLOCKING 0x0 ;  /* 0x0000000000007b1d */ /* 0x000fec0000010000 */
[----:B------:R-:W1:Y:S02]  /*25e90*/  LDS.128 R28, [R0] ;  /* 0x00000000001c7984 */ /* 0x000e640000000c00 */
        /* <DEDUP_REMOVED lines=13> */
[----:B--2---:R1:W-:Y:S01]  /*25f70*/  STSM.16.M88.4 [R4], R8 ;  /* 0x0000000804007844 */ /* 0x0043e20000000200 */
[----:B------:R-:W-:Y:S06]  /*25f80*/  BAR.SYNC.DEFER_BLOCKING 0x0 ;  /* 0x0000000000007b1d */ /* 0x000fec0000010000 */
[----:B-1----:R-:W2:Y:S04]  /*25f90*/  LDL.LU R8, [R1+0x230] ;  /* 0x0002300001087983 */ /* 0x002ea80000300800 */
[----:B------:R-:W2:Y:S04]  /*25fa0*/  LDL.LU R9, [R1+0x238] ;  /* 0x0002380001097983 */ /* 0x000ea80000300800 */
[----:B------:R-:W1:Y:S01]  /*25fb0*/  LDS.128 R28, [R0] ;  /* 0x00000000001c7984 */ /* 0x000e620000000c00 */
[----:B------:R-:W-:-:S02]  /*25fc0*/  IMAD.MOV.U32 R14, RZ, RZ, R33 ;  /* 0x000000ffff0e7224 */ /* 0x000fc400078e0021 */
[----:B------:R-:W-:Y:S01]  /*25fd0*/  IMAD.MOV.U32 R15, RZ, RZ, R35 ;  /* 0x000000ffff0f7224 */ /* 0x000fe200078e0023 */
[----:B------:R-:W-:Y:S01]  /*25fe0*/  BAR.SYNC.DEFER_BLOCKING 0x0 ;  /* 0x0000000000007b1d */ /* 0x000fe20000010000 */
[----:B------:R-:W-:Y:S02]  /*25ff0*/  IMAD.MOV.U32 R10, RZ, RZ, R36 ;  /* 0x000000ffff0a7224 */ /* 0x000fe400078e0024 */
[----:B------:R-:W-:-:S03]  /*26000*/  IMAD.MOV.U32 R11, RZ, RZ, R38 ;  /* 0x000000ffff0b7224 */ /* 0x000fc600078e0026 */
[----:B-1----:R-:W-:Y:S04]  /*26010*/  STL.64 [R1+0x10], R28 ;  /* 0x0000101c01007387 */ /* 0x002fe80000100a00 */
[----:B------:R-:W-:Y:S04]  /*26020*/  STL.64 [R1+0x18], R30 ;  /* 0x0000181e01007387 */ /* 0x000fe80000100a00 */
[----:B---3--:R-:W-:Y:S01]  /*26030*/  STSM.16.M88.4 [R4], R12 ;  /* 0x0000000c04007844 */ /* 0x008fe20000000200 */
[----:B------:R-:W-:Y:S06]  /*26040*/  BAR.SYNC.DEFER_BLOCKING 0x0 ;  /* 0x0000000000007b1d */ /* 0x000fec0000010000 */
[----:B------:R-:W1:Y:S02]  /*26050*/  LDS.128 R12, [R0] ;  /* 0x00000000000c7984 */ /* 0x000e640000000c00 */
[----:B------:R-:W-:Y:S06]  /*26060*/  BAR.SYNC.DEFER_BLOCKING 0x0 ;  /* 0x0000000000007b1d */ /* 0x000fec0000010000 */
[----:B--2---:R2:W-:Y:S02]  /*26070*/  STSM.16.M88.4 [R4], R8 ;  /* 0x0000000804007844 */ /* 0x0045e40000000200 */
[----:B------:R-:W-:Y:S06]  /*26080*/  BAR.SYNC.DEFER_BLOCKING 0x0 ;  /* 0x0000000000007b1d */ /* 0x000fec0000010000 */
[----:B-1----:R1:W-:Y:S04]  /*26090*/  STL.64 [R1], R12 ;  /* 0x0000000c01007387 */ /* 0x0023e80000100a00 */
[----:B------:R-:W-:Y:S04]  /*260a0*/  STL.64 [R1+0x8], R14 ;  /* 0x0000080e01007387 */ /* 0x000fe80000100a00 */
[----:B--2---:R-:W2:Y:S04]  /*260b0*/  LDL.LU R8, [R1+0x234] ;  /* 0x0002340001087983 */ /* 0x004ea80000300800 */
[----:B------:R-:W2:Y:S04]  /*260c0*/  LDL.LU R9, [R1+0x23c] ;  /* 0x00023c0001097983 */ /* 0x000ea80000300800 */
[----:B------:R-:W3:Y:S01]  /*260d0*/  LDS.128 R248, [R0] ;  /* 0x0000000000f87984 */ /* 0x000ee20000000c00 */
[----:B------:R-:W-:-:S02]  /*260e0*/  IMAD.MOV.U32 R10, RZ, RZ, R37 ;  /* 0x000000ffff0a7224 */ /* 0x000fc400078e0025 */
[----:B------:R-:W-:Y:S01]  /*260f0*/  IMAD.MOV.U32 R11, RZ, RZ, R39 ;  /* 0x000000ffff0b7224 */ /* 0x000fe200078e0027 */
[----:B------:R-:W-:Y:S06]  /*26100*/  BAR.SYNC.DEFER_BLOCKING 0x0 ;  /* 0x0000000000007b1d */ /* 0x000fec0000010000 */
[----:B-1----:R-:W4:Y:S04]  /*26110*/  LDL.LU R12, [R1+0x240] ;  /* 0x00024000010c7983 */ /* 0x002f280000300800 */
[----:B------:R-:W4:Y:S04]  /*26120*/  LDL.LU R13, [R1+0x248] ;  /* 0x00024800010d7983 */ /* 0x000f280000300800 */
[----:B---3--:R-:W-:Y:S04]  /*26130*/  STL [R1+0x196c], R248 ;  /* 0x00196cf801007387 */ /* 0x008fe80000100800 */
[----:B------:R-:W-:Y:S04]  /*26140*/  STL [R1+0x1968], R249 ;  /* 0x001968f901007387 */ /* 0x000fe80000100800 */
[----:B------:R-:W-:Y:S04]  /*26150*/  STL [R1+0x1964], R250 ;  /* 0x001964fa01007387 */ /* 0x000fe80000100800 */
[----:B------:R-:W-:Y:S04]  /*26160*/  STL [R1+0x1960], R251 ;  /* 0x001960fb01007387 */ /* 0x000fe80000100800 */
[----:B--2---:R-:W-:Y:S01]  /*26170*/  STSM.16.M88.4 [R4], R8 ;  /* 0x0000000804007844 */ /* 0x004fe20000000200 */
[----:B------:R-:W-:Y:S06]  /*26180*/  BAR.SYNC.DEFER_BLOCKING 0x0 ;  /* 0x0000000000007b1d */ /* 0x000fec0000010000 */
[----:B------:R-:W1:Y:S04]  /*26190*/  LDS.128 R244, [R0] ;  /* 0x0000000000f47984 */ /* 0x000e680000000c00 */
[----:B-1----:R-:W-:Y:S04]  /*261a0*/  STL [R1+0x197c], R244 ;  /* 0x00197cf401007387 */ /* 0x002fe80000100800 */
[----:B------:R-:W-:Y:S04]  /*261b0*/  STL [R1+0x1978], R245 ;  /* 0x001978f501007387 */ /* 0x000fe80000100800 */
[----:B------:R-:W-:Y:S04]  /*261c0*/  STL [R1+0x1974], R246 ;  /* 0x001974f601007387 */ /* 0x000fe80000100800 */
[----:B------:R-:W-:Y:S04]  /*261d0*/  STL [R1+0x1970], R247 ;  /* 0x001970f701007387 */ /* 0x000fe80000100800 */
[----:B------:R-:W2:Y:S04]  /*261e0*/  LDL.LU R8, [R1+0x244] ;  /* 0x0002440001087983 */ /* 0x000ea80000300800 */
[----:B------:R-:W2:Y:S01]  /*261f0*/  LDL.LU R9, [R1+0x24c] ;  /* 0x00024c0001097983 */ /* 0x000ea20000300800 */
[----:B------:R-:W-:-:S02]  /*26200*/  IMAD.MOV.U32 R14, RZ, RZ, R40 ;  /* 0x000000ffff0e7224 */ /* 0x000fc400078e0028 */
[----:B------:R-:W-:Y:S01]  /*26210*/  IMAD.MOV.U32 R15, RZ, RZ, R42 ;  /* 0x000000ffff0f7224 */ /* 0x000fe200078e002a */
[----:B------:R-:W-:Y:S06]  /*26220*/  BAR.SYNC.DEFER_BLOCKING 0x0 ;  /* 0x0000000000007b1d */ /* 0x000fec0000010000 */
[----:B----4-:R1:W-:Y:S02]  /*26230*/  STSM.16.M88.4 [R4], R12 ;  /* 0x0000000c04007844 */ /* 0x0103e40000000200 */
[----:B------:R-:W-:Y:S06]  /*26240*/  BAR.SYNC.DEFER_BLOCKING 0x0 ;  /* 0x0000000000007b1d */ /* 0x000fec0000010000 */
[----:B-1----:R-:W3:Y:S04]  /*26250*/  LDL.LU R12, [R1+0x250] ;  /* 0x00025000010c7983 */ /* 0x002ee80000300800 */
[----:B------:R-:W3:Y:S04]  /*26260*/  LDL.LU R13, [R1+0x258] ;  /* 0x00025800010d7983 */ /* 0x000ee80000300800 */
[----:B------:R-:W1:Y:S01]  /*26270*/  LDS.128 R240, [R0] ;  /* 0x0000000000f07984 */ /* 0x000e620000000c00 */
[----:B------:R-:W-:-:S02]  /*26280*/  IMAD.MOV.U32 R10, RZ, RZ, R41 ;  /* 0x000000ffff0a7224 */ /* 0x000fc400078e0029 */
[----:B------:R-:W-:Y:S01]  /*26290*/  IMAD.MOV.U32 R11, RZ, RZ, R43 ;  /* 0x000000ffff0b7224 */ /* 0x000fe200078e002b */
[----:B------:R-:W-:Y:S06]  /*262a0*/  BAR.SYNC.DEFER_BLOCKING 0x0 ;  /* 0x0000000000007b1d */ /* 0x000fec0000010000 */
[----:B-1----:R-:W-:Y:S04]  /*262b0*/  STL [R1+0x1984], R242 ;  /* 0x001984f201007387 */ /* 0x002fe80000100800 */
[----:B------:R-:W-:Y:S04]  /*262c0*/  STL [R1+0x1980], R243 ;  /* 0x001980f301007387 */ /* 0x000fe80000100800 */
[----:B--2---:R1:W-:Y:S01]  /*262d0*/  STSM.16.M88.4 [R4], R8 ;  /* 0x0000000804007844 */ /* 0x0043e20000000200 */
[----:B------:R-:W-:Y:S06]  /*262e0*/  BAR.SYNC.DEFER_BLOCKING 0x0 ;  /* 0x0000000000007b1d */ /* 0x000fec0000010000 */
[----:B-1----:R-:W2:Y:S04]  /*262f0*/  LDL.LU R8, [R1+0x254] ;  /* 0x0002540001087983 */ /* 0x002ea80000300800 */
[----:B------:R-:W2:Y:S04]  /*26300*/  LDL.LU R9, [R1+0x25c] ;  /* 0x00025c0001097983 */ /* 0x000ea80000300800 */
[----:B------:R-:W-:Y:S01]  /*26310*/  LDS.128 R236, [R0] ;  /* 0x0000000000ec7984 */ /* 0x000fe20000000c00 */
[----:B------:R-:W-:-:S02]  /*26320*/  IMAD.MOV.U32 R14, RZ, RZ, R44 ;  /* 0x000000ffff0e7224 */ /* 0x000fc400078e002c */
[----:B------:R-:W-:Y:S01]  /*26330*/  IMAD.MOV.U32 R15, RZ, RZ, R46 ;  /* 0x000000ffff0f7224 */ /* 0x000fe200078e002e */
[----:B------:R-:W-:Y:S06]  /*26340*/  BAR.SYNC.DEFER_BLOCKING 0x0 ;  /* 0x0000000000007b1d */ /* 0x000fec0000010000 */
[----:B---3--:R1:W-:Y:S02]  /*26350*/  STSM.16.M88.4 [R4], R12 ;  /* 0x0000000c04007844 */ /* 0x0083e40000000200 */
[----:B------:R-:W-:Y:S06]  /*26360*/  BAR.SYNC.DEFER_BLOCKING 0x0 ;  /* 0x0000000000007b1d */ /* 0x000fec0000010000 */
[----:B-1----:R-:W3:Y:S04]  /*26370*/  LDL.LU R12, [R1+0x260] ;  /* 0x00026000010c7983 */ /* 0x002ee80000300800 */
[----:B------:R-:W3:Y:S04]  /*26380*/  LDL.LU R13, [R1+0x268] ;  /* 0x00026800010d7983 */ /* 0x000ee80000300800 */
[----:B------:R-:W-:Y:S01]  /*26390*/  LDS.128 R232, [R0] ;  /* 0x0000000000e87984 */ /* 0x000fe20000000c00 */
[----:B------:R-:W-:-:S02]  /*263a0*/  IMAD.MOV.U32 R10, RZ, RZ, R45 ;  /* 0x000000ffff0a7224 */ /* 0x000fc400078e002d */
[----:B------:R-:W-:Y:S01]  /*263b0*/  IMAD.MOV.U32 R11, RZ, RZ, R47 ;  /* 0x000000ffff0b7224 */ /* 0x000fe200078e002f */
[----:B------:R-:W-:Y:S06]  /*263c0*/  BAR.SYNC.DEFER_BLOCKING 0x0 ;  /* 0x0000000000007b1d */ /* 0x000fec0000010000 */
[----:B--2---:R1:W-:Y:S02]  /*263d0*/  STSM.16.M88.4 [R4], R8 ;  /* 0x0000000804007844 */ /* 0x0043e40000000200 */
        /* <DEDUP_REMOVED lines=59> */
[----:B------:R-:W1:Y:S01]  /*26790*/  LDS.128 R200, [R0] ;  /* 0x0000000000c87984 */ /* 0x000e620000000c00 */
[----:B------:R-:W-:-:S02]  /*267a0*/  IMAD.MOV.U32 R10, RZ, RZ, R61 ;  /* 0x000000ffff0a7224 */ /* 0x000fc400078e003d */
[----:B------:R-:W-:Y:S01]  /*267b0*/  IMAD.MOV.U32 R11, RZ, RZ, R63 ;  /* 0x000000ffff0b7224 */ /* 0x000fe200078e003f */
[----:B------:R-:W-:Y:S06]  /*267c0*/  BAR.SYNC.DEFER_BLOCKING 0x0 ;  /* 0x0000000000007b1d */ /* 0x000fec0000010000 */
[----:B--2---:R2:W-:Y:S02]  /*267d0*/  STSM.16.M88.4 [R4], R8 ;  /* 0x0000000804007844 */ /* 0x0045e40000000200 */
[----:B------:R-:W-:Y:S06]  /*267e0*/  BAR.SYNC.DEFER_BLOCKING 0x0 ;  /* 0x0000000000007b1d */ /* 0x000fec0000010000 */
[----:B--2---:R-:W2:Y:S04]  /*267f0*/  LDL.LU R8, [R1+0x2a4] ;  /* 0x0002a40001087983 */ /* 0x004ea80000300800 */
[----:B------:R-:W2:Y:S04]  /*26800*/  LDL.LU R9, [R1+0x2ac] ;  /* 0x0002ac0001097983 */ /* 0x000ea80000300800 */
[----:B------:R-:W4:Y:S01]  /*26810*/  LDS.128 R196, [R0] ;  /* 0x0000000000c47984 */ /* 0x000f220000000c00 */
[----:B------:R-:W-:-:S02]  /*26820*/  IMAD.MOV.U32 R14, RZ, RZ, R64 ;  /* 0x000000ffff0e7224 */ /* 0x000fc400078e0040 */
[----:B------:R-:W-:Y:S01]  /*26830*/  IMAD.MOV.U32 R15, RZ, RZ, R66 ;  /* 0x000000ffff0f7224 */ /* 0x000fe200078e0042 */
[----:B------:R-:W-:Y:S06]  /*26840*/  BAR.SYNC.DEFER_BLOCKING 0x0 ;  /* 0x0000000000007b1d */ /* 0x000fec0000010000 */
[----:B---3--:R3:W-:Y:S02]  /*26850*/  STSM.16.M88.4 [R4], R12 ;  /* 0x0000000c04007844 */ /* 0x0087e40000000200 */
[----:B------:R-:W-:Y:S06]  /*26860*/  BAR.SYNC.DEFER_BLOCKING 0x0 ;  /* 0x0000000000007b1d */ /* 0x000fec0000010000 */
[----:B---3--:R-:W3:Y:S04]  /*26870*/  LDL.LU R12, [R1+0x2b0] ;  /* 0x0002b000010c7983 */ /* 0x008ee80000300800 */
[----:B------:R-:W3:Y:S04]  /*26880*/  LDL.LU R13, [R1+0x2b8] ;  /* 0x0002b800010d7983 */ /* 0x000ee80000300800 */
[----:B------:R-:W4:Y:S01]  /*26890*/  LDS.128 R192, [R0] ;  /* 0x0000000000c07984 */ /* 0x000f220000000c00 */
        /* <DEDUP_REMOVED lines=15> */
[----:B------:R-:W-:Y:S01]  /*26990*/  LDS.128 R184, [R0] ;  /* 0x0000000000b87984 */ /* 0x000fe20000000c00 */
[----:B------:R-:W-:-:S02]  /*269a0*/  IMAD.MOV.U32 R10, RZ, RZ, R69 ;  /* 0x000000ffff0a7224 */ /* 0x000fc400078e0045 */
[----:B------:R-:W-:Y:S01]  /*269b0*/  IMAD.MOV.U32 R11, RZ, RZ, R71 ;  /* 0x000000ffff0b7224 */ /* 0x000fe200078e0047 */
[----:B------:R-:W-:Y:S06]  /*269c0*/  BAR.SYNC.DEFER_BLOCKING 0x0 ;  /* 0x0000000000007b1d */ /* 0x000fec0000010000 */
[----:B--2---:R2:W-:Y:S02]  /*269d0*/  STSM.16.M88.4 [R4], R8 ;  /* 0x0000000804007844 */ /* 0x0045e40000000200 */
[----:B------:R-:W-:Y:S06]  /*269e0*/  BAR.SYNC.DEFER_BLOCKING 0x0 ;  /* 0x0000000000007b1d */ /* 0x000fec0000010000 */
[----:B--2---:R-:W2:Y:S04]  /*269f0*/  LDL.LU R8, [R1+0x2c4] ;  /* 0x0002c40001087983 */ /* 0x004ea80000300800 */
[----:B------:R-:W2:Y:S04]  /*26a00*/  LDL.LU R9, [R1+0x2cc] ;  /* 0x0002cc0001097983 */ /* 0x000ea80000300800 */
[----:B------:R-:W4:Y:S04]  /*26a10*/  LDL.LU R28, [R1+0x2d0] ;  /* 0x0002d000011c7983 */ /* 0x000f280000300800 */
[----:B------:R-:W4:Y:S04]  /*26a20*/  LDL.LU R29, [R1+0x2d8] ;  /* 0x0002d800011d7983 */ /* 0x000f280000300800 */
[----:B------:R-:W1:Y:S01]  /*26a30*/  LDS.128 R180, [R0] ;  /* 0x0000000000b47984 */ /* 0x000e620000000c00 */
[----:B------:R-:W-:-:S02]  /*26a40*/  IMAD.MOV.U32 R14, RZ, RZ, R72 ;  /* 0x000000ffff0e7224 */ /* 0x000fc400078e0048 */
[----:B------:R-:W-:Y:S01]  /*26a50*/  IMAD.MOV.U32 R15, RZ, RZ, R74 ;  /* 0x000000ffff0f7224 */ /* 0x000fe200078e004a */
[----:B------:R-:W-:Y:S01]  /*26a60*/  BAR.SYNC.DEFER_BLOCKING 0x0 ;  /* 0x0000000000007b1d */ /* 0x000fe20000010000 */
[----:B------:R-:W-:Y:S02]  /*26a70*/  IMAD.MOV.U32 R10, RZ, RZ, R73 ;  /* 0x000000ffff0a7224 */ /* 0x000fe400078e0049 */
[----:B------:R-:W-:-:S03]  /*26a80*/  IMAD.MOV.U32 R11, RZ, RZ, R75 ;  /* 0x000000ffff0b7224 */ /* 0x000fc600078e004b */
[----:B------:R-:W4:Y:S04]  /*26a90*/  LDL.LU R32, [R1+0x2d4] ;  /* 0x0002d40001207983 */ /* 0x000f280000300800 */
[----:B------:R-:W4:Y:S04]  /*26aa0*/  LDL.LU R33, [R1+0x2dc] ;  /* 0x0002dc0001217983 */ /* 0x000f280000300800 */
[----:B---3--:R-:W-:Y:S01]  /*26ab0*/  STSM.16.M88.4 [R4], R12 ;  /* 0x0000000c04007844 */ /* 0x008fe20000000200 */
[----:B------:R-:W-:Y:S06]  /*26ac0*/  BAR.SYNC.DEFER_BLOCKING 0x0 ;  /* 0x0000000000007b1d */ /* 0x000fec0000010000 */
[----:B------:R-:W3:Y:S02]  /*26ad0*/  LDS.128 R176, [R0] ;  /* 0x0000000000b07984 */ /* 0x000ee40000000c00 */
[----:B------:R-:W-:Y:S01]  /*26ae0*/  BAR.SYNC.DEFER_BLOCKING 0x0 ;  /* 0x0000000000007b1d */ /* 0x000fe20000010000 */
[----:B------:R-:W-:-:S02]  /*26af0*/  IMAD.MOV.U32 R30, RZ, RZ, R76 ;  /* 0x000000ffff1e7224 */ /* 0x000fc400078e004c */
[----:B------:R-:W-:-:S03]  /*26b00*/  IMAD.MOV.U32 R31, RZ, RZ, R78 ;  /* 0x000000ffff1f7224 */ /* 0x000fc600078e004e */
[----:B--2---:R-:W-:Y:S02]  /*26b10*/  STSM.16.M88.4 [R4], R8 ;  /* 0x0000000804007844 */ /* 0x004fe40000000200 */
[----:B------:R-:W-:Y:S06]  /*26b20*/  BAR.SYNC.DEFER_BLOCKING 0x0 ;  /* 0x0000000000007b1d */ /* 0x000fec0000010000 */
[----:B------:R-:W2:Y:S02]  /*26b30*/  LDS.128 R172, [R0] ;  /* 0x0000000000ac7984 */ /* 0x000ea40000000c00 */
[----:B------:R-:W-:Y:S06]  /*26b40*/  BAR.SYNC.DEFER_BLOCKING 0x0 ;  /* 0x0000000000007b1d */ /* 0x000fec0000010000 */
[----:B----4-:R4:W-:Y:S02]  /*26b50*/  STSM.16.M88.4 [R4], R28 ;  /* 0x0000001c04007844 */ /* 0x0109e40000000200 */
[----:B------:R-:W-:Y:S06]  /*26b60*/  BAR.SYNC.DEFER_BLOCKING 0x0 ;  /* 0x0000000000007b1d */ /* 0x000fec0000010000 */
[----:B----4-:R-:W4:Y:S04]  /*26b70*/  LDL.LU R28, [R1+0x2e0] ;  /* 0x0002e000011c7983 */ /* 0x010f280000300800 */
[----:B------:R-:W4:Y:S04]  /*26b80*/  LDL.LU R29, [R1+0x2e8] ;  /* 0x0002e800011d7983 */ /* 0x000f280000300800 */
[----:B------:R-:W3:Y:S04]  /*26b90*/  LDL.LU R36, [R1+0x2e4] ;  /* 0x0002e40001247983 */ /* 0x000ee80000300800 */
[----:B------:R-:W3:Y:S04]  /*26ba0*/  LDL.LU R37, [R1+0x2ec] ;  /* 0x0002ec0001257983 */ /* 0x000ee80000300800 */
[----:B------:R-:W2:Y:S04]  /*26bb0*/  LDL.LU R40, [R1+0x2f0] ;  /* 0x0002f00001287983 */ /* 0x000ea80000300800 */
[----:B------:R-:W2:Y:S04]  /*26bc0*/  LDL.LU R41, [R1+0x2f8] ;  /* 0x0002f80001297983 */ /* 0x000ea80000300800 */
[----:B------:R-:W2:Y:S04]  /*26bd0*/  LDL.LU R44, [R1+0x2f4] ;  /* 0x0002f400012c7983 */ /* 0x000ea80000300800 */
[----:B------:R-:W2:Y:S04]  /*26be0*/  LDL.LU R45, [R1+0x2fc] ;  /* 0x0002fc00012d7983 */ /* 0x000ea80000300800 */
[----:B------:R-:W1:Y:S01]  /*26bf0*/  LDS.128 R12, [R0] ;  /* 0x00000000000c7984 */ /* 0x000e620000000c00 */
[----:B------:R-:W-:-:S02]  /*26c00*/  IMAD.MOV.U32 R34, RZ, RZ, R77 ;  /* 0x000000ffff227224 */ /* 0x000fc400078e004d */
[----:B------:R-:W-:Y:S01]  /*26c10*/  IMAD.MOV.U32 R35, RZ, RZ, R79 ;  /* 0x000000ffff237224 */ /* 0x000fe200078e004f */
[----:B------:R-:W-:Y:S06]  /*26c20*/  BAR.SYNC.DEFER_BLOCKING 0x0 ;  /* 0x0000000000007b1d */ /* 0x000fec0000010000 */
[----:B------:R-:W2:Y:S04]  /*26c30*/  LDL.LU R48, [R1+0x300] ;  /* 0x0003000001307983 */ /* 0x000ea80000300800 */
[----:B------:R-:W2:Y:S04]  /*26c40*/  LDL.LU R49, [R1+0x308] ;  /* 0x0003080001317983 */ /* 0x000ea80000300800 */
[----:B------:R-:W-:Y:S01]  /*26c50*/  STSM.16.M88.4 [R4], R32 ;  /* 0x0000002004007844 */ /* 0x000fe20000000200 */
[----:B------:R-:W-:Y:S01]  /*26c60*/  BAR.SYNC.DEFER_BLOCKING 0x0 ;  /* 0x0000000000007b1d */ /* 0x000fe20000010000 */
[----:B------:R-:W-:-:S02]  /*26c70*/  IMAD.MOV.U32 R30, RZ, RZ, R80 ;  /* 0x000000ffff1e7224 */ /* 0x000fc400078e0050 */
[----:B------:R-:W-:-:S03]  /*26c80*/  IMAD.MOV.U32 R31, RZ, RZ, R82 ;  /* 0x000000ffff1f7224 */ /* 0x000fc600078e0052 */
[----:B------:R-:W1:Y:S02]  /*26c90*/  LDS.128 R8, [R0] ;  /* 0x0000000000087984 */ /* 0x000e640000000c00 */
[----:B------:R-:W-:Y:S01]  /*26ca0*/  BAR.SYNC.DEFER_BLOCKING 0x0 ;  /* 0x0000000000007b1d */ /* 0x000fe20000010000 */
[----:B------:R-:W-:Y:S02]  /*26cb0*/  IMAD.MOV.U32 R38, RZ, RZ, R81 ;  /* 0x000000ffff267224 */ /* 0x000fe400078e0051 */
[----:B------:R-:W-:Y:S02]  /*26cc0*/  IMAD.MOV.U32 R39, RZ, RZ, R83 ;  /* 0x000000ffff277224 */ /* 0x000fe400078e0053 */
[----:B------:R-:W-:Y:S02]  /*26cd0*/  IMAD.MOV.U32 R42, RZ, RZ, R84 ;  /* 0x000000ffff2a7224 */ /* 0x000fe400078e0054 */
[----:B------:R-:W-:Y:S02]  /*26ce0*/  IMAD.MOV.U32 R43, RZ, RZ, R86 ;  /* 0x000000ffff2b7224 */ /* 0x000fe400078e0056 */
[----:B------:R-:W-:-:S02]  /*26cf0*/  IMAD.MOV.U32 R46, RZ, RZ, R85 ;  /* 0x000000ffff2e7224 */ /* 0x000fc400078e0055 */
[----:B------:R-:W-:Y:S01]  /*26d00*/  IMAD.MOV.U32 R47, RZ, RZ, R87 ;  /* 0x000000ffff2f7224 */ /* 0x000fe200078e0057 */
[----:B------:R-:W-:Y:S01]  /*26d10*/  @P1 LOP3.LUT R3, R3, 0x8, RZ, 0xfc, !PT ;  /* 0x0000000803031812 */ /* 0x000fe200078efcff */
[----:B------:R-:W-:-:S03]  /*26d20*/  VIADD R27, R7, 0x3 ;  /* 0x00000003071b7836 */ /* 0x000fc60000000000 */
[----:B------:R-:W-:Y:S01]  /*26d30*/  LOP3.LUT R3, R3, 0xfffffffb, RZ, 0xc0, !PT ;  /* 0xfffffffb03037812 */ /* 0x000fe200078ec0ff */
[C---:B------:R-:W-:Y:S01]  /*26d40*/  VIADD R26, R7.reuse, 0x2 ;  /* 0x00000002071a7836 */ /* 0x040fe20000000000 */
[----:B----4-:R-:W-:Y:S01]  /*26d50*/  STSM.16.M88.4 [R4], R28 ;  /* 0x0000001c04007844 */ /* 0x010fe20000000200 */
[----:B------:R-:W-:Y:S06]  /*26d60*/  BAR.SYNC.DEFER_BLOCKING 0x0 ;  /* 0x0000000000007b1d */ /* 0x000fec0000010000 */
[----:B------:R-:W4:Y:S02]  /*26d70*/  LDS.128 R32, [R0] ;  /* 0x0000000000207984 */ /* 0x000f240000000c00 */
[----:B------:R-:W-:Y:S06]  /*26d80*/  BAR.SYNC.DEFER_BLOCKING 0x0 ;  /* 0x0000000000007b1d */ /* 0x000fec0000010000 */
[----:B---3--:R-:W-:Y:S02]  /*26d90*/  STSM.16.M88.4 [R4], R36 ;  /* 0x0000002404007844 */ /* 0x008fe40000000200 */
[----:B------:R-:W-:Y:S06]  /*26da0*/  BAR.SYNC.DEFER_BLOCKING 0x0 ;  /* 0x0000000000007b1d */ /* 0x000fec0000010000 */
[----:B------:R-:W3:Y:S02]  /*26db0*/  LDS.128 R28, [R0] ;  /* 0x00000000001c7984 */ /* 0x000ee40000000c00 */
[----:B------:R-:W-:Y:S06]  /*26dc0*/  BAR.SYNC.DEFER_BLOCKING 0x0 ;  /* 0x0000000000007b1d */ /* 0x000fec0000010000 */
[----:B--2---:R-:W-:Y:S02]  /*26dd0*/  STSM.16.M88.4 [R4], R40 ;  /* 0x0000002804007844 */ /* 0x004fe40000000200 */
[----:B------:R-:W-:Y:S06]  /*26de0*/  BAR.SYNC.DEFER_BLOCKING 0x0 ;  /* 0x0000000000007b1d */ /* 0x000fec0000010000 */
[----:B------:R-:W2:Y:S02]  /*26df0*/  LDS.128 R40, [R0] ;  /* 0x0000000000287984 */ /* 0x000ea40000000c00 */
[----:B------:R-:W-:Y:S06]  /*26e00*/  BAR.SYNC.DEFER_BLOCKING 0x0 ;  /* 0x0000000000007b1d */ /* 0x000fec0000010000 */
[----:B------:R1:W-:Y:S02]  /*26e10*/  STSM.16.M88.4 [R4], R44 ;  /* 0x0000002c04007844 */ /* 0x0003e40000000200 */
[----:B------:R-:W-:Y:S01]  /*26e20*/  BAR.SYNC.DEFER_BLOCKING 0x0 ;  /* 0x0000000000007b1d */ /* 0x000fe20000010000 */
[----:B-1----:R-:W-:-:S05]  /*26e30*/  VIADD R44, R7, 0x4 ;  /* 0x00000004072c7836 */ /* 0x002fca0000000000 */
[----:B------:R-:W-:Y:S01]  /*26e40*/  ISETP.LT.AND P1, PT, R44, UR56, !P0 ;  /* 0x000000382c007c0c */ /* 0x000fe2000c721270 */
[C---:B------:R-:W-:Y:S01]  /*26e50*/  VIADD R45, R7.reuse, 0xc ;  /* 0x0000000c072d7836 */ /* 0x040fe20000000000 */
[----:B------:R-:W-:Y:S01]  /*26e60*/  ULDC UR56, c[0x0][0x22c] ;  /* 0x00008b0000387ab9 */ /* 0x000fe20000000800 */
[----:B------:R-:W-:Y:S01]  /*26e70*/  VIADD R46, R7, 0xd ;  /* 0x0000000d072e7836 */ /* 0x000fe20000000000 */
[----:B------:R-:W1:Y:S09]  /*26e80*/  LDS.128 R36, [R0] ;  /* 0x0000000000247984 */ /* 0x000e720000000c00 */
[----:B------:R-:W-:-:S02]  /*26e90*/  @P1 LOP3.LUT R3, R3, 0x4, RZ, 0xfc, !PT ;  /* 0x0000000403031812 */ /* 0x000fc400078efcff */
[----:B------:R-:W-:Y:S01]  /*26ea0*/  ISETP.LT.AND P1, PT, R27, UR55, !P0 ;  /* 0x000000371b007c0c */ /* 0x000fe2000c721270 */
[----:B------:R-:W-:Y:S01]  /*26eb0*/  VIADD R47, R7, 0xe ;  /* 0x0000000e072f7836 */ /* 0x000fe20000000000 */
[----:B------:R-:W-:Y:S01]  /*26ec0*/  LOP3.LUT R3, R3, 0xfffffffd, RZ, 0xc0, !PT ;  /* 0xfffffffd03037812 */ /* 0x000fe200078ec0ff */
[----:B------:R-:W-:Y:S01]  /*26ed0*/  IMAD.MOV.U32 R50, RZ, RZ, R88 ;  /* 0x000000ffff327224 */ /* 0x000fe200078e0058 */
[----:B------:R-:W-:-:S09]  /*26ee0*/  ULDC UR55, c[0x0][0x22c] ;  /* 0x00008b0000377ab9 */ /* 0x000fd20000000800 */
[----:B------:R-:W-:Y:S02]  /*26ef0*/  @P1 LOP3.LUT R3, R3, 0x2, RZ, 0xfc, !PT ;  /* 0x0000000203031812 */ /* 0x000fe400078efcff */
[----:B------:R-:W-:Y:S01]  /*26f00*/  ISETP.LT.AND P1, PT, R26, UR54, !P0 ;  /* 0x000000361a007c0c */ /* 0x000fe2000c721270 */
[----:B------:R-:W-:Y:S01]  /*26f10*/  IMAD.MOV.U32 R51, RZ, RZ, R90 ;  /* 0x000000ffff337224 */ /* 0x000fe200078e005a */
[----:B------:R-:W-:Y:S01]  /*26f20*/  LOP3.LUT R3, R3, 0xfffffffe, RZ, 0xc0, !PT ;  /* 0xfffffffe03037812 */ /* 0x000fe200078ec0ff */
[----:B------:R-:W-:Y:S01]  /*26f30*/  BAR.SYNC.DEFER_BLOCKING 0x0 ;  /* 0x0000000000007b1d */ /* 0x000fe20000010000 */
[C---:B------:R-:W-:Y:S02]  /*26f40*/  VIADD R52, R7.reuse, 0x13 ;  /* 0x0000001307347836 */ /* 0x040fe40000000000 */
[C---:B------:R-:W-:Y:S02]  /*26f50*/  VIADD R53, R7.reuse, 0x14 ;  /* 0x0000001407357836 */ /* 0x040fe40000000000 */
[----:B------:R-:W-:Y:S01]  /*26f60*/  VIADD R54, R7, 0x15 ;  /* 0x0000001507367836 */ /* 0x000fe20000000000 */
[----:B------:R-:W-:-:S04]  /*26f70*/  ULDC UR54, c[0x0][0x22c] ;  /* 0x00008b0000367ab9 */ /* 0x000fc80000000800 */
[----:B------:R-:W-:Y:S02]  /*26f80*/  @P1 LOP3.LUT R3, R3, 0x1, RZ, 0xfc, !PT ;  /* 0x0000000103031812 */ /* 0x000fe400078efcff */
[----:B------:R-:W-:Y:S01]  /*26f90*/  ISETP.LT.AND P1, PT, R2, UR53, !P0 ;  /* 0x0000003502007c0c */ /* 0x000fe2000c721270 */
[----:B------:R-:W-:Y:S01]  /*26fa0*/  VIADD R55, R7, 0x16 ;  /* 0x0000001607377836 */ /* 0x000fe20000000000 */
[----:B------:R-:W-:-:S11]  /*26fb0*/  ULDC UR53, c[0x0][0x22c] ;  /* 0x00008b0000357ab9 */ /* 0x000fd60000000800 */
[----:B------:R-:W-:Y:S02]  /*26fc0*/  @P1 LOP3.LUT R5, R5, 0x8000, RZ, 0xfc, !PT ;  /* 0x0000800005051812 */ /* 0x000fe400078efcff */
[----:B------:R-:W-:Y:S01]  /*26fd0*/  ISETP.LT.AND P1, PT, R45, UR52, !P0 ;  /* 0x000000342d007c0c */ /* 0x000fe2000c721270 */
[----:B------:R4:W-:Y:S01]  /*26fe0*/  STSM.16.M88.4 [R4], R48 ;  /* 0x0000003004007844 */ /* 0x0009e20000000200 */
[----:B------:R-:W-:Y:S01]  /*26ff0*/  VIADD R56, R7, 0x17 ;  /* 0x0000001707387836 */ /* 0x000fe20000000000 */
[----:B------:R-:W-:-:S10]  /*27000*/  ULDC UR52, c[0x0][0x22c] ;  /* 0x00008b0000347ab9 */ /* 0x000fd40000000800 */
[----:B------:R-:W-:Y:S02]  /*27010*/  @P1 LOP3.LUT R22, R22, 0x4000, RZ, 0xfc, !PT ;  /* 0x0000400016161812 */ /* 0x000fe400078efcff */
[----:B------:R-:W-:Y:S01]  /*27020*/  ISETP.LT.AND P1, PT, R46, UR51, !P0 ;  /* 0x000000332e007c0c */ /* 0x000fe2000c721270 */
[C---:B------:R-:W-:Y:S01]  /*27030*/  VIADD R57, R7.reuse, 0x18 ;  /* 0x0000001807397836 */ /* 0x040fe20000000000 */
[----:B------:R-:W-:Y:S01]  /*27040*/  LOP3.LUT R22, R22, 0xffffdfff, RZ, 0xc0, !PT ;  /* 0xffffdfff16167812 */ /* 0x000fe200078ec0ff */
[----:B----4-:R-:W-:Y:S01]  /*27050*/  VIADD R48, R7, 0xf ;  /* 0x0000000f07307836 */ /* 0x010fe20000000000 */
[----:B------:R-:W-:-:S09]  /*27060*/  ULDC UR51, c[0x0][0x22c] ;  /* 0x00008b0000337ab9 */ /* 0x000fd20000000800 */
[----:B------:R-:W-:Y:S02]  /*27070*/  @P1 LOP3.LUT R22, R22, 0x2000, RZ, 0xfc, !PT ;  /* 0x0000200016161812 */ /* 0x000fe400078efcff */
[----:B------:R-:W-:Y:S01]  /*27080*/  ISETP.LT.AND P1, PT, R47, UR50, !P0 ;  /* 0x000000322f007c0c */ /* 0x000fe2000c721270 */
[C---:B------:R-:W-:Y:S01]  /*27090*/  VIADD R49, R7.reuse, 0x10 ;  /* 0x0000001007317836 */ /* 0x040fe20000000000 */
[----:B------:R-:W-:Y:S01]  /*270a0*/  LOP3.LUT R22, R22, 0xffffefff, RZ, 0xc0, !PT ;  /* 0xffffefff16167812 */ /* 0x000fe200078ec0ff */
[----:B------:R-:W-:Y:S01]  /*270b0*/  VIADD R50, R7, 0x11 ;  /* 0x0000001107327836 */ /* 0x000fe20000000000 */
        /* <DEDUP_REMOVED lines=75> */
[----:B------:R-:W-:Y:S01]  /*27570*/  VIADD R81, R7, 0x30 ;  /* 0x0000003007517836 */ /* 0x000fe20000000000 */
[----:B------:R-:W-:-:S11]  /*27580*/  ULDC UR37, c[0x0][0x22c] ;  /* 0x00008b0000257ab9 */ /* 0x000fd60000000800 */
[----:B------:R-:W-:Y:S02]  /*27590*/  @P1 LOP3.LUT R17, R17, 0x80000000, RZ, 0xfc, !PT ;  /* 0x8000000011111812 */ /* 0x000fe400078efcff */
[----:B------:R-:W-:Y:S01]  /*275a0*/  ISETP.LT.AND P1, PT, R61, UR36, !P0 ;  /* 0x000000243d007c0c */ /* 0x000fe2000c721270 */
[----:B------:R-:W-:Y:S01]  /*275b0*/  VIADD R82, R7, 0x31 ;  /* 0x0000003107527836 */ /* 0x000fe20000000000 */
[----:B------:R-:W-:Y:S01]  /*275c0*/  LOP3.LUT R17, R17, 0xbfffffff, RZ, 0xc0, !PT ;  /* 0xbfffffff11117812 */ /* 0x000fe200078ec0ff */
[----:B------:R-:W-:Y:S01]  /*275d0*/  VIADD R83, R7, 0x32 ;  /* 0x0000003207537836 */ /* 0x000fe20000000000 */
[----:B------:R-:W-:-:S09]  /*275e0*/  ULDC UR36, c[0x0][0x22c] ;  /* 0x00008b0000247ab9 */ /* 0x000fd20000000800 */
        /* <DEDUP_REMOVED lines=46> */
[C---:B------:R-:W-:Y:S02]  /*278d0*/  VIADD R163, R7.reuse, 0x44 ;  /* 0x0000004407a37836 */ /* 0x040fe40000000000 */
[C---:B------:R-:W-:Y:S01]  /*278e0*/  VIADD R252, R7.reuse, 0x4d ;  /* 0x0000004d07fc7836 */ /* 0x040fe20000000000 */
[----:B------:R-:W-:Y:S01]  /*278f0*/  LOP3.LUT R18, R18, 0x7fffffff, RZ, 0xc0, !PT ;  /* 0x7fffffff12127812 */ /* 0x000fe200078ec0ff */
[----:B------:R-:W-:Y:S01]  /*27900*/  VIADD R164, R7, 0x45 ;  /* 0x0000004507a47836 */ /* 0x000fe20000000000 */
[----:B------:R-:W-:-:S05]  /*27910*/  ULDC UR26, c[0x0][0x22c] ;  /* 0x00008b00001a7ab9 */ /* 0x000fca0000000800 */
        /* <DEDUP_REMOVED lines=140> */
[----:B------:R-:W-:-:S10]  /*281e0*/  ULDC UR60, c[0x0][0x22c] ;  /* 0x00008b00003c7ab9 */ /* 0x000fd40000000800 */
        /* <DEDUP_REMOVED lines=12> */
[----:B------:R-:W-:Y:S01]  /*282b0*/  ULDC UR57, c[0x0][0x22c] ;  /* 0x00008b0000397ab9 */ /* 0x000fe20000000800 */
[----:B------:R-:W-:-:S11]  /*282c0*/  LOP3.LUT R20, R20, 0xf7ffffff, RZ, 0xc0, !PT ;  /* 0xf7ffffff14147812 */ /* 0x000fd600078ec0ff */
        /* <DEDUP_REMOVED lines=24> */
[----:B------:R-:W-:Y:S02]  /*28450*/  ISETP.LT.AND P1, PT, R164, UR51, !P0 ;  /* 0x00000033a4007c0c */ /* 0x000fe4000c721270 */
[----:B------:R-:W-:Y:S01]  /*28460*/  LOP3.LUT R23, R23, 0x7fffffff, RZ, 0xc0, !PT ;  /* 0x7fffffff17177812 */ /* 0x000fe200078ec0ff */
[----:B------:R-:W-:Y:S01]  /*28470*/  VIADD R48, R7, 0x7d ;  /* 0x0000007d07307836 */ /* 0x000fe20000000000 */
[----:B------:R-:W-:Y:S01]  /*28480*/  LOP3.LUT R20, R20, 0xffdfffff, RZ, 0xc0, !PT ;  /* 0xffdfffff14147812 */ /* 0x000fe200078ec0ff */
[----:B------:R-:W-:-:S08]  /*28490*/  ULDC UR51, c[0x0][0x22c] ;  /* 0x00008b0000337ab9 */ /* 0x000fd00000000800 */
        /* <DEDUP_REMOVED lines=242> */
[C---:B------:R-:W-:Y:S01]  /*293c0*/  VIADD R44, R7.reuse, 0x77 ;  /* 0x00000077072c7836 */ /* 0x040fe20000000000 */
[----:B------:R-:W-:Y:S01]  /*293d0*/  LOP3.LUT R18, R18, 0xffffffef, RZ, 0xc0, !PT ;  /* 0xffffffef12127812 */ /* 0x000fe200078ec0ff */
[----:B------:R-:W-:Y:S01]  /*293e0*/  VIADD R159, R7, 0xae ;  /* 0x000000ae079f7836 */ /* 0x000fe20000000000 */
[----:B------:R-:W-:Y:S01]  /*293f0*/  ISETP.LT.AND P2, PT, R157, UR60, !P0 ;  /* 0x0000003c9d007c0c */ /* 0x000fe2000c741270 */
[----:B------:R-:W-:Y:S01]  /*29400*/  ULDC UR58, c[0x0][0x22c] ;  /* 0x00008b00003a7ab9 */ /* 0x000fe20000000800 */
[----:B------:R-:W-:Y:S01]  /*29410*/  VIADD R160, R7, 0xaf ;  /* 0x000000af07a07836 */ /* 0x000fe20000000000 */
[----:B------:R-:W-:-:S06]  /*29420*/  ULDC UR60, c[0x0][0x22c] ;  /* 0x00008b00003c7ab9 */ /* 0x000fcc0000000800 */
        /* <DEDUP_REMOVED lines=270> */
[----:B------:R-:W-:Y:S02]  /*2a510*/  ULDC UR59, c[0x0][0x22c] ;  /* 0x00008b00003b7ab9 */ /* 0x000fe40000000800 */
[----:B------:R-:W-:Y:S02]  /*2a520*/  @P2 LOP3.LUT R25, R25, 0x4000, RZ, 0xfc, !PT ;  /* 0x0000400019192812 */ /* 0x000fe400078efcff */
[----:B------:R-:W-:Y:S01]  /*2a530*/  ISETP.LT.AND P2, PT, R159, UR58, !P0 ;  /* 0x0000003a9f007c0c */ /* 0x000fe2000c741270 */
[----:B------:R-:W-:Y:S01]  /*2a540*/  VIADD R127, R7, 0xe7 ;  /* 0x000000e7077f7836 */ /* 0x000fe20000000000 */
[----:B------:R-:W-:Y:S01]  /*2a550*/  LOP3.LUT R25, R25, 0xffffdfff, RZ, 0xc0, !PT ;  /* 0xffffdfff19197812 */ /* 0x000fe200078ec0ff */
[----:B------:R-:W-:Y:S01]  /*2a560*/  VIADD R126, R7, 0xe8 ;  /* 0x000000e8077e7836 */ /* 0x000fe20000000000 */
[----:B------:R-:W-:-:S02]  /*2a570*/  ULDC UR58, c[0x0][0x22c] ;  /* 0x00008b00003a7ab9 */ /* 0x000fc40000000800 */
        /* <DEDUP_REMOVED lines=72> */
[----:B------:R-:W-:-:S04]  /*2aa00*/  @P1 LOP3.LUT R25, R25, 0x2, RZ, 0xfc, !PT ;  /* 0x0000000219191812 */ /* 0x000fc800078efcff */
[----:B------:R-:W-:-:S04]  /*2aa10*/  LOP3.LUT R25, R25, 0xfffffffe, RZ, 0xc0, !PT ;  /* 0xfffffffe19197812 */ /* 0x000fc800078ec0ff */
[----:B------:R-:W-:Y:S02]  /*2aa20*/  @P2 LOP3.LUT R25, R25, 0x1, RZ, 0xfc, !PT ;  /* 0x0000000119192812 */ /* 0x000fe400078efcff */
[----:B------:R-:W-:Y:S01]  /*2aa30*/  ISETP.LT.AND P2, PT, R21, UR44, !P0 ;  /* 0x0000002c15007c0c */ /* 0x000fe2000c741270 */
[C---:B------:R-:W-:Y:S01]  /*2aa40*/  VIADD R101, R7.reuse, 0x101 ;  /* 0x0000010107657836 */ /* 0x040fe20000000000 */
[----:B------:R-:W4:Y:S01]  /*2aa50*/  LDL.LU R21, [R1+0x1988] ;  /* 0x0019880001157983 */ /* 0x000f220000300800 */
[----:B------:R-:W-:Y:S01]  /*2aa60*/  ISETP.LT.AND P1, PT, R252, UR45, !P0 ;  /* 0x0000002dfc007c0c */ /* 0x000fe2000c721270 */
[C---:B------:R-:W-:Y:S01]  /*2aa70*/  VIADD R100, R7.reuse, 0x102 ;  /* 0x0000010207647836 */ /* 0x040fe20000000000 */
[----:B------:R-:W-:Y:S01]  /*2aa80*/  ULDC UR45, c[0x0][0x22c] ;  /* 0x00008b00002d7ab9 */ /* 0x000fe20000000800 */
[C---:B------:R-:W-:Y:S01]  /*2aa90*/  VIADD R98, R7.reuse, 0x103 ;  /* 0x0000010307627836 */ /* 0x040fe20000000000 */
[----:B------:R-:W-:Y:S01]  /*2aaa0*/  ULDC UR44, c[0x0][0x22c] ;  /* 0x00008b00002c7ab9 */ /* 0x000fe20000000800 */
[----:B------:R-:W-:-:S02]  /*2aab0*/  VIADD R2, R7, 0x109 ;  /* 0x0000010907027836 */ /* 0x000fc40000000000 */
[C---:B------:R-:W-:Y:S02]  /*2aac0*/  VIADD R26, R7.reuse, 0x10a ;  /* 0x0000010a071a7836 */ /* 0x040fe40000000000 */
[----:B------:R-:W-:Y:S01]  /*2aad0*/  VIADD R27, R7, 0x10b ;  /* 0x0000010b071b7836 */ /* 0x000fe20000000000 */
[----:B------:R-:W-:Y:S01]  /*2aae0*/  LOP3.LUT R3, R3, 0x7fffffff, RZ, 0xc0, !PT ;  /* 0x7fffffff03037812 */ /* 0x000fe200078ec0ff */
[----:B------:R-:W-:Y:S01]  /*2aaf0*/  BAR.SYNC.DEFER_BLOCKING 0x0 ;  /* 0x0000000000007b1d */ /* 0x000fe20000010000 */
[----:B----4-:R-:W-:-:S04]  /*2ab00*/  LOP3.LUT R21, R21, 0x7fffffff, RZ, 0xc0, !PT ;  /* 0x7fffffff15157812 */ /* 0x010fc800078ec0ff */
[----:B------:R-:W-:Y:S02]  /*2ab10*/  @P1 LOP3.LUT R21, R21, 0x80000000, RZ, 0xfc, !PT ;  /* 0x8000000015151812 */ /* 0x000fe400078efcff */
[----:B------:R-:W-:Y:S01]  /*2ab20*/  ISETP.LT.AND P1, PT, R242, UR43, !P0 ;  /* 0x0000002bf2007c0c */ /* 0x000fe2000c721270 */
[----:B------:R-:W-:Y:S01]  /*2ab30*/  VIADD R97, R7, 0x104 ;  /* 0x0000010407617836 */ /* 0x000fe20000000000 */
[----:B------:R-:W-:Y:S01]  /*2ab40*/  LOP3.LUT R21, R21, 0xbfffffff, RZ, 0xc0, !PT ;  /* 0xbfffffff15157812 */ /* 0x000fe200078ec0ff */
[----:B------:R-:W4:Y:S01]  /*2ab50*/  LDL.LU R242, [R1+0x1984] ;  /* 0x0019840001f27983 */ /* 0x000f220000300800 */
[----:B------:R-:W-:Y:S01]  /*2ab60*/  VIADD R95, R7, 0x105 ;  /* 0x00000105075f7836 */ /* 0x000fe20000000000 */
[----:B------:R-:W-:Y:S01]  /*2ab70*/  ULDC UR43, c[0x0][0x22c] ;  /* 0x00008b00002b7ab9 */ /* 0x000fe20000000800 */
[----:B------:R-:W-:Y:S02]  /*2ab80*/  @P2 LOP3.LUT R21, R21, 0x40000000, RZ, 0xfc, !PT ;  /* 0x4000000015152812 */ /* 0x000fe400078efcff */
[----:B------:R-:W-:Y:S01]  /*2ab90*/  ISETP.LT.AND P2, PT, R243, UR42, !P0 ;  /* 0x0000002af3007c0c */ /* 0x000fe2000c741270 */
[----:B------:R-:W-:Y:S01]  /*2aba0*/  VIADD R93, R7, 0x106 ;  /* 0x00000106075d7836 */ /* 0x000fe20000000000 */
[----:B------:R-:W-:Y:S01]  /*2abb0*/  LOP3.LUT R21, R21, 0xdfffffff, RZ, 0xc0, !PT ;  /* 0xdfffffff15157812 */ /* 0x000fe200078ec0ff */
[----:B------:R-:W4:Y:S01]  /*2abc0*/  LDL.LU R243, [R1+0x1980] ;  /* 0x0019800001f37983 */ /* 0x000f220000300800 */
[----:B------:R-:W-:Y:S01]  /*2abd0*/  VIADD R91, R7, 0x107 ;  /* 0x00000107075b7836 */ /* 0x000fe20000000000 */
[----:B------:R-:W-:Y:S01]  /*2abe0*/  ULDC UR42, c[0x0][0x22c] ;  /* 0x00008b00002a7ab9 */ /* 0x000fe20000000800 */
[----:B------:R-:W-:-:S02]  /*2abf0*/  @P1 LOP3.LUT R21, R21, 0x20000000, RZ, 0xfc, !PT ;  /* 0x2000000015151812 */ /* 0x000fc400078efcff */
        /* <DEDUP_REMOVED lines=59> */
[----:B------:R-:W3:Y:S01]  /*2afb0*/  LDL.LU R24, [R1+0x195c] ;  /* 0x00195c0001187983 */ /* 0x000ee20000300800 */
[----:B------:R-:W-:Y:S01]  /*2afc0*/  VIADD R60, R7, 0x11c ;  /* 0x0000011c073c7836 */ /* 0x000fe20000000000 */
[----:B------:R-:W-:Y:S01]  /*2afd0*/  ULDC UR31, c[0x0][0x22c] ;  /* 0x00008b00001f7ab9 */ /* 0x000fe20000000800 */
[----:B------:R-:W-:Y:S02]  /*2afe0*/  @P2 LOP3.LUT R21, R21, 0x100000, RZ, 0xfc, !PT ;  /* 0x0010000015152812 */ /* 0x000fe400078efcff */
[----:B------:R-:W-:Y:S01]  /*2aff0*/  ISETP.LT.AND P2, PT, R92, UR30, !P0 ;  /* 0x0000001e5c007c0c */ /* 0x000fe2000c741270 */
[----:B------:R-:W-:Y:S01]  /*2b000*/  VIADD R61, R7, 0x11d ;  /* 0x0000011d073d7836 */ /* 0x000fe20000000000 */
[----:B------:R-:W-:Y:S01]  /*2b010*/  LOP3.LUT R21, R21, 0xfff7ffff, RZ, 0xc0, !PT ;  /* 0xfff7ffff15157812 */ /* 0x000fe200078ec0ff */
[----:B------:R-:W2:Y:S01]  /*2b020*/  LDL.LU R92, [R1+0x1958] ;  /* 0x00195800015c7983 */ /* 0x000ea20000300800 */
[----:B------:R-:W-:Y:S01]  /*2b030*/  VIADD R62, R7, 0x11e ;  /* 0x0000011e073e7836 */ /* 0x000fe20000000000 */
[----:B------:R-:W-:Y:S01]  /*2b040*/  ULDC UR30, c[0x0][0x22c] ;  /* 0x00008b00001e7ab9 */ /* 0x000fe20000000800 */
[----:B------:R-:W-:-:S04]  /*2b050*/  @P1 LOP3.LUT R21, R21, 0x80000, RZ, 0xfc, !PT ;  /* 0x0008000015151812 */ /* 0x000fc800078efcff */
[----:B------:R-:W-:Y:S02]  /*2b060*/  LOP3.LUT R21, R21, 0xfffbffff, RZ, 0xc0, !PT ;  /* 0xfffbffff15157812 */ /* 0x000fe400078ec0ff */
[----:B------:R-:W-:Y:S01]  /*2b070*/  ISETP.LT.AND P1, PT, R94, UR29, !P0 ;  /* 0x0000001d5e007c0c */ /* 0x000fe2000c721270 */
[----:B------:R-:W-:Y:S01]  /*2b080*/  VIADD R63, R7, 0x11f ;  /* 0x0000011f073f7836 */ /* 0x000fe20000000000 */
[----:B------:R-:W-:Y:S01]  /*2b090*/  @P2 LOP3.LUT R21, R21, 0x40000, RZ, 0xfc, !PT ;  /* 0x0004000015152812 */ /* 0x000fe200078efcff */
[----:B------:R-:W4:Y:S01]  /*2b0a0*/  LDL.LU R94, [R1+0x1954] ;  /* 0x00195400015e7983 */ /* 0x000f220000300800 */
[----:B------:R-:W-:Y:S01]  /*2b0b0*/  ISETP.LT.AND P2, PT, R16, UR28, !P0 ;  /* 0x0000001c10007c0c */ /* 0x000fe2000c741270 */
[----:B------:R-:W-:Y:S01]  /*2b0c0*/  VIADD R64, R7, 0x120 ;  /* 0x0000012007407836 */ /* 0x000fe20000000000 */
[----:B------:R-:W-:Y:S01]  /*2b0d0*/  LOP3.LUT R21, R21, 0xfffdffff, RZ, 0xc0, !PT ;  /* 0xfffdffff15157812 */ /* 0x000fe200078ec0ff */
[----:B------:R-:W3:Y:S01]  /*2b0e0*/  LDL.LU R16, [R1+0x1950] ;  /* 0x0019500001107983 */ /* 0x000ee20000300800 */
[C---:B------:R-:W-:Y:S01]  /*2b0f0*/  VIADD R65, R7.reuse, 0x121 ;  /* 0x0000012107417836 */ /* 0x040fe20000000000 */
[----:B------:R-:W-:Y:S01]  /*2b100*/  ULDC UR29, c[0x0][0x22c] ;  /* 0x00008b00001d7ab9 */ /* 0x000fe20000000800 */
[----:B------:R-:W-:Y:S01]  /*2b110*/  VIADD R66, R7, 0x122 ;  /* 0x0000012207427836 */ /* 0x000fe20000000000 */
[----:B------:R-:W-:-:S02]  /*2b120*/  ULDC UR28, c[0x0][0x22c] ;  /* 0x00008b00001c7ab9 */ /* 0x000fc40000000800 */
[----:B------:R-:W-:Y:S02]  /*2b130*/  @P1 LOP3.LUT R21, R21, 0x20000, RZ, 0xfc, !PT ;  /* 0x0002000015151812 */ /* 0x000fe400078efcff */
[----:B------:R-:W-:Y:S01]  /*2b140*/  ISETP.LT.AND P1, PT, R6, UR27, !P0 ;  /* 0x0000001b06007c0c */ /* 0x000fe2000c721270 */
[----:B------:R-:W-:Y:S01]  /*2b150*/  VIADD R67, R7, 0x123 ;  /* 0x0000012307437836 */ /* 0x000fe20000000000 */
[----:B------:R-:W-:Y:S01]  /*2b160*/  LOP3.LUT R21, R21, 0xfffeffff, RZ, 0xc0, !PT ;  /* 0xfffeffff15157812 */ /* 0x000fe200078ec0ff */
[----:B------:R-:W2:Y:S01]  /*2b170*/  LDL.LU R6, [R1+0x194c] ;  /* 0x00194c0001067983 */ /* 0x000ea20000300800 */
        /* <DEDUP_REMOVED lines=13> */
[----:B------:R-:W-:Y:S01]  /*2b250*/  VIADD R72, R7, 0x128 ;  /* 0x0000012807487836 */ /* 0x000fe20000000000 */
[----:B------:R-:W-:Y:S01]  /*2b260*/  MOV R96, UR33 ;  /* 0x0000002100607c02 */ /* 0x000fe20008000f00 */
[----:B------:R-:W-:Y:S01]  /*2b270*/  ULDC UR33, c[0x0][0x22c] ;  /* 0x00008b0000217ab9 */ /* 0x000fe20000000800 */
[----:B------:R-:W-:Y:S01]  /*2b280*/  @P2 LOP3.LUT R21, R21, 0x4000, RZ, 0xfc, !PT ;  /* 0x0000400015152812 */ /* 0x000fe200078efcff */
[----:B------:R-:W-:Y:S01]  /*2b290*/  VIADD R73, R7, 0x129 ;  /* 0x0000012907497836 */ /* 0x000fe20000000000 */
[----:B------:R-:W-:Y:S02]  /*2b2a0*/  ULDC UR25, c[0x0][0x22c] ;  /* 0x00008b0000197ab9 */ /* 0x000fe40000000800 */
[----:B------:R-:W-:-:S04]  /*2b2b0*/  LOP3.LUT R21, R21, 0xffffdfff, RZ, 0xc0, !PT ;  /* 0xffffdfff15157812 */ /* 0x000fc800078ec0ff */
[----:B------:R-:W-:Y:S02]  /*2b2c0*/  @P1 LOP3.LUT R21, R21, 0x2000, RZ, 0xfc, !PT ;  /* 0x0000200015151812 */ /* 0x000fe400078efcff */
[----:B------:R-:W-:Y:S01]  /*2b2d0*/  ISETP.LT.AND P1, PT, R99, UR24, !P0 ;  /* 0x0000001863007c0c */ /* 0x000fe2000c721270 */
[----:B------:R-:W-:Y:S01]  /*2b2e0*/  VIADD R74, R7, 0x12a ;  /* 0x0000012a074a7836 */ /* 0x000fe20000000000 */
[----:B------:R-:W-:Y:S01]  /*2b2f0*/  ISETP.LT.AND P2, PT, R151, UR23, !P0 ;  /* 0x0000001797007c0c */ /* 0x000fe2000c741270 */
[----:B------:R-:W-:Y:S01]  /*2b300*/  VIADD R75, R7, 0x12b ;  /* 0x0000012b074b7836 */ /* 0x000fe20000000000 */
[----:B------:R-:W-:Y:S01]  /*2b310*/  LOP3.LUT R21, R21, 0xffffefff, RZ, 0xc0, !PT ;  /* 0xffffefff15157812 */ /* 0x000fe200078ec0ff */
[----:B------:R-:W-:Y:S01]  /*2b320*/  ULDC UR24, c[0x0][0x22c] ;  /* 0x00008b0000187ab9 */ /* 0x000fe20000000800 */
[----:B------:R-:W-:Y:S01]  /*2b330*/  MOV R99, UR32 ;  /* 0x0000002000637c02 */ /* 0x000fe20008000f00 */
[----:B------:R-:W-:Y:S01]  /*2b340*/  ULDC UR32, c[0x0][0x22c] ;  /* 0x00008b0000207ab9 */ /* 0x000fe20000000800 */
[C---:B------:R-:W-:Y:S01]  /*2b350*/  VIADD R76, R7.reuse, 0x12c ;  /* 0x0000012c074c7836 */ /* 0x040fe20000000000 */
[----:B------:R-:W-:Y:S01]  /*2b360*/  ULDC UR23, c[0x0][0x22c] ;  /* 0x00008b0000177ab9 */ /* 0x000fe20000000800 */
[----:B------:R-:W-:Y:S01]  /*2b370*/  VIADD R77, R7, 0x12d ;  /* 0x0000012d074d7836 */ /* 0x000fe20000000000 */
[----:B------:R-:W4:Y:S02]  /*2b380*/  LDL.LU R151, [R1+0x1944] ;  /* 0x0019440001977983 */ /* 0x000f240000300800 */
[----:B------:R-:W-:-:S02]  /*2b390*/  @P1 LOP3.LUT R21, R21, 0x1000, RZ, 0xfc, !PT ;  /* 0x0000100015151812 */ /* 0x000fc400078efcff */
[----:B------:R-:W-:Y:S01]  /*2b3a0*/  ISETP.LT.AND P1, PT, R150, UR22, !P0 ;  /* 0x0000001696007c0c */ /* 0x000fe2000c721270 */
[----:B------:R-:W-:Y:S01]  /*2b3b0*/  ULDC UR22, c[0x0][0x22c] ;  /* 0x00008b0000167ab9 */ /* 0x000fe20000000800 */
[----:B------:R-:W-:Y:S01]  /*2b3c0*/  LOP3.LUT R21, R21, 0xfffff7ff, RZ, 0xc0, !PT ;  /* 0xfffff7ff15157812 */ /* 0x000fe200078ec0ff */
[----:B------:R-:W-:Y:S01]  /*2b3d0*/  VIADD R78, R7, 0x12e ;  /* 0x0000012e074e7836 */ /* 0x000fe20000000000 */
[----:B------:R-:W4:Y:S02]  /*2b3e0*/  LDL.LU R150, [R1+0x1940] ;  /* 0x0019400001967983 */ /* 0x000f240000300800 */
[----:B------:R-:W-:-:S04]  /*2b3f0*/  @P2 LOP3.LUT R21, R21, 0x800, RZ, 0xfc, !PT ;  /* 0x0000080015152812 */ /* 0x000fc800078efcff */
[----:B------:R-:W-:-:S04]  /*2b400*/  LOP3.LUT R21, R21, 0xfffffbff, RZ, 0xc0, !PT ;  /* 0xfffffbff15157812 */ /* 0x000fc800078ec0ff */
[----:B------:R-:W-:Y:S02]  /*2b410*/  @P1 LOP3.LUT R21, R21, 0x400, RZ, 0xfc, !PT ;  /* 0x0000040015151812 */ /* 0x000fe400078efcff */
[----:B------:R-:W-:Y:S01]  /*2b420*/  ISETP.LT.AND P1, PT, R149, UR21, !P0 ;  /* 0x0000001595007c0c */ /* 0x000fe2000c721270 */
[----:B------:R-:W-:Y:S01]  /*2b430*/  ULDC UR21, c[0x0][0x22c] ;  /* 0x00008b0000157ab9 */ /* 0x000fe20000000800 */
[----:B------:R-:W-:Y:S01]  /*2b440*/  LOP3.LUT R21, R21, 0xfffffdff, RZ, 0xc0, !PT ;  /* 0xfffffdff15157812 */ /* 0x000fe200078ec0ff */
[----:B------:R-:W-:Y:S01]  /*2b450*/  VIADD R79, R7, 0x12f ;  /* 0x0000012f074f7836 */ /* 0x000fe20000000000 */
[----:B------:R-:W-:Y:S01]  /*2b460*/  ISETP.LT.AND P2, PT, R131, UR32, !P0 ;  /* 0x0000002083007c0c */ /* 0x000fe2000c741270 */
[----:B------:R-:W-:Y:S01]  /*2b470*/  ULDC UR32, c[0x0][0x22c] ;  /* 0x00008b0000207ab9 */ /* 0x000fe20000000800 */
[----:B------:R-:W-:Y:S01]  /*2b480*/  VIADD R80, R7, 0x130 ;  /* 0x0000013007507836 */ /* 0x000fe20000000000 */
[----:B------:R-:W4:Y:S06]  /*2b490*/  LDL.LU R149, [R1+0x193c] ;  /* 0x00193c0001957983 */ /* 0x000f2c0000300800 */
[----:B------:R-:W-:-:S02]  /*2b4a0*/  @P1 LOP3.LUT R21, R21, 0x200, RZ, 0xfc, !PT ;  /* 0x0000020015151812 */ /* 0x000fc400078efcff */
[----:B------:R-:W-:Y:S01]  /*2b4b0*/  ISETP.LT.AND P1, PT, R148, UR20, !P0 ;  /* 0x0000001494007c0c */ /* 0x000fe2000c721270 */
[----:B------:R-:W-:Y:S01]  /*2b4c0*/  ULDC UR20, c[0x0][0x22c] ;  /* 0x00008b0000147ab9 */ /* 0x000fe20000000800 */
[----:B------:R-:W-:Y:S01]  /*2b4d0*/  LOP3.LUT R21, R21, 0xfffffeff, RZ, 0xc0, !PT ;  /* 0xfffffeff15157812 */ /* 0x000fe200078ec0ff */
[----:B------:R-:W-:Y:S01]  /*2b4e0*/  VIADD R81, R7, 0x131 ;  /* 0x0000013107517836 */ /* 0x000fe20000000000 */
[----:B------:R-:W4:Y:S09]  /*2b4f0*/  LDL.LU R148, [R1+0x1938] ;  /* 0x0019380001947983 */ /* 0x000f320000300800 */
        /* <DEDUP_REMOVED lines=51> */
[----:B------:R-:W-:Y:S01]  /*2b830*/  VIADD R152, R7, 0x13a ;  /* 0x0000013a07987836 */ /* 0x000fe20000000000 */
[----:B------:R-:W4:Y:S01]  /*2b840*/  LDL.LU R139, [R1+0x1914] ;  /* 0x00191400018b7983 */ /* 0x000f220000300800 */
[----:B---3--:R-:W-:-:S09]  /*2b850*/  LOP3.LUT R16, R16, 0x7fffffff, RZ, 0xc0, !PT ;  /* 0x7fffffff10107812 */ /* 0x008fd200078ec0ff */
[----:B------:R-:W-:Y:S02]  /*2b860*/  @P1 LOP3.LUT R16, R16, 0x80000000, RZ, 0xfc, !PT ;  /* 0x8000000010101812 */ /* 0x000fe400078efcff */
[----:B------:R-:W-:Y:S01]  /*2b870*/  ISETP.LT.AND P1, PT, R138, UR10, !P0 ;  /* 0x0000000a8a007c0c */ /* 0x000fe2000c721270 */
[----:B------:R-:W-:Y:S01]  /*2b880*/  ULDC UR10, c[0x0][0x22c] ;  /* 0x00008b00000a7ab9 */ /* 0x000fe20000000800 */
[----:B------:R-:W-:Y:S01]  /*2b890*/  LOP3.LUT R16, R16, 0xbfffffff, RZ, 0xc0, !PT ;  /* 0xbfffffff10107812 */ /* 0x000fe200078ec0ff */
[C---:B------:R-:W-:Y:S02]  /*2b8a0*/  VIADD R153, R7.reuse, 0x13b ;  /* 0x0000013b07997836 */ /* 0x040fe40000000000 */
[C---:B------:R-:W-:Y:S01]  /*2b8b0*/  VIADD R154, R7.reuse, 0x13c ;  /* 0x0000013c079a7836 */ /* 0x040fe20000000000 */
[----:B--2---:R-:W-:Y:S01]  /*2b8c0*/  LOP3.LUT R6, R6, 0x7fffffff, RZ, 0xc0, !PT ;  /* 0x7fffffff06067812 */ /* 0x004fe200078ec0ff */
[C---:B------:R-:W-:Y:S01]  /*2b8d0*/  VIADD R155, R7.reuse, 0x13d ;  /* 0x0000013d079b7836 */ /* 0x040fe20000000000 */
[----:B------:R-:W-:Y:S01]  /*2b8e0*/  LOP3.LUT R24, R24, 0x7fffffff, RZ, 0xc0, !PT ;  /* 0x7fffffff18187812 */ /* 0x000fe200078ec0ff */
[----:B------:R-:W-:Y:S01]  /*2b8f0*/  VIADD R156, R7, 0x13e ;  /* 0x0000013e079c7836 */ /* 0x000fe20000000000 */
[----:B------:R-:W2:Y:S03]  /*2b900*/  LDL.LU R138, [R1+0x1910] ;  /* 0x00191000018a7983 */ /* 0x000ea60000300800 */
[----:B------:R-:W-:-:S02]  /*2b910*/  @P1 LOP3.LUT R16, R16, 0x40000000, RZ, 0xfc, !PT ;  /* 0x4000000010101812 */ /* 0x000fc400078efcff */
[----:B------:R-:W-:Y:S01]  /*2b920*/  ISETP.LT.AND P1, PT, R137, UR9, !P0 ;  /* 0x0000000989007c0c */ /* 0x000fe2000c721270 */
[----:B------:R-:W-:Y:S01]  /*2b930*/  ULDC UR9, c[0x0][0x22c] ;  /* 0x00008b0000097ab9 */ /* 0x000fe20000000800 */
[----:B------:R-:W-:Y:S01]  /*2b940*/  LOP3.LUT R16, R16, 0xdfffffff, RZ, 0xc0, !PT ;  /* 0xdfffffff10107812 */ /* 0x000fe200078ec0ff */
[----:B------:R-:W-:Y:S01]  /*2b950*/  VIADD R157, R7, 0x13f ;  /* 0x0000013f079d7836 */ /* 0x000fe20000000000 */
[----:B----4-:R-:W-:Y:S01]  /*2b960*/  LOP3.LUT R19, R19, 0x7fffffff, RZ, 0xc0, !PT ;  /* 0x7fffffff13137812 */ /* 0x010fe200078ec0ff */
[----:B------:R-:W-:Y:S01]  /*2b970*/  VIADD R158, R7, 0x140 ;  /* 0x00000140079e7836 */ /* 0x000fe20000000000 */
[----:B------:R-:W3:Y:S07]  /*2b980*/  LDL.LU R137, [R1+0x190c] ;  /* 0x00190c0001897983 */ /* 0x000eee0000300800 */
        /* <DEDUP_REMOVED lines=11> */
[----:B------:R-:W2:Y:S09]  /*2ba40*/  LDL.LU R135, [R1+0x1904] ;  /* 0x0019040001877983 */ /* 0x000eb20000300800 */
        /* <DEDUP_REMOVED lines=11> */
[----:B------:R-:W3:Y:S09]  /*2bb00*/  LDL.LU R133, [R1+0x18fc] ;  /* 0x0018fc0001857983 */ /* 0x000ef20000300800 */
[----:B------:R-:W-:-:S02]  /*2bb10*/  @P1 LOP3.LUT R16, R16, 0x2000000, RZ, 0xfc, !PT ;  /* 0x0200000010101812 */ /* 0x000fc400078efcff */
[----:B------:R-:W-:Y:S01]  /*2bb20*/  ISETP.LT.AND P1, PT, R132, UR4, !P0 ;  /* 0x0000000484007c0c */ /* 0x000fe2000c721270 */
[----:B------:R-:W-:Y:S01]  /*2bb30*/  ULDC UR4, c[0x0][0x22c] ;  /* 0x00008b0000047ab9 */ /* 0x000fe20000000800 */
[----:B------:R-:W-:Y:S01]  /*2bb40*/  LOP3.LUT R16, R16, 0xfeffffff, RZ, 0xc0, !PT ;  /* 0xfeffffff10107812 */ /* 0x000fe200078ec0ff */
[C---:B------:R-:W-:Y:S01]  /*2bb50*/  VIADD R163, R7.reuse, 0x145 ;  /* 0x0000014507a37836 */ /* 0x040fe20000000000 */
[----:B------:R-:W4:Y:S01]  /*2bb60*/  LDL.LU R132, [R1+0x18f8] ;  /* 0x0018f80001847983 */ /* 0x000f220000300800 */
[C---:B------:R-:W-:Y:S02]  /*2bb70*/  VIADD R164, R7.reuse, 0x146 ;  /* 0x0000014607a47836 */ /* 0x040fe40000000000 */
[----:B------:R-:W-:Y:S01]  /*2bb80*/  VIADD R165, R7, 0x147 ;  /* 0x0000014707a57836 */ /* 0x000fe20000000000 */
[----:B------:R-:W4:Y:S05]  /*2bb90*/  LDL.LU R131, [R1+0x18f4] ;  /* 0x0018f40001837983 */ /* 0x000f2a0000300800 */
[----:B------:R-:W-:-:S02]  /*2bba0*/  @P1 LOP3.LUT R16, R16, 0x1000000, RZ, 0xfc, !PT ;  /* 0x0100000010101812 */ /* 0x000fc400078efcff */
[----:B------:R-:W-:Y:S01]  /*2bbb0*/  ISETP.LT.AND P1, PT, R130, UR33, !P0 ;  /* 0x0000002182007c0c */ /* 0x000fe2000c721270 */
[----:B------:R-:W-:Y:S01]  /*2bbc0*/  ULDC UR33, c[0x0][0x22c] ;  /* 0x00008b0000217ab9 */ /* 0x000fe20000000800 */
[----:B------:R-:W-:Y:S01]  /*2bbd0*/  LOP3.LUT R16, R16, 0xff7fffff, RZ, 0xc0, !PT ;  /* 0xff7fffff10107812 */ /* 0x000fe200078ec0ff */
[----:B------:R-:W-:Y:S01]  /*2bbe0*/  VIADD R166, R7, 0x148 ;  /* 0x0000014807a67836 */ /* 0x000fe20000000000 */
[----:B------:R-:W4:Y:S02]  /*2bbf0*/  LDL.LU R130, [R1+0x18f0] ;  /* 0x0018f00001827983 */ /* 0x000f240000300800 */
[----:B------:R-:W-:Y:S02]  /*2bc00*/  @P2 LOP3.LUT R16, R16, 0x800000, RZ, 0xfc, !PT ;  /* 0x0080000010102812 */ /* 0x000fe400078efcff */
[----:B------:R-:W-:Y:S01]  /*2bc10*/  ISETP.LT.AND P2, PT, R129, UR32, !P0 ;  /* 0x0000002081007c0c */ /* 0x000fe2000c741270 */
[----:B------:R-:W-:Y:S01]  /*2bc20*/  ULDC UR32, c[0x0][0x22c] ;  /* 0x00008b0000207ab9 */ /* 0x000fe20000000800 */
[----:B------:R-:W-:Y:S01]  /*2bc30*/  LOP3.LUT R16, R16, 0xffbfffff, RZ, 0xc0, !PT ;  /* 0xffbfffff10107812 */ /* 0x000fe200078ec0ff */
[----:B------:R-:W-:Y:S01]  /*2bc40*/  VIADD R167, R7, 0x149 ;  /* 0x0000014907a77836 */ /* 0x000fe20000000000 */
[----:B------:R-:W4:Y:S02]  /*2bc50*/  LDL.LU R129, [R1+0x18ec] ;  /* 0x0018ec0001817983 */ /* 0x000f240000300800 */
[----:B------:R-:W-:-:S02]  /*2bc60*/  @P1 LOP3.LUT R16, R16, 0x400000, RZ, 0xfc, !PT ;  /* 0x0040000010101812 */ /* 0x000fc400078efcff */
[----:B------:R-:W-:Y:S01]  /*2bc70*/  ISETP.LT.AND P1, PT, R128, UR4, !P0 ;  /* 0x0000000480007c0c */ /* 0x000fe2000c721270 */
[----:B------:R-:W-:Y:S01]  /*2bc80*/  ULDC UR4, c[0x0][0x22c] ;  /* 0x00008b0000047ab9 */ /* 0x000fe20000000800 */
[----:B------:R-:W-:Y:S01]  /*2bc90*/  LOP3.LUT R16, R16, 0xffdfffff, RZ, 0xc0, !PT ;  /* 0xffdfffff10107812 */ /* 0x000fe200078ec0ff */
[----:B------:R-:W4:Y:S03]  /*2bca0*/  LDL.LU R128, [R1+0x18e8] ;  /* 0x0018e80001807983 */ /* 0x000f260000300800 */
[----:B------:R-:W-:Y:S02]  /*2bcb0*/  @P2 LOP3.LUT R16, R16, 0x200000, RZ, 0xfc, !PT ;  /* 0x0020000010102812 */ /* 0x000fe400078efcff */
[----:B------:R-:W-:Y:S01]  /*2bcc0*/  ISETP.LT.AND P2, PT, R127, UR33, !P0 ;  /* 0x000000217f007c0c */ /* 0x000fe2000c741270 */
[----:B------:R-:W-:Y:S01]  /*2bcd0*/  ULDC UR33, c[0x0][0x22c] ;  /* 0x00008b0000217ab9 */ /* 0x000fe20000000800 */
[----:B------:R-:W-:Y:S01]  /*2bce0*/  LOP3.LUT R16, R16, 0xffefffff, RZ, 0xc0, !PT ;  /* 0xffefffff10107812 */ /* 0x000fe200078ec0ff */
[----:B------:R-:W4:Y:S03]  /*2bcf0*/  LDL.LU R127, [R1+0x18e4] ;  /* 0x0018e400017f7983 */ /* 0x000f260000300800 */
        /* <DEDUP_REMOVED lines=60> */
[----:B------:R-:W2:Y:S03]  /*2c0c0*/  LDL.LU R115, [R1+0x18b4] ;  /* 0x0018b40001737983 */ /* 0x000ea60000300800 */
        /* <DEDUP_REMOVED lines=20> */
[----:B------:R-:W3:Y:S03]  /*2c210*/  LDL.LU R111, [R1+0x18a4] ;  /* 0x0018a400016f7983 */ /* 0x000ee60000300800 */
        /* <DEDUP_REMOVED lines=23> */
[----:B------:R-:W4:Y:S03]  /*2c390*/  LDL.LU R106, [R1+0x1890] ;  /* 0x00189000016a7983 */ /* 0x000f260000300800 */
[----:B------:R-:W-:Y:S02]  /*2c3a0*/  @P2 LOP3.LUT R6, R6, 0x80000000, RZ, 0xfc, !PT ;  /* 0x8000000006062812 */ /* 0x000fe400078efcff */
[----:B------:R-:W-:Y:S01]  /*2c3b0*/  ISETP.LT.AND P2, PT, R105, UR32, !P0 ;  /* 0x0000002069007c0c */ /* 0x000fe2000c741270 */
[----:B------:R-:W-:Y:S01]  /*2c3c0*/  ULDC UR32, c[0x0][0x22c] ;  /* 0x00008b0000207ab9 */ /* 0x000fe20000000800 */
[----:B------:R-:W-:Y:S01]  /*2c3d0*/  LOP3.LUT R6, R6, 0xbfffffff, RZ, 0xc0, !PT ;  /* 0xbfffffff06067812 */ /* 0x000fe200078ec0ff */
[----:B------:R-:W-:Y:S01]  /*2c3e0*/  VIADD R170, R7, 0x14c ;  /* 0x0000014c07aa7836 */ /* 0x000fe20000000000 */
[----:B------:R-:W2:Y:S02]  /*2c3f0*/  LDL.LU R105, [R1+0x188c] ;  /* 0x00188c0001697983 */ /* 0x000ea40000300800 */
        /* <DEDUP_REMOVED lines=21> */
[----:B------:R-:W-:Y:S02]  /*2c550*/  ISETP.LT.AND P1, PT, R100, UR32, !P0 ;  /* 0x0000002064007c0c */ /* 0x000fe4000c721270 */
[----:B------:R-:W-:Y:S01]  /*2c560*/  LOP3.LUT R6, R6, 0xfdffffff, RZ, 0xc0, !PT ;  /* 0xfdffffff06067812 */ /* 0x000fe200078ec0ff */
[----:B------:R-:W4:Y:S03]  /*2c570*/  LDL.LU R100, [R1+0x1878] ;  /* 0x0018780001647983 */ /* 0x000f260000300800 */
[----:B------:R-:W-:-:S04]  /*2c580*/  @P2 LOP3.LUT R6, R6, 0x2000000, RZ, 0xfc, !PT ;  /* 0x0200000006062812 */ /* 0x000fc800078efcff */
[----:B------:R-:W-:Y:S02]  /*2c590*/  LOP3.LUT R6, R6, 0xfeffffff, RZ, 0xc0, !PT ;  /* 0xfeffffff06067812 */ /* 0x000fe400078ec0ff */
[----:B------:R-:W-:Y:S01]  /*2c5a0*/  ISETP.LT.AND P2, PT, R98, UR4, !P0 ;  /* 0x0000000462007c0c */ /* 0x000fe2000c741270 */
[----:B------:R-:W-:Y:S01]  /*2c5b0*/  ULDC UR4, c[0x0][0x22c] ;  /* 0x00008b0000047ab9 */ /* 0x000fe20000000800 */
[----:B------:R-:W-:Y:S02]  /*2c5c0*/  @P1 LOP3.LUT R6, R6, 0x1000000, RZ, 0xfc, !PT ;  /* 0x0100000006061812 */ /* 0x000fe400078efcff */
[----:B------:R-:W-:Y:S02]  /*2c5d0*/  ISETP.LT.AND P1, PT, R97, UR33, !P0 ;  /* 0x0000002161007c0c */ /* 0x000fe4000c721270 */
[----:B------:R-:W-:Y:S02]  /*2c5e0*/  R2UR UR33, R96 ;  /* 0x00000000602172ca */ /* 0x000fe400000e0000 */
[----:B------:R-:W-:-:S02]  /*2c5f0*/  LOP3.LUT R6, R6, 0xff7fffff, RZ, 0xc0, !PT ;  /* 0xff7fffff06067812 */ /* 0x000fc400078ec0ff */
[----:B------:R-:W-:Y:S02]  /*2c600*/  R2UR UR32, R99 ;  /* 0x00000000632072ca */ /* 0x000fe400000e0000 */
[----:B------:R-:W3:Y:S01]  /*2c610*/  LDL.LU R99, [R1+0x1874] ;  /* 0x0018740001637983 */ /* 0x000ee20000300800 */
[----:B------:R-:W-:Y:S01]  /*2c620*/  @P2 LOP3.LUT R6, R6, 0x800000, RZ, 0xfc, !PT ;  /* 0x0080000006062812 */ /* 0x000fe200078efcff */
[----:B------:R-:W-:Y:S02]  /*2c630*/  VIADD R171, R7, 0x14d ;  /* 0x0000014d07ab7836 */ /* 0x000fe40000000000 */
[----:B------:R-:W4:Y:S01]  /*2c640*/  LDL.LU R98, [R1+0x1870] ;  /* 0x0018700001627983 */ /* 0x000f220000300800 */
[----:B------:R-:W-:Y:S02]  /*2c650*/  LOP3.LUT R6, R6, 0xffbfffff, RZ, 0xc0, !PT ;  /* 0xffbfffff06067812 */ /* 0x000fe400078ec0ff */
[----:B------:R-:W-:Y:S01]  /*2c660*/  ISETP.LT.AND P2, PT, R95, UR33, !P0 ;  /* 0x000000215f007c0c */ /* 0x000fe2000c741270 */
[----:B------:R-:W2:Y:S01]  /*2c670*/  LDL.LU R97, [R1+0x186c] ;  /* 0x00186c0001617983 */ /* 0x000ea20000300800 */
[----:B------:R-:W-:-:S02]  /*2c680*/  @P1 LOP3.LUT R6, R6, 0x400000, RZ, 0xfc, !PT ;  /* 0x0040000006061812 */ /* 0x000fc400078efcff */
[----:B------:R-:W-:Y:S01]  /*2c690*/  ISETP.LT.AND P1, PT, R93, UR32, !P0 ;  /* 0x000000205d007c0c */ /* 0x000fe2000c721270 */
[----:B------:R-:W4:Y:S01]  /*2c6a0*/  LDL.LU R96, [R1+0x1868] ;  /* 0x0018680001607983 */ /* 0x000f220000300800 */
[----:B------:R-:W-:Y:S02]  /*2c6b0*/  LOP3.LUT R6, R6, 0xffdfffff, RZ, 0xc0, !PT ;  /* 0xffdfffff06067812 */ /* 0x000fe400078ec0ff */
[----:B------:R-:W-:Y:S01]  /*2c6c0*/  R2UR UR33, R94 ;  /* 0x000000005e2172ca */ /* 0x000fe200000e0000 */
[----:B------:R-:W3:Y:S04]  /*2c6d0*/  LDL.LU R95, [R1+0x1864] ;  /* 0x00186400015f7983 */ /* 0x000ee80000300800 */
[----:B------:R-:W-:Y:S01]  /*2c6e0*/  @P2 LOP3.LUT R6, R6, 0x200000, RZ, 0xfc, !PT ;  /* 0x0020000006062812 */ /* 0x000fe200078efcff */
[----:B------:R-:W4:Y:S01]  /*2c6f0*/  LDL.LU R94, [R1+0x1860] ;  /* 0x00186000015e7983 */ /* 0x000f220000300800 */
[----:B------:R-:W-:Y:S01]  /*2c700*/  ISETP.LT.AND P2, PT, R91, UR4, !P0 ;  /* 0x000000045b007c0c */ /* 0x000fe2000c741270 */
[----:B------:R-:W-:Y:S01]  /*2c710*/  VIADD R252, R7, 0x14e ;  /* 0x0000014e07fc7836 */ /* 0x000fe20000000000 */
[----:B------:R-:W-:Y:S01]  /*2c720*/  LOP3.LUT R6, R6, 0xffefffff, RZ, 0xc0, !PT ;  /* 0xffefffff06067812 */ /* 0x000fe200078ec0ff */
[----:B------:R-:W2:Y:S01]  /*2c730*/  LDL.LU R93, [R1+0x185c] ;  /* 0x00185c00015d7983 */ /* 0x000ea20000300800 */
[----:B------:R-:W-:Y:S01]  /*2c740*/  R2UR UR32, R92 ;  /* 0x000000005c2072ca */ /* 0x000fe200000e0000 */
[----:B------:R-:W-:Y:S01]  /*2c750*/  ULDC UR4, c[0x0][0x22c] ;  /* 0x00008b0000047ab9 */ /* 0x000fe20000000800 */
[----:B------:R-:W-:Y:S01]  /*2c760*/  @P1 LOP3.LUT R6, R6, 0x100000, RZ, 0xfc, !PT ;  /* 0x0010000006061812 */ /* 0x000fe200078efcff */
[----:B------:R-:W4:Y:S01]  /*2c770*/  LDL.LU R92, [R1+0x1858] ;  /* 0x00185800015c7983 */ /* 0x000f220000300800 */
[----:B------:R-:W-:Y:S01]  /*2c780*/  ISETP.LT.AND P1, PT, R89, UR61, !P0 ;  /* 0x0000003d59007c0c */ /* 0x000fe2000c721270 */
[----:B------:R-:W-:Y:S01]  /*2c790*/  ULDC UR61, c[0x0][0x22c] ;  /* 0x00008b00003d7ab9 */ /* 0x000fe20000000800 */
[----:B------:R-:W-:Y:S01]  /*2c7a0*/  LOP3.LUT R6, R6, 0xfff7ffff, RZ, 0xc0, !PT ;  /* 0xfff7ffff06067812 */ /* 0x000fe200078ec0ff */
[----:B------:R-:W3:Y:S03]  /*2c7b0*/  LDL.LU R91, [R1+0x1854] ;  /* 0x00185400015b7983 */ /* 0x000ee60000300800 */
[----:B------:R-:W-:Y:S01]  /*2c7c0*/  @P2 LOP3.LUT R6, R6, 0x80000, RZ, 0xfc, !PT ;  /* 0x0008000006062812 */ /* 0x000fe200078efcff */
[----:B------:R-:W2:Y:S01]  /*2c7d0*/  LDL.LU R89, [R1+0x1850] ;  /* 0x0018500001597983 */ /* 0x000ea20000300800 */
[----:B------:R-:W-:Y:S01]  /*2c7e0*/  ISETP.LT.AND P2, PT, R2, UR60, !P0 ;  /* 0x0000003c02007c0c */ /* 0x000fe2000c741270 */
[----:B------:R-:W-:Y:S01]  /*2c7f0*/  ULDC UR60, c[0x0][0x22c] ;  /* 0x00008b00003c7ab9 */ /* 0x000fe20000000800 */
[----:B------:R-:W-:-:S04]  /*2c800*/  LOP3.LUT R6, R6, 0xfffbffff, RZ, 0xc0, !PT ;  /* 0xfffbffff06067812 */ /* 0x000fc800078ec0ff */
[----:B------:R-:W-:Y:S02]  /*2c810*/  @P1 LOP3.LUT R6, R6, 0x40000, RZ, 0xfc, !PT ;  /* 0x0004000006061812 */ /* 0x000fe400078efcff */
[----:B------:R-:W-:Y:S02]  /*2c820*/  ISETP.LT.AND P1, PT, R26, UR59, !P0 ;  /* 0x0000003b1a007c0c */ /* 0x000fe4000c721270 */
[----:B------:R-:W-:Y:S01]  /*2c830*/  LOP3.LUT R6, R6, 0xfffdffff, RZ, 0xc0, !PT ;  /* 0xfffdffff06067812 */ /* 0x000fe200078ec0ff */
[----:B------:R-:W-:Y:S01]  /*2c840*/  VIADD R26, R7, 0x14f ;  /* 0x0000014f071a7836 */ /* 0x000fe20000000000 */
[----:B------:R-:W-:Y:S02]  /*2c850*/  ULDC UR59, c[0x0][0x22c] ;  /* 0x00008b00003b7ab9 */ /* 0x000fe40000000800 */
[----:B------:R-:W-:Y:S02]  /*2c860*/  @P2 LOP3.LUT R6, R6, 0x20000, RZ, 0xfc, !PT ;  /* 0x0002000006062812 */ /* 0x000fe400078efcff */
[----:B------:R-:W-:-:S02]  /*2c870*/  ISETP.LT.AND P2, PT, R27, UR58, !P0 ;  /* 0x0000003a1b007c0c */ /* 0x000fc4000c741270 */
[----:B------:R-:W-:Y:S01]  /*2c880*/  LOP3.LUT R6, R6, 0xfffeffff, RZ, 0xc0, !PT ;  /* 0xfffeffff06067812 */ /* 0x000fe200078ec0ff */
[----:B------:R-:W-:Y:S01]  /*2c890*/  VIADD R27, R7, 0x150 ;  /* 0x00000150071b7836 */ /* 0x000fe20000000000 */
[----:B------:R-:W-:Y:S02]  /*2c8a0*/  ULDC UR58, c[0x0][0x22c] ;  /* 0x00008b00003a7ab9 */ /* 0x000fe40000000800 */
[----:B------:R-:W-:Y:S02]  /*2c8b0*/  @P1 LOP3.LUT R6, R6, 0x10000, RZ, 0xfc, !PT ;  /* 0x0001000006061812 */ /* 0x000fe400078efcff */
[----:B------:R-:W-:Y:S01]  /*2c8c0*/  ISETP.LT.AND P1, PT, R44, UR57, !P0 ;  /* 0x000000392c007c0c */ /* 0x000fe2000c721270 */
[----:B------:R-:W-:Y:S01]  /*2c8d0*/  ULDC UR57, c[0x0][0x22c] ;  /* 0x00008b0000397ab9 */ /* 0x000fe20000000800 */
[----:B------:R-:W-:-:S04]  /*2c8e0*/  LOP3.LUT R6, R6, 0xffff7fff, RZ, 0xc0, !PT ;  /* 0xffff7fff06067812 */ /* 0x000fc800078ec0ff */
        /* <DEDUP_REMOVED lines=62> */
[----:B------:R-:W-:-:S04]  /*2ccd0*/  ULDC UR41, c[0x0][0x22c] ;  /* 0x00008b0000297ab9 */ /* 0x000fc80000000800 */
        /* <DEDUP_REMOVED lines=140> */
[----:B------:R-:W-:Y:S02]  /*2d5a0*/  ISETP.LT.AND P1, PT, R158, UR6, !P0 ;  /* 0x000000069e007c0c */ /* 0x000fe4000c721270 */
        /* <DEDUP_REMOVED lines=48> */
[----:B------:R-:W-:Y:S01]  /*2d8b0*/  LOP3.LUT R24, R24, 0xfffff7ff, RZ, 0xc0, !PT ;  /* 0xfffff7ff18187812 */ /* 0x000fe200078ec0ff */
[----:B------:R-:W-:-:S03]  /*2d8c0*/  VIADD R26, R7, 0x151 ;  /* 0x00000151071a7836 */ /* 0x000fc60000000000 */
        /* <DEDUP_REMOVED lines=33> */
[----:B------:R-:W-:Y:S01]  /*2dae0*/  ISETP.LT.AND P2, PT, R26, UR31, !P0 ;  /* 0x0000001f1a007c0c */ /* 0x000fe2000c741270 */
[C---:B------:R-:W-:Y:S01]  /*2daf0*/  VIADD R26, R7.reuse, 0x15b ;  /* 0x0000015b071a7836 */ /* 0x040fe20000000000 */
[----:B------:R-:W-:Y:S01]  /*2db00*/  LOP3.LUT R24, R24, 0xfffffffb, RZ, 0xc0, !PT ;  /* 0xfffffffb18187812 */ /* 0x000fe200078ec0ff */
[----:B------:R-:W-:-:S03]  /*2db10*/  VIADD R27, R7, 0x15a ;  /* 0x0000015a071b7836 */ /* 0x000fc60000000000 */
[----:B------:R-:W-:Y:S02]  /*2db20*/  @P1 LOP3.LUT R24, R24, 0x4, RZ, 0xfc, !PT ;  /* 0x0000000418181812 */ /* 0x000fe400078efcff */
[----:B------:R-:W-:Y:S02]  /*2db30*/  ISETP.LT.AND P1, PT, R26, UR35, !P0 ;  /* 0x000000231a007c0c */ /* 0x000fe4000c721270 */
[----:B------:R-:W-:Y:S01]  /*2db40*/  ISETP.LT.AND P3, PT, R27, UR34, !P0 ;  /* 0x000000221b007c0c */ /* 0x000fe2000c761270 */
[----:B------:R-:W-:Y:S01]  /*2db50*/  VIADD R27, R7, 0x15c ;  /* 0x0000015c071b7836 */ /* 0x000fe20000000000 */
[----:B------:R-:W-:-:S04]  /*2db60*/  LOP3.LUT R24, R24, 0xfffffffd, RZ, 0xc0, !PT ;  /* 0xfffffffd18187812 */ /* 0x000fc800078ec0ff */
[----:B------:R-:W-:Y:S02]  /*2db70*/  @P2 LOP3.LUT R24, R24, 0x2, RZ, 0xfc, !PT ;  /* 0x0000000218182812 */ /* 0x000fe400078efcff */
[----:B------:R-:W-:Y:S01]  /*2db80*/  ISETP.LT.AND P2, PT, R27, UR36, !P0 ;  /* 0x000000241b007c0c */ /* 0x000fe2000c741270 */
[----:B------:R-:W-:Y:S01]  /*2db90*/  VIADD R26, R7, 0x15d ;  /* 0x0000015d071a7836 */ /* 0x000fe20000000000 */
[----:B------:R-:W-:Y:S02]  /*2dba0*/  LOP3.LUT R24, R24, 0xfffffffe, RZ, 0xc0, !PT ;  /* 0xfffffffe18187812 */ /* 0x000fe400078ec0ff */
[----:B------:R-:W-:Y:S02]  /*2dbb0*/  @P1 LOP3.LUT R3, R3, 0x80000000, RZ, 0xfc, !PT ;  /* 0x8000000003031812 */ /* 0x000fe400078efcff */
[----:B------:R-:W-:Y:S02]  /*2dbc0*/  @P3 LOP3.LUT R24, R24, 0x1, RZ, 0xfc, !PT ;  /* 0x0000000118183812 */ /* 0x000fe400078efcff */
[----:B------:R-:W-:-:S02]  /*2dbd0*/  ISETP.LT.AND P3, PT, R26, UR37, !P0 ;  /* 0x000000251a007c0c */ /* 0x000fc4000c761270 */
        /* <DEDUP_REMOVED lines=76> */
[----:B------:R-:W-:-:S04]  /*2e0a0*/  LOP3.LUT R3, R3, 0xfffff7ff, RZ, 0xc0, !PT ;  /* 0xfffff7ff03037812 */ /* 0x000fc800078ec0ff */
[----:B------:R-:W-:-:S04]  /*2e0b0*/  @P3 LOP3.LUT R3, R3, 0x800, RZ, 0xfc, !PT ;  /* 0x0000080003033812 */ /* 0x000fc800078efcff */
[----:B------:R-:W-:-:S04]  /*2e0c0*/  LOP3.LUT R3, R3, 0xfffffbff, RZ, 0xc0, !PT ;  /* 0xfffffbff03037812 */ /* 0x000fc800078ec0ff */
[----:B------:R-:W-:Y:S02]  /*2e0d0*/  @P1 LOP3.LUT R3, R3, 0x400, RZ, 0xfc, !PT ;  /* 0x0000040003031812 */ /* 0x000fe400078efcff */
[C---:B------:R-:W-:Y:S01]  /*2e0e0*/  ISETP.LT.AND P1, PT, R7.reuse, UR5, !P0 ;  /* 0x0000000507007c0c */ /* 0x040fe2000c721270 */
[C---:B------:R-:W-:Y:S02]  /*2e0f0*/  VIADD R27, R7.reuse, 0x171 ;  /* 0x00000171071b7836 */ /* 0x040fe40000000000 */
[----:B------:R-:W-:Y:S01]  /*2e100*/  VIADD R26, R7, 0x172 ;  /* 0x00000172071a7836 */ /* 0x000fe20000000000 */
[----:B------:R-:W-:Y:S01]  /*2e110*/  LOP3.LUT R3, R3, 0xfffffdff, RZ, 0xc0, !PT ;  /* 0xfffffdff03037812 */ /* 0x000fe200078ec0ff */
[----:B------:R-:W-:Y:S01]  /*2e120*/  VIADD R44, R7, 0x173 ;  /* 0x00000173072c7836 */ /* 0x000fe20000000000 */
[----:B------:R-:W-:Y:S01]  /*2e130*/  ISETP.LT.AND P2, PT, R27, UR57, !P0 ;  /* 0x000000391b007c0c */ /* 0x000fe2000c741270 */
[C---:B------:R-:W-:Y:S01]  /*2e140*/  VIADD R27, R7.reuse, 0x174 ;  /* 0x00000174071b7836 */ /* 0x040fe20000000000 */
[----:B------:R-:W-:Y:S01]  /*2e150*/  ISETP.LT.AND P3, PT, R26, UR58, !P0 ;  /* 0x0000003a1a007c0c */ /* 0x000fe2000c761270 */
[----:B------:R-:W-:Y:S01]  /*2e160*/  VIADD R26, R7, 0x175 ;  /* 0x00000175071a7836 */ /* 0x000fe20000000000 */
[----:B------:R-:W-:-:S02]  /*2e170*/  ISETP.LT.AND P4, PT, R44, UR59, !P0 ;  /* 0x0000003b2c007c0c */ /* 0x000fc4000c781270 */
[----:B------:R-:W-:Y:S02]  /*2e180*/  ISETP.LT.AND P5, PT, R27, UR60, !P0 ;  /* 0x0000003c1b007c0c */ /* 0x000fe4000c7a1270 */
[----:B------:R-:W-:Y:S02]  /*2e190*/  @P1 LOP3.LUT R3, R3, 0x200, RZ, 0xfc, !PT ;  /* 0x0000020003031812 */ /* 0x000fe400078efcff */
[----:B------:R-:W-:Y:S02]  /*2e1a0*/  ISETP.LT.AND P6, PT, R26, UR61, !P0 ;  /* 0x0000003d1a007c0c */ /* 0x000fe4000c7c1270 */
[----:B------:R-:W-:Y:S01]  /*2e1b0*/  LOP3.LUT P1, RZ, R5, 0x8000, RZ, 0xc0, !PT ;  /* 0x0000800005ff7812 */ /* 0x000fe2000782c0ff */
[----:B------:R-:W4:Y:S04]  /*2e1c0*/  LDL.LU R26, [R1+0x7d0] ;  /* 0x0007d000011a7983 */ /* 0x000f280000300800 */
[----:B------:R-:W1:Y:S01]  /*2e1d0*/  LDS.128 R48, [R0] ;  /* 0x0000000000307984 */ /* 0x000e620000000c00 */
[----:B--2---:R-:W-:-:S02]  /*2e1e0*/  IMAD.MOV.U32 R46, RZ, RZ, R89 ;  /* 0x000000ffff2e7224 */ /* 0x004fc400078e0059 */
[----:B---3--:R-:W-:Y:S01]  /*2e1f0*/  IMAD.MOV.U32 R47, RZ, RZ, R91 ;  /* 0x000000ffff2f7224 */ /* 0x008fe200078e005b */
[----:B------:R2:W-:Y:S01]  /*2e200*/  STL.64 [R1+0x1930], R202 ;  /* 0x001930ca01007387 */ /* 0x0005e20000100a00 */
[----:B------:R-:W-:Y:S02]  /*2e210*/  IMAD.MOV.U32 R54, RZ, RZ, R93 ;  /* 0x000000ffff367224 */ /* 0x000fe400078e005d */
[----:B------:R-:W-:Y:S01]  /*2e220*/  IMAD.MOV.U32 R55, RZ, RZ, R95 ;  /* 0x000000ffff377224 */ /* 0x000fe200078e005f */
[----:B------:R-:W-:Y:S01]  /*2e230*/  BAR.SYNC.DEFER_BLOCKING 0x0 ;  /* 0x0000000000007b1d */ /* 0x000fe20000010000 */
[----:B------:R-:W-:Y:S02]  /*2e240*/  IMAD.MOV.U32 R62, RZ, RZ, R97 ;  /* 0x000000ffff3e7224 */ /* 0x000fe400078e0061 */
[----:B------:R-:W-:Y:S02]  /*2e250*/  IMAD.MOV.U32 R63, RZ, RZ, R99 ;  /* 0x000000ffff3f7224 */ /* 0x000fe400078e0063 */
[----:B------:R-:W-:-:S02]  /*2e260*/  IMAD.MOV.U32 R70, RZ, RZ, R101 ;  /* 0x000000ffff467224 */ /* 0x000fc400078e0065 */
[----:B------:R-:W-:Y:S01]  /*2e270*/  IMAD.MOV.U32 R71, RZ, RZ, R103 ;  /* 0x000000ffff477224 */ /* 0x000fe200078e0067 */
[----:B--2---:R-:W2:Y:S01]  /*2e280*/  LDL.LU.64 R202, [R1+0x17d8] ;  /* 0x0017d80001ca7983 */ /* 0x004ea20000300a00 */
[----:B------:R-:W-:Y:S01]  /*2e290*/  IMAD.MOV.U32 R78, RZ, RZ, R105 ;  /* 0x000000ffff4e7224 */ /* 0x000fe200078e0069 */
[----:B------:R-:W-:Y:S01]  /*2e2a0*/  LOP3.LUT R5, R5, 0xffffffdf, RZ, 0xc0, !PT ;  /* 0xffffffdf05057812 */ /* 0x000fe200078ec0ff */
[----:B------:R-:W-:Y:S01]  /*2e2b0*/  IMAD.MOV.U32 R79, RZ, RZ, R107 ;  /* 0x000000ffff4f7224 */ /* 0x000fe200078e006b */
[----:B------:R-:W-:Y:S01]  /*2e2c0*/  STL.64 [R1+0x1928], R198 ;  /* 0x001928c601007387 */ /* 0x000fe20000100a00 */
[----:B------:R-:W-:Y:S01]  /*2e2d0*/  IMAD.MOV.U32 R86, RZ, RZ, R109 ;  /* 0x000000ffff567224 */ /* 0x000fe200078e006d */
[----:B------:R-:W-:Y:S01]  /*2e2e0*/  @P0 LOP3.LUT R5, R5, 0x20, RZ, 0xfc, !PT ;  /* 0x0000002005050812 */ /* 0x000fe200078efcff */
[----:B------:R-:W-:Y:S01]  /*2e2f0*/  IMAD.MOV.U32 R87, RZ, RZ, R111 ;  /* 0x000000ffff577224 */ /* 0x000fe200078e006f */
[----:B------:R-:W-:Y:S01]  /*2e300*/  STL.64 [R1+0x1920], R192 ;  /* 0x001920c001007387 */ /* 0x000fe20000100a00 */
[----:B------:R-:W-:Y:S01]  /*2e310*/  IMAD.MOV.U32 R95, RZ, RZ, R115 ;  /* 0x000000ffff5f7224 */ /* 0x000fe200078e0073 */
[----:B------:R-:W-:Y:S01]  /*2e320*/  LOP3.LUT P0, RZ, R3, 0x200, RZ, 0xc0, !PT ;  /* 0x0000020003ff7812 */ /* 0x000fe2000780c0ff */
[----:B------:R-:W-:Y:S01]  /*2e330*/  IMAD.MOV.U32 R154, RZ, RZ, R133 ;  /* 0x000000ffff9a7224 */ /* 0x000fe200078e0085 */
[----:B------:R-:W-:Y:S01]  /*2e340*/  STL.64 [R1+0x1918], R188 ;  /* 0x001918bc01007387 */ /* 0x000fe20000100a00 */
[----:B------:R-:W-:Y:S01]  /*2e350*/  IMAD.MOV.U32 R155, RZ, RZ, R135 ;  /* 0x000000ffff9b7224 */ /* 0x000fe200078e0087 */
[----:B------:R-:W-:Y:S01]  /*2e360*/  LOP3.LUT R22, R22, 0xfff7ffff, RZ, 0xc0, !PT ;  /* 0xfff7ffff16167812 */ /* 0x000fe200078ec0ff */
[----:B------:R-:W-:Y:S01]  /*2e370*/  IMAD.MOV.U32 R158, RZ, RZ, R137 ;  /* 0x000000ffff9e7224 */ /* 0x000fe200078e0089 */
[----:B------:R-:W-:Y:S01]  /*2e380*/  STL.64 [R1+0x1910], R194 ;  /* 0x001910c201007387 */ /* 0x000fe20000100a00 */
[----:B----4-:R-:W-:Y:S01]  /*2e390*/  IMAD.MOV.U32 R103, RZ, RZ, R119 ;  /* 0x000000ffff677224 */ /* 0x010fe200078e0077 */
[----:B------:R-:W-:Y:S01]  /*2e3a0*/  @P2 LOP3.LUT R22, R22, 0x80000, RZ, 0xfc, !PT ;  /* 0x0008000016162812 */ /* 0x000fe200078efcff */
[----:B------:R-:W-:Y:S01]  /*2e3b0*/  IMAD.MOV.U32 R159, RZ, RZ, R139 ;  /* 0x000000ffff9f7224 */ /* 0x000fe200078e008b */
[----:B------:R-:W-:Y:S01]  /*2e3c0*/  STL.64 [R1+0x1908], R190 ;  /* 0x001908be01007387 */ /* 0x000fe20000100a00 */
[----:B------:R-:W-:Y:S01]  /*2e3d0*/  IMAD.MOV.U32 R111, RZ, RZ, R123 ;  /* 0x000000ffff6f7224 */ /* 0x000fe200078e007b */
[----:B------:R-:W-:Y:S01]  /*2e3e0*/  LOP3.LUT R22, R22, 0xfffbffff, RZ, 0xc0, !PT ;  /* 0xfffbffff16167812 */ /* 0x000fe200078ec0ff */
[----:B------:R-:W-:Y:S01]  /*2e3f0*/  IMAD.MOV.U32 R162, RZ, RZ, R141 ;  /* 0x000000ffffa27224 */ /* 0x000fe200078e008d */
[----:B------:R-:W-:Y:S01]  /*2e400*/  STL [R1+0x1900], R180 ;  /* 0x001900b401007387 */ /* 0x000fe20000100800 */
[----:B------:R-:W-:Y:S01]  /*2e410*/  IMAD.MOV.U32 R119, RZ, RZ, R127 ;  /* 0x000000ffff777224 */ /* 0x000fe200078e007f */
[----:B------:R-:W-:Y:S01]  /*2e420*/  @P3 LOP3.LUT R22, R22, 0x40000, RZ, 0xfc, !PT ;  /* 0x0004000016163812 */ /* 0x000fe200078efcff */
[----:B------:R-:W-:Y:S01]  /*2e430*/  IMAD.MOV.U32 R163, RZ, RZ, R143 ;  /* 0x000000ffffa37224 */ /* 0x000fe200078e008f */
[----:B------:R-:W-:Y:S01]  /*2e440*/  STL.64 [R1+0x18f8], R184 ;  /* 0x0018f8b801007387 */ /* 0x000fe20000100a00 */
[----:B------:R-:W-:-:S02]  /*2e450*/  IMAD.MOV.U32 R127, RZ, RZ, R131 ;  /* 0x000000ffff7f7224 */ /* 0x000fc400078e0083 */
[----:B------:R-:W-:Y:S01]  /*2e460*/  IMAD.MOV.U32 R166, RZ, RZ, R145 ;  /* 0x000000ffffa67224 */ /* 0x000fe200078e0091 */
[----:B------:R-:W-:Y:S01]  /*2e470*/  STL [R1+0x18f0], R181 ;  /* 0x0018f0b501007387 */ /* 0x000fe20000100800 */
[----:B------:R-:W-:Y:S02]  /*2e480*/  IMAD.MOV.U32 R167, RZ, RZ, R147 ;  /* 0x000000ffffa77224 */ /* 0x000fe400078e0093 */
[----:B------:R-:W-:Y:S01]  /*2e490*/  IMAD.MOV.U32 R170, RZ, RZ, R149 ;  /* 0x000000ffffaa7224 */ /* 0x000fe200078e0095 */
[----:B------:R-:W-:Y:S01]  /*2e4a0*/  STL.64 [R1+0x18e8], R186 ;  /* 0x0018e8ba01007387 */ /* 0x000fe20000100a00 */
[----:B------:R-:W-:Y:S01]  /*2e4b0*/  IMAD.MOV.U32 R171, RZ, RZ, R151 ;  /* 0x000000ffffab7224 */ /* 0x000fe200078e0097 */
[----:B------:R-:W-:Y:S01]  /*2e4c0*/  LOP3.LUT R5, R5, 0xffffffbf, RZ, 0xc0, !PT ;  /* 0xffffffbf05057812 */ /* 0x000fe200078ec0ff */
[----:B------:R-:W-:Y:S01]  /*2e4d0*/  ULDC UR5, c[0x0][0x22c] ;  /* 0x00008b0000057ab9 */ /* 0x000fe20000000800 */
[----:B------:R-:W-:Y:S01]  /*2e4e0*/  STL [R1+0x18e0], R176 ;  /* 0x0018e0b001007387 */ /* 0x000fe20000100800 */
[----:B------:R-:W-:-:S03]  /*2e4f0*/  LOP3.LUT R22, R22, 0xfffdffff, RZ, 0xc0, !PT ;  /* 0xfffdffff16167812 */ /* 0x000fc600078ec0ff */
[----:B------:R-:W-:Y:S01]  /*2e500*/  STL.64 [R1+0x18d8], R182 ;  /* 0x0018d8b601007387 */ /* 0x000fe20000100a00 */
[----:B------:R-:W-:-:S03]  /*2e510*/  @P4 LOP3.LUT R22, R22, 0x20000, RZ, 0xfc, !PT ;  /* 0x0002000016164812 */ /* 0x000fc600078efcff */
        /* <DEDUP_REMOVED lines=8> */
[----:B------:R-:W-:Y:S04]  /*2e5a0*/  STL [R1+0x18b0], R175 ;  /* 0x0018b0af01007387 */ /* 0x000fe80000100800 */
        /* <DEDUP_REMOVED lines=9> */
[----:B-1----:R-:W-:Y:S04]  /*2e640*/  STL.64 [R1+0x1860], R36 ;  /* 0x0018602401007387 */ /* 0x002fe80000100a00 */
[----:B------:R-:W-:Y:S04]  /*2e650*/  STL.64 [R1+0x1858], R42 ;  /* 0x0018582a01007387 */ /* 0x000fe80000100a00 */
[----:B------:R-:W-:Y:S04]  /*2e660*/  STL.64 [R1+0x1850], R38 ;  /* 0x0018502601007387 */ /* 0x000fe80000100a00 */
[----:B------:R-:W3:Y:S04]  /*2e670*/  LDL.LU R44, [R1+0x304] ;  /* 0x00030400012c7983 */ /* 0x000ee80000300800 */
[----:B------:R-:W3:Y:S04]  /*2e680*/  LDL.LU R45, [R1+0x30c] ;  /* 0x00030c00012d7983 */ /* 0x000ee80000300800 */
[----:B---3--:R1:W-:Y:S01]  /*2e690*/  STSM.16.M88.4 [R4], R44 ;  /* 0x0000002c04007844 */ /* 0x0083e20000000200 */
[----:B------:R-:W-:Y:S06]  /*2e6a0*/  BAR.SYNC.DEFER_BLOCKING 0x0 ;  /* 0x0000000000007b1d */ /* 0x000fec0000010000 */
[----:B-1----:R-:W3:Y:S04]  /*2e6b0*/  LDL.LU R44, [R1+0x310] ;  /* 0x00031000012c7983 */ /* 0x002ee80000300800 */
[----:B------:R-:W3:Y:S01]  /*2e6c0*/  LDL.LU R45, [R1+0x318] ;  /* 0x00031800012d7983 */ /* 0x000ee20000300800 */
[----:B------:R-:W-:-:S02]  /*2e6d0*/  IMAD.MOV.U32 R46, RZ, RZ, R92 ;  /* 0x000000ffff2e7224 */ /* 0x000fc400078e005c */
[----:B------:R-:W-:Y:S01]  /*2e6e0*/  IMAD.MOV.U32 R47, RZ, RZ, R94 ;  /* 0x000000ffff2f7224 */ /* 0x000fe200078e005e */
[----:B------:R-:W4:Y:S04]  /*2e6f0*/  LDL.LU R52, [R1+0x314] ;  /* 0x0003140001347983 */ /* 0x000f280000300800 */
[----:B------:R-:W4:Y:S04]  /*2e700*/  LDL.LU R53, [R1+0x31c] ;  /* 0x00031c0001357983 */ /* 0x000f280000300800 */
[----:B------:R-:W1:Y:S01]  /*2e710*/  LDS.128 R56, [R0] ;  /* 0x0000000000387984 */ /* 0x000e620000000c00 */
[----:B------:R-:W-:Y:S06]  /*2e720*/  BAR.SYNC.DEFER_BLOCKING 0x0 ;  /* 0x0000000000007b1d */ /* 0x000fec0000010000 */
[----:B---3--:R-:W-:Y:S02]  /*2e730*/  STSM.16.M88.4 [R4], R44 ;  /* 0x0000002c04007844 */ /* 0x008fe40000000200 */
[----:B------:R-:W-:Y:S06]  /*2e740*/  BAR.SYNC.DEFER_BLOCKING 0x0 ;  /* 0x0000000000007b1d */ /* 0x000fec0000010000 */
[----:B------:R-:W3:Y:S02]  /*2e750*/  LDS.128 R44, [R0] ;  /* 0x00000000002c7984 */ /* 0x000ee40000000c00 */
[----:B------:R-:W-:Y:S06]  /*2e760*/  BAR.SYNC.DEFER_BLOCKING 0x0 ;  /* 0x0000000000007b1d */ /* 0x000fec0000010000 */
[----:B----4-:R4:W-:Y:S02]  /*2e770*/  STSM.16.M88.4 [R4], R52 ;  /* 0x0000003404007844 */ /* 0x0109e40000000200 */
[----:B------:R-:W-:Y:S06]  /*2e780*/  BAR.SYNC.DEFER_BLOCKING 0x0 ;  /* 0x0000000000007b1d */ /* 0x000fec0000010000 */
[----:B----4-:R-:W4:Y:S04]  /*2e790*/  LDL.LU R52, [R1+0x320] ;  /* 0x0003200001347983 */ /* 0x010f280000300800 */
[----:B------:R-:W4:Y:S01]  /*2e7a0*/  LDL.LU R53, [R1+0x328] ;  /* 0x0003280001357983 */ /* 0x000f220000300800 */
[----:B------:R-:W-:-:S02]  /*2e7b0*/  IMAD.MOV.U32 R54, RZ, RZ, R96 ;  /* 0x000000ffff367224 */ /* 0x000fc400078e0060 */
[----:B------:R-:W-:Y:S01]  /*2e7c0*/  IMAD.MOV.U32 R55, RZ, RZ, R98 ;  /* 0x000000ffff377224 */ /* 0x000fe200078e0062 */
[----:B------:R-:W2:Y:S04]  /*2e7d0*/  LDL.LU R60, [R1+0x324] ;  /* 0x00032400013c7983 */ /* 0x000ea80000300800 */
[----:B------:R-:W2:Y:S04]  /*2e7e0*/  LDL.LU R61, [R1+0x32c] ;  /* 0x00032c00013d7983 */ /* 0x000ea80000300800 */
[----:B------:R-:W3:Y:S01]  /*2e7f0*/  LDS.128 R64, [R0] ;  /* 0x0000000000407984 */ /* 0x000ee20000000c00 */
[----:B------:R-:W-:Y:S06]  /*2e800*/  BAR.SYNC.DEFER_BLOCKING 0x0 ;  /* 0x0000000000007b1d */ /* 0x000fec0000010000 */
[----:B----4-:R-:W-:Y:S02]  /*2e810*/  STSM.16.M88.4 [R4], R52 ;  /* 0x0000003404007844 */ /* 0x010fe40000000200 */
[----:B------:R-:W-:Y:S06]  /*2e820*/  BAR.SYNC.DEFER_BLOCKING 0x0 ;  /* 0x0000000000007b1d */ /* 0x000fec0000010000 */
[----:B------:R-:W4:Y:S02]  /*2e830*/  LDS.128 R52, [R0] ;  /* 0x0000000000347984 */ /* 0x000f240000000c00 */
[----:B------:R-:W-:Y:S06]  /*2e840*/  BAR.SYNC.DEFER_BLOCKING 0x0 ;  /* 0x0000000000007b1d */ /* 0x000fec0000010000 */
[----:B--2---:R2:W-:Y:S02]  /*2e850*/  STSM.16.M88.4 [R4], R60 ;  /* 0x0000003c04007844 */ /* 0x0045e40000000200 */
[----:B------:R-:W-:Y:S06]  /*2e860*/  BAR.SYNC.DEFER_BLOCKING 0x0 ;  /* 0x0000000000007b1d */ /* 0x000fec0000010000 */
[----:B--2---:R-:W2:Y:S04]  /*2e870*/  LDL.LU R60, [R1+0x330] ;  /* 0x00033000013c7983 */ /* 0x004ea80000300800 */
[----:B------:R-:W2:Y:S01]  /*2e880*/  LDL.LU R61, [R1+0x338] ;  /* 0x00033800013d7983 */ /* 0x000ea20000300800 */
[----:B------:R-:W-:-:S02]  /*2e890*/  IMAD.MOV.U32 R62, RZ, RZ, R100 ;  /* 0x000000ffff3e7224 */ /* 0x000fc400078e0064 */
[----:B------:R-:W-:Y:S01]  /*2e8a0*/  IMAD.MOV.U32 R63, RZ, RZ, R102 ;  /* 0x000000ffff3f7224 */ /* 0x000fe200078e0066 */
[----:B------:R-:W3:Y:S04]  /*2e8b0*/  LDL.LU R68, [R1+0x334] ;  /* 0x0003340001447983 */ /* 0x000ee80000300800 */
[----:B------:R-:W3:Y:S04]  /*2e8c0*/  LDL.LU R69, [R1+0x33c] ;  /* 0x00033c0001457983 */ /* 0x000ee80000300800 */
[----:B------:R-:W4:Y:S01]  /*2e8d0*/  LDS.128 R72, [R0] ;  /* 0x0000000000487984 */ /* 0x000f220000000c00 */
[----:B------:R-:W-:Y:S06]  /*2e8e0*/  BAR.SYNC.DEFER_BLOCKING 0x0 ;  /* 0x0000000000007b1d */ /* 0x000fec0000010000 */
[----:B--2---:R-:W-:Y:S02]  /*2e8f0*/  STSM.16.M88.4 [R4], R60 ;  /* 0x0000003c04007844 */ /* 0x004fe40000000200 */
[----:B------:R-:W-:Y:S06]  /*2e900*/  BAR.SYNC.DEFER_BLOCKING 0x0 ;  /* 0x0000000000007b1d */ /* 0x000fec0000010000 */
[----:B------:R-:W2:Y:S02]  /*2e910*/  LDS.128 R60, [R0] ;  /* 0x00000000003c7984 */ /* 0x000ea40000000c00 */
[----:B------:R-:W-:Y:S06]  /*2e920*/  BAR.SYNC.DEFER_BLOCKING 0x0 ;  /* 0x0000000000007b1d */ /* 0x000fec0000010000 */
[----:B---3--:R3:W-:Y:S02]  /*2e930*/  STSM.16.M88.4 [R4], R68 ;  /* 0x0000004404007844 */ /* 0x0087e40000000200 */
[----:B------:R-:W-:Y:S06]  /*2e940*/  BAR.SYNC.DEFER_BLOCKING 0x0 ;  /* 0x0000000000007b1d */ /* 0x000fec0000010000 */
[----:B---3--:R-:W3:Y:S04]  /*2e950*/  LDL.LU R68, [R1+0x340] ;  /* 0x0003400001447983 */ /* 0x008ee80000300800 */
[----:B------:R-:W3:Y:S01]  /*2e960*/  LDL.LU R69, [R1+0x348] ;  /* 0x0003480001457983 */ /* 0x000ee20000300800 */
[----:B------:R-:W-:-:S02]  /*2e970*/  IMAD.MOV.U32 R70, RZ, RZ, R104 ;  /* 0x000000ffff467224 */ /* 0x000fc400078e0068 */
[----:B------:R-:W-:Y:S01]  /*2e980*/  IMAD.MOV.U32 R71, RZ, RZ, R106 ;  /* 0x000000ffff477224 */ /* 0x000fe200078e006a */
[----:B------:R-:W4:Y:S04]  /*2e990*/  LDL.LU R76, [R1+0x344] ;  /* 0x00034400014c7983 */ /* 0x000f280000300800 */
[----:B------:R-:W4:Y:S04]  /*2e9a0*/  LDL.LU R77, [R1+0x34c] ;  /* 0x00034c00014d7983 */ /* 0x000f280000300800 */
[----:B------:R-:W2:Y:S01]  /*2e9b0*/  LDS.128 R80, [R0] ;  /* 0x0000000000507984 */ /* 0x000ea20000000c00 */
        /* <DEDUP_REMOVED lines=26> */
[----:B------:R-:W3:Y:S01]  /*2eb60*/  LDL.LU R93, [R1+0x36c] ;  /* 0x00036c00015d7983 */ /* 0x000ee20000300800 */
[----:B------:R-:W-:-:S03]  /*2eb70*/  IMAD.MOV.U32 R94, RZ, RZ, R113 ;  /* 0x000000ffff5e7224 */ /* 0x000fc600078e0071 */
        /* <DEDUP_REMOVED lines=13> */
[----:B------:R-:W4:Y:S01]  /*2ec50*/  LDL.LU R101, [R1+0x37c] ;  /* 0x00037c0001657983 */ /* 0x000f220000300800 */
[----:B------:R-:W-:-:S03]  /*2ec60*/  IMAD.MOV.U32 R102, RZ, RZ, R117 ;  /* 0x000000ffff667224 */ /* 0x000fc600078e0075 */
        /* <DEDUP_REMOVED lines=13> */
[----:B------:R-:W2:Y:S01]  /*2ed40*/  LDL.LU R109, [R1+0x38c] ;  /* 0x00038c00016d7983 */ /* 0x000ea20000300800 */
[----:B------:R-:W-:-:S03]  /*2ed50*/  IMAD.MOV.U32 R110, RZ, RZ, R121 ;  /* 0x000000ffff6e7224 */ /* 0x000fc600078e0079 */
        /* <DEDUP_REMOVED lines=21> */
[----:B---3--:R3:W-:Y:S04]  /*2eeb0*/  STSM.16.M88.4 [R4], R116 ;  /* 0x0000007404007844 */ /* 0x0087e80000000200 */
[----:B---3--:R-:W3:Y:S04]  /*2eec0*/  LDL.LU R116, [R1+0x3a0] ;  /* 0x0003a00001747983 */ /* 0x008ee80000300800 */
[----:B------:R-:W3:Y:S01]  /*2eed0*/  LDL.LU R117, [R1+0x3a8] ;  /* 0x0003a80001757983 */ /* 0x000ee20000300800 */
[----:B------:R-:W-:-:S02]  /*2eee0*/  IMAD.MOV.U32 R118, RZ, RZ, R128 ;  /* 0x000000ffff767224 */ /* 0x000fc400078e0080 */
[----:B------:R-:W-:Y:S01]  /*2eef0*/  IMAD.MOV.U32 R119, RZ, RZ, R130 ;  /* 0x000000ffff777224 */ /* 0x000fe200078e0082 */
[----:B------:R-:W4:Y:S04]  /*2ef00*/  LDL.LU R124, [R1+0x3a4] ;  /* 0x0003a400017c7983 */ /* 0x000f280000300800 */
[----:B------:R-:W4:Y:S01]  /*2ef10*/  LDL.LU R125, [R1+0x3ac] ;  /* 0x0003ac00017d7983 */ /* 0x000f220000300800 */
[----:B------:R-:W-:Y:S01]  /*2ef20*/  IMAD.MOV.U32 R126, RZ, RZ, R129 ;  /* 0x000000ffff7e7224 */ /* 0x000fe200078e0081 */
[----:B------:R-:W-:Y:S06]  /*2ef30*/  BAR.SYNC.DEFER_BLOCKING 0x0 ;  /* 0x0000000000007b1d */ /* 0x000fec0000010000 */
[----:B------:R-:W2:Y:S02]  /*2ef40*/  LDS.128 R128, [R0] ;  /* 0x0000000000807984 */ /* 0x000ea40000000c00 */
[----:B------:R-:W-:Y:S06]  /*2ef50*/  BAR.SYNC.DEFER_BLOCKING 0x0 ;  /* 0x0000000000007b1d */ /* 0x000fec0000010000 */
[----:B---3--:R-:W-:Y:S02]  /*2ef60*/  STSM.16.M88.4 [R4], R116 ;  /* 0x0000007404007844 */ /* 0x008fe40000000200 */
[----:B------:R-:W-:Y:S06]  /*2ef70*/  BAR.SYNC.DEFER_BLOCKING 0x0 ;  /* 0x0000000000007b1d */ /* 0x000fec0000010000 */
[----:B------:R-:W3:Y:S02]  /*2ef80*/  LDS.128 R116, [R0] ;  /* 0x0000000000747984 */ /* 0x000ee40000000c00 */
[----:B------:R-:W-:Y:S06]  /*2ef90*/  BAR.SYNC.DEFER_BLOCKING 0x0 ;  /* 0x0000000000007b1d */ /* 0x000fec0000010000 */
[----:B----4-:R4:W-:Y:S04]  /*2efa0*/  STSM.16.M88.4 [R4], R124 ;  /* 0x0000007c04007844 */ /* 0x0109e80000000200 */
[----:B----4-:R-:W4:Y:S04]  /*2efb0*/  LDL.LU R124, [R1+0x3b0] ;  /* 0x0003b000017c7983 */ /* 0x010f280000300800 */
[----:B------:R-:W4:Y:S01]  /*2efc0*/  LDL.LU R125, [R1+0x3b8] ;  /* 0x0003b800017d7983 */ /* 0x000f220000300800 */
[----:B------:R-:W-:-:S02]  /*2efd0*/  IMAD.MOV.U32 R126, RZ, RZ, R132 ;  /* 0x000000ffff7e7224 */ /* 0x000fc400078e0084 */
[----:B------:R-:W-:Y:S01]  /*2efe0*/  IMAD.MOV.U32 R127, RZ, RZ, R134 ;  /* 0x000000ffff7f7224 */ /* 0x000fe200078e0086 */
[----:B------:R-:W2:Y:S04]  /*2eff0*/  LDL.LU R152, [R1+0x3b4] ;  /* 0x0003b40001987983 */ /* 0x000ea80000300800 */
[----:B------:R-:W2:Y:S01]  /*2f000*/  LDL.LU R153, [R1+0x3bc] ;  /* 0x0003bc0001997983 */ /* 0x000ea20000300800 */
[----:B------:R-:W-:Y:S06]  /*2f010*/  BAR.SYNC.DEFER_BLOCKING 0x0 ;  /* 0x0000000000007b1d */ /* 0x000fec0000010000 */
[----:B------:R-:W3:Y:S02]  /*2f020*/  LDS.128 R132, [R0] ;  /* 0x0000000000847984 */ /* 0x000ee40000000c00 */
[----:B------:R-:W-:Y:S06]  /*2f030*/  BAR.SYNC.DEFER_BLOCKING 0x0 ;  /* 0x0000000000007b1d */ /* 0x000fec0000010000 */
[----:B----4-:R-:W-:Y:S02]  /*2f040*/  STSM.16.M88.4 [R4], R124 ;  /* 0x0000007c04007844 */ /* 0x010fe40000000200 */
[----:B------:R-:W-:Y:S06]  /*2f050*/  BAR.SYNC.DEFER_BLOCKING 0x0 ;  /* 0x0000000000007b1d */ /* 0x000fec0000010000 */
[----:B------:R-:W4:Y:S02]  /*2f060*/  LDS.128 R124, [R0] ;  /* 0x00000000007c7984 */ /* 0x000f240000000c00 */
[----:B------:R-:W-:Y:S06]  /*2f070*/  BAR.SYNC.DEFER_BLOCKING 0x0 ;  /* 0x0000000000007b1d */ /* 0x000fec0000010000 */
[----:B--2---:R2:W-:Y:S04]  /*2f080*/  STSM.16.M88.4 [R4], R152 ;  /* 0x0000009804007844 */ /* 0x0045e80000000200 */
[----:B--2---:R-:W2:Y:S04]  /*2f090*/  LDL.LU R152, [R1+0x3c0] ;  /* 0x0003c00001987983 */ /* 0x004ea80000300800 */
[----:B------:R-:W2:Y:S01]  /*2f0a0*/  LDL.LU R153, [R1+0x3c8] ;  /* 0x0003c80001997983 */ /* 0x000ea20000300800 */
[----:B------:R-:W-:-:S02]  /*2f0b0*/  IMAD.MOV.U32 R154, RZ, RZ, R136 ;  /* 0x000000ffff9a7224 */ /* 0x000fc400078e0088 */
[----:B------:R-:W-:Y:S01]  /*2f0c0*/  IMAD.MOV.U32 R155, RZ, RZ, R138 ;  /* 0x000000ffff9b7224 */ /* 0x000fe200078e008a */
[----:B------:R-:W3:Y:S04]  /*2f0d0*/  LDL.LU R156, [R1+0x3c4] ;  /* 0x0003c400019c7983 */ /* 0x000ee80000300800 */
[----:B------:R-:W3:Y:S01]  /*2f0e0*/  LDL.LU R157, [R1+0x3cc] ;  /* 0x0003cc00019d7983 */ /* 0x000ee20000300800 */
[----:B------:R-:W-:Y:S06]  /*2f0f0*/  BAR.SYNC.DEFER_BLOCKING 0x0 ;  /* 0x0000000000007b1d */ /* 0x000fec0000010000 */
[----:B------:R-:W4:Y:S02]  /*2f100*/  LDS.128 R136, [R0] ;  /* 0x0000000000887984 */ /* 0x000f240000000c00 */
        /* <DEDUP_REMOVED lines=39> */
[----:B------:R-:W3:Y:S04]  /*2f380*/  LDL.LU R169, [R1+0x3fc] ;  /* 0x0003fc0001a97983 */ /* 0x000ee80000300800 */
[----:B------:R-:W4:Y:S04]  /*2f390*/  LDL.LU.64 R178, [R1+0x17e0] ;  /* 0x0017e00001b27983 */ /* 0x000f280000300a00 */
[----:B------:R-:W4:Y:S04]  /*2f3a0*/  LDL.LU R174, [R1+0x7c0] ;  /* 0x0007c00001ae7983 */ /* 0x000f280000300800 */
[----:B------:R-:W4:Y:S04]  /*2f3b0*/  LDL.LU.64 R172, [R1+0x17d0] ;  /* 0x0017d00001ac7983 */ /* 0x000f280000300a00 */
[----:B------:R-:W4:Y:S01]  /*2f3c0*/  LDL.LU R177, [R1+0x7d4] ;  /* 0x0007d40001b17983 */ /* 0x000f220000300800 */
[----:B------:R-:W-:Y:S06]  /*2f3d0*/  BAR.SYNC.DEFER_BLOCKING 0x0 ;  /* 0x0000000000007b1d */ /* 0x000fec0000010000 */
[----:B------:R-:W4:Y:S04]  /*2f3e0*/  LDL.LU.64 R182, [R1+0x17c8] ;  /* 0x0017c80001b67983 */ /* 0x000f280000300a00 */
[----:B------:R-:W4:Y:S04]  /*2f3f0*/  LDL.LU R176, [R1+0x7c4] ;  /* 0x0007c40001b07983 */ /* 0x000f280000300800 */
[----:B------:R-:W4:Y:S04]  /*2f400*/  LDL.LU.64 R186, [R1+0x17c0] ;  /* 0x0017c00001ba7983 */ /* 0x000f280000300a00 */
[----:B------:R-:W4:Y:S04]  /*2f410*/  LDL.LU R181, [R1+0x7d8] ;  /* 0x0007d80001b57983 */ /* 0x000f280000300800 */
[----:B------:R-:W1:Y:S01]  /*2f420*/  LDS.128 R148, [R0] ;  /* 0x0000000000947984 */ /* 0x000e620000000c00 */
[----:B------:R-:W-:Y:S06]  /*2f430*/  BAR.SYNC.DEFER_BLOCKING 0x0 ;  /* 0x0000000000007b1d */ /* 0x000fec0000010000 */
[----:B------:R-:W4:Y:S04]  /*2f440*/  LDL.LU.64 R184, [R1+0x17b8] ;  /* 0x0017b80001b87983 */ /* 0x000f280000300a00 */
[----:B------:R-:W4:Y:S04]  /*2f450*/  LDL.LU R180, [R1+0x7c8] ;  /* 0x0007c80001b47983 */ /* 0x000f280000300800 */
[----:B------:R-:W4:Y:S04]  /*2f460*/  LDL.LU.64 R190, [R1+0x17b0] ;  /* 0x0017b00001be7983 */ /* 0x000f280000300a00 */
[----:B------:R-:W4:Y:S04]  /*2f470*/  LDL.LU R188, [R1+0x7dc] ;  /* 0x0007dc0001bc7983 */ /* 0x000f280000300800 */
[----:B------:R-:W4:Y:S01]  /*2f480*/  LDL.LU.64 R194, [R1+0x17a8] ;  /* 0x0017a80001c27983 */ /* 0x000f220000300a00 */
[----:B------:R-:W-:-:S03]  /*2f490*/  LOP3.LUT P6, RZ, R22, 0x8, RZ, 0xc0, !PT ;  /* 0x0000000816ff7812 */ /* 0x000fc600078cc0ff */
[----:B------:R-:W4:Y:S01]  /*2f4a0*/  LDL.LU R189, [R1+0x7cc] ;  /* 0x0007cc0001bd7983 */ /* 0x000f220000300800 */
[----:B------:R-:W-:-:S03]  /*2f4b0*/  LOP3.LUT R2, R2, 0xefffffff, RZ, 0xc0, !PT ;  /* 0xefffffff02027812 */ /* 0x000fc600078ec0ff */
[----:B------:R-:W4:Y:S04]  /*2f4c0*/  LDL.LU.64 R192, [R1+0x17a0] ;  /* 0x0017a00001c07983 */ /* 0x000f280000300a00 */
[----:B------:R-:W4:Y:S02]  /*2f4d0*/  LDL.LU R252, [R1+0x7b0] ;  /* 0x0007b00001fc7983 */ /* 0x000f240000300800 */
[----:B------:R-:W-:Y:S02]  /*2f4e0*/  @P6 LOP3.LUT R2, R2, 0x10000000, RZ, 0xfc, !PT ;  /* 0x1000000002026812 */ /* 0x000fe400078efcff */
[----:B------:R-:W-:Y:S01]  /*2f4f0*/  LOP3.LUT P6, RZ, R22, 0x40, RZ, 0xc0, !PT ;  /* 0x0000004016ff7812 */ /* 0x000fe200078cc0ff */
[----:B------:R-:W4:Y:S01]  /*2f500*/  LDL.LU.64 R198, [R1+0x1798] ;  /* 0x0017980001c67983 */ /* 0x000f220000300a00 */
[----:B------:R-:W-:-:S03]  /*2f510*/  LOP3.LUT R2, R2, 0xdfffffff, RZ, 0xc0, !PT ;  /* 0xdfffffff02027812 */ /* 0x000fc600078ec0ff */
[----:B------:R-:W4:Y:S08]  /*2f520*/  LDL.LU R27, [R1+0x7a0] ;  /* 0x0007a000011b7983 */ /* 0x000f300000300800 */
[----:B------:R-:W-:Y:S02]  /*2f530*/  @P6 LOP3.LUT R2, R2, 0x20000000, RZ, 0xfc, !PT ;  /* 0x2000000002026812 */ /* 0x000fe400078efcff */
[----:B------:R-:W-:-:S02]  /*2f540*/  LOP3.LUT P6, RZ, R22, 0x80, RZ, 0xc0, !PT ;  /* 0x0000008016ff7812 */ /* 0x000fc400078cc0ff */
[----:B------:R-:W-:-:S11]  /*2f550*/  LOP3.LUT R2, R2, 0xbfffffff, RZ, 0xc0, !PT ;  /* 0xbfffffff02027812 */ /* 0x000fd600078ec0ff */
[----:B------:R-:W-:Y:S02]  /*2f560*/  @P6 LOP3.LUT R2, R2, 0x40000000, RZ, 0xfc, !PT ;  /* 0x4000000002026812 */ /* 0x000fe400078efcff */
[----:B------:R-:W-:Y:S02]  /*2f570*/  LOP3.LUT P6, RZ, R22, 0x100, RZ, 0xc0, !PT ;  /* 0x0000010016ff7812 */ /* 0x000fe400078cc0ff */
[----:B------:R-:W-:Y:S01]  /*2f580*/  LOP3.LUT R2, R2, 0x7fffffff, RZ, 0xc0, !PT ;  /* 0x7fffffff02027812 */ /* 0x000fe200078ec0ff */
[----:B--2---:R-:W-:Y:S01]  /*2f590*/  STSM.16.M88.4 [R4], R164 ;  /* 0x000000a404007844 */ /* 0x004fe20000000200 */
[----:B------:R-:W-:Y:S06]  /*2f5a0*/  BAR.SYNC.DEFER_BLOCKING 0x0 ;  /* 0x0000000000007b1d */ /* 0x000fec0000010000 */
[----:B------:R-:W2:Y:S02]  /*2f5b0*/  LDS.128 R164, [R0] ;  /* 0x0000000000a47984 */ /* 0x000ea40000000c00 */
[----:B------:R-:W-:Y:S06]  /*2f5c0*/  BAR.SYNC.DEFER_BLOCKING 0x0 ;  /* 0x0000000000007b1d */ /* 0x000fec0000010000 */
[----:B---3--:R-:W-:Y:S02]  /*2f5d0*/  STSM.16.M88.4 [R4], R168 ;  /* 0x000000a804007844 */ /* 0x008fe40000000200 */
[----:B------:R-:W-:Y:S06]  /*2f5e0*/  BAR.SYNC.DEFER_BLOCKING 0x0 ;  /* 0x0000000000007b1d */ /* 0x000fec0000010000 */
[----:B------:R3:W-:Y:S01]  /*2f5f0*/  @P0 STG.E desc[UR32][R202.64], R26 ;  /* 0x0000001aca000986 */ /* 0x0007e2000c101920 */
[----:B------:R-:W-:-:S03]  /*2f600*/  LOP3.LUT P0, RZ, R3, 0x80, RZ, 0xc0, !PT ;  /* 0x0000008003ff7812 */ /* 0x000fc6000780c0ff */
[----:B---3--:R-:W3:Y:S10]  /*2f610*/  LDL.LU.64 R202, [R1+0x1790] ;  /* 0x0017900001ca7983 */ /* 0x008ef40000300a00 */
[----:B------:R-:W-:-:S02]  /*2f620*/  @P0 LOP3.LUT R5, R5, 0x40, RZ, 0xfc, !PT ;  /* 0x0000004005050812 */ /* 0x000fc400078efcff */
[----:B------:R-:W-:Y:S01]  /*2f630*/  LOP3.LUT P0, RZ, R3, 0x40, RZ, 0xc0, !PT ;  /* 0x0000004003ff7812 */ /* 0x000fe2000780c0ff */
[----:B------:R-:W3:Y:S01]  /*2f640*/  LDL.LU R26, [R1+0x7b4] ;  /* 0x0007b400011a7983 */ /* 0x000ee20000300800 */
[----:B------:R-:W-:-:S03]  /*2f650*/  LOP3.LUT R5, R5, 0xffffff7f, RZ, 0xc0, !PT ;  /* 0xffffff7f05057812 */ /* 0x000fc600078ec0ff */
[----:B------:R-:W2:Y:S04]  /*2f660*/  LDL.LU R36, [R1+0x7e4] ;  /* 0x0007e40001247983 */ /* 0x000ea80000300800 */
[----:B------:R-:W2:Y:S04]  /*2f670*/  LDL.LU.64 R42, [R1+0x1788] ;  /* 0x00178800012a7983 */ /* 0x000ea80000300a00 */
[----:B------:R-:W-:Y:S01]  /*2f680*/  @P0 LOP3.LUT R5, R5, 0x80, RZ, 0xfc, !PT ;  /* 0x0000008005050812 */ /* 0x000fe200078efcff */
[----:B------:R-:W2:Y:S01]  /*2f690*/  LDL.LU R37, [R1+0x7a4] ;  /* 0x0007a40001257983 */ /* 0x000ea20000300800 */
[----:B------:R-:W-:-:S02]  /*2f6a0*/  LOP3.LUT P0, RZ, R3, 0x20, RZ, 0xc0, !PT ;  /* 0x0000002003ff7812 */ /* 0x000fc4000780c0ff */
[----:B------:R-:W-:Y:S01]  /*2f6b0*/  LOP3.LUT R5, R5, 0xfffffeff, RZ, 0xc0, !PT ;  /* 0xfffffeff05057812 */ /* 0x000fe200078ec0ff */
[----:B------:R-:W2:Y:S04]  /*2f6c0*/  LDL.LU.64 R40, [R1+0x1780] ;  /* 0x0017800001287983 */ /* 0x000ea80000300a00 */
[----:B------:R-:W2:Y:S01]  /*2f6d0*/  LDL.LU R34, [R1+0x7b8] ;  /* 0x0007b80001227983 */ /* 0x000ea20000300800 */
[----:B------:R-:W-:-:S05]  /*2f6e0*/  @P6 LOP3.LUT R2, R2, 0x80000000, RZ, 0xfc, !PT ;  /* 0x8000000002026812 */ /* 0x000fca00078efcff */
[----:B------:R-:W-:Y:S01]  /*2f6f0*/  @P0 LOP3.LUT R5, R5, 0x100, RZ, 0xfc, !PT ;  /* 0x0000010005050812 */ /* 0x000fe200078efcff */
[----:B------:R-:W2:Y:S01]  /*2f700*/  LDL.LU.64 R30, [R1+0x1778] ;  /* 0x00177800011e7983 */ /* 0x000ea20000300a00 */
[----:B------:R-:W-:Y:S02]  /*2f710*/  LOP3.LUT P0, RZ, R3, 0x10, RZ, 0xc0, !PT ;  /* 0x0000001003ff7812 */ /* 0x000fe4000780c0ff */
[----:B------:R-:W-:Y:S01]  /*2f720*/  LOP3.LUT R5, R5, 0xfffffdff, RZ, 0xc0, !PT ;  /* 0xfffffdff05057812 */ /* 0x000fe200078ec0ff */
[----:B------:R-:W2:Y:S01]  /*2f730*/  LDL.LU R35, [R1+0x7a8] ;  /* 0x0007a80001237983 */ /* 0x000ea20000300800 */
[----:B------:R-:W-:-:S03]  /*2f740*/  LOP3.LUT P6, RZ, R22, 0x200, RZ, 0xc0, !PT ;  /* 0x0000020016ff7812 */ /* 0x000fc600078cc0ff */
[----:B------:R-:W2:Y:S04]  /*2f750*/  LDL.LU.64 R28, [R1+0x1770] ;  /* 0x00177000011c7983 */ /* 0x000ea80000300a00 */
[----:B------:R-:W2:Y:S02]  /*2f760*/  LDL.LU R10, [R1+0x7bc] ;  /* 0x0007bc00010a7983 */ /* 0x000ea40000300800 */
[----:B------:R-:W-:Y:S02]  /*2f770*/  @P0 LOP3.LUT R5, R5, 0x200, RZ, 0xfc, !PT ;  /* 0x0000020005050812 */ /* 0x000fe400078efcff */
[----:B------:R-:W-:Y:S01]  /*2f780*/  LOP3.LUT P0, RZ, R3, 0x8, RZ, 0xc0, !PT ;  /* 0x0000000803ff7812 */ /* 0x000fe2000780c0ff */
[----:B------:R-:W2:Y:S01]  /*2f790*/  LDL.LU.64 R32, [R1+0x1768] ;  /* 0x0017680001207983 */ /* 0x000ea20000300a00 */
        /* <DEDUP_REMOVED lines=8> */
[----:B------:R-:W2:Y:S06]  /*2f820*/  LDL.LU R13, [R1+0x780] ;  /* 0x00078000010d7983 */ /* 0x000eac0000300800 */
[----:B------:R-:W-:-:S02]  /*2f830*/  @P0 LOP3.LUT R5, R5, 0x800, RZ, 0xfc, !PT ;  /* 0x0000080005050812 */ /* 0x000fc400078efcff */
[----:B------:R-:W-:Y:S02]  /*2f840*/  LOP3.LUT P0, RZ, R3, 0x2, RZ, 0xc0, !PT ;  /* 0x0000000203ff7812 */ /* 0x000fe4000780c0ff */
[----:B------:R-:W-:-:S11]  /*2f850*/  LOP3.LUT R5, R5, 0xffffefff, RZ, 0xc0, !PT ;  /* 0xffffefff05057812 */ /* 0x000fd600078ec0ff */
[----:B------:R-:W-:-:S04]  /*2f860*/  @P0 LOP3.LUT R5, R5, 0x1000, RZ, 0xfc, !PT ;  /* 0x0000100005050812 */ /* 0x000fc800078efcff */
[----:B------:R-:W-:-:S04]  /*2f870*/  LOP3.LUT R5, R5, 0xfffffffe, RZ, 0xc0, !PT ;  /* 0xfffffffe05057812 */ /* 0x000fc800078ec0ff */
[----:B------:R-:W-:Y:S02]  /*2f880*/  @P6 LOP3.LUT R5, R5, 0x1, RZ, 0xfc, !PT ;  /* 0x0000000105056812 */ /* 0x000fe400078efcff */
[----:B------:R-:W-:Y:S02]  /*2f890*/  LOP3.LUT P6, RZ, R22, 0x400, RZ, 0xc0, !PT ;  /* 0x0000040016ff7812 */ /* 0x000fe400078cc0ff */
[----:B------:R-:W-:-:S11]  /*2f8a0*/  LOP3.LUT R5, R5, 0xfffffffd, RZ, 0xc0, !PT ;  /* 0xfffffffd05057812 */ /* 0x000fd600078ec0ff */
[----:B------:R-:W-:Y:S02]  /*2f8b0*/  @P6 LOP3.LUT R5, R5, 0x2, RZ, 0xfc, !PT ;  /* 0x0000000205056812 */ /* 0x000fe400078efcff */
[----:B------:R-:W-:Y:S02]  /*2f8c0*/  LOP3.LUT P6, RZ, R22, 0x800, RZ, 0xc0, !PT ;  /* 0x0000080016ff7812 */ /* 0x000fe400078cc0ff */
[----:B------:R-:W-:-:S11]  /*2f8d0*/  LOP3.LUT R5, R5, 0xfffffffb, RZ, 0xc0, !PT ;  /* 0xfffffffb05057812 */ /* 0x000fd600078ec0ff */
[----:B------:R-:W-:Y:S02]  /*2f8e0*/  @P6 LOP3.LUT R5, R5, 0x4, RZ, 0xfc, !PT ;  /* 0x0000000405056812 */ /* 0x000fe400078efcff */
[----:B------:R-:W-:Y:S02]  /*2f8f0*/  LOP3.LUT P6, RZ, R22, 0x1000, RZ, 0xc0, !PT ;  /* 0x0000100016ff7812 */ /* 0x000fe400078cc0ff */
[----:B------:R-:W-:Y:S02]  /*2f900*/  LOP3.LUT R5, R5, 0xfffffff7, RZ, 0xc0, !PT ;  /* 0xfffffff705057812 */ /* 0x000fe400078ec0ff */
[----:B------:R-:W-:-:S09]  /*2f910*/  LOP3.LUT P0, RZ, R3, 0x1, RZ, 0xc0, !PT ;  /* 0x0000000103ff7812 */ /* 0x000fd2000780c0ff */
[----:B------:R-:W-:Y:S02]  /*2f920*/  @P6 LOP3.LUT R5, R5, 0x8, RZ, 0xfc, !PT ;  /* 0x0000000805056812 */ /* 0x000fe400078efcff */
[----:B------:R-:W-:Y:S02]  /*2f930*/  LOP3.LUT P6, RZ, R22, 0x2000, RZ, 0xc0, !PT ;  /* 0x0000200016ff7812 */ /* 0x000fe400078cc0ff */
[----:B------:R-:W-:Y:S01]  /*2f940*/  LOP3.LUT R5, R5, 0xffffffef, RZ, 0xc0, !PT ;  /* 0xffffffef05057812 */ /* 0x000fe200078ec0ff */
[----:B----4-:R4:W-:Y:S04]  /*2f950*/  @P1 STG.E desc[UR32][R178.64], R174 ;  /* 0x000000aeb2001986 */ /* 0x0109e8000c101920 */
[----:B------:R1:W-:Y:S06]  /*2f960*/  @P0 STG.E desc[UR32][R172.64], R177 ;  /* 0x000000b1ac000986 */ /* 0x0003ec000c101920 */
[----:B------:R-:W-:Y:S01]  /*2f970*/  @P6 LOP3.LUT R5, R5, 0x10, RZ, 0xfc, !PT ;  /* 0x0000001005056812 */ /* 0x000fe200078efcff */
[----:B----4-:R-:W4:Y:S03]  /*2f980*/  LDL.LU.64 R174, [R1+0x1750] ;  /* 0x0017500001ae7983 */ /* 0x010f260000300a00 */
[C---:B------:R-:W-:Y:S01]  /*2f990*/  LOP3.LUT P0, RZ, R5.reuse, 0x1000, RZ, 0xc0, !PT ;  /* 0x0000100005ff7812 */ /* 0x040fe2000780c0ff */
[----:B-1----:R-:W4:Y:S04]  /*2f9a0*/  LDL.LU R172, [R1+0x794] ;  /* 0x0007940001ac7983 */ /* 0x002f280000300800 */
[----:B------:R-:W4:Y:S04]  /*2f9b0*/  LDL.LU.64 R178, [R1+0x1748] ;  /* 0x0017480001b27983 */ /* 0x000f280000300a00 */
[----:B------:R-:W4:Y:S04]  /*2f9c0*/  LDL.LU R173, [R1+0x784] ;  /* 0x0007840001ad7983 */ /* 0x000f280000300800 */
[----:B------:R1:W-:Y:S01]  /*2f9d0*/  @P0 STG.E desc[UR32][R182.64], R176 ;  /* 0x000000b0b6000986 */ /* 0x0003e2000c101920 */
[----:B------:R-:W-:-:S03]  /*2f9e0*/  LOP3.LUT P0, RZ, R5, 0x800, RZ, 0xc0, !PT ;  /* 0x0000080005ff7812 */ /* 0x000fc6000780c0ff */
[----:B-1----:R-:W4:Y:S10]  /*2f9f0*/  LDL.LU.64 R176, [R1+0x1740] ;  /* 0x0017400001b07983 */ /* 0x002f340000300a00 */
[----:B------:R1:W-:Y:S04]  /*2fa00*/  @P0 STG.E desc[UR32][R186.64], R181 ;  /* 0x000000b5ba000986 */ /* 0x0003e8000c101920 */
[----:B-1----:R-:W4:Y:S04]  /*2fa10*/  LDL.LU R186, [R1+0x798] ;  /* 0x0007980001ba7983 */ /* 0x002f280000300800 */
[----:B------:R-:W4:Y:S04]  /*2fa20*/  LDL.LU.64 R182, [R1+0x1738] ;  /* 0x0017380001b67983 */ /* 0x000f280000300a00 */
[----:B------:R-:W4:Y:S01]  /*2fa30*/  LDL.LU R187, [R1+0x788] ;  /* 0x0007880001bb7983 */ /* 0x000f220000300800 */
[----:B------:R-:W-:-:S13]  /*2fa40*/  LOP3.LUT P0, RZ, R5, 0x400, RZ, 0xc0, !PT ;  /* 0x0000040005ff7812 */ /* 0x000fda000780c0ff */
[----:B------:R1:W-:Y:S01]  /*2fa50*/  @P0 STG.E desc[UR32][R184.64], R180 ;  /* 0x000000b4b8000986 */ /* 0x0003e2000c101920 */
[----:B------:R-:W-:-:S03]  /*2fa60*/  LOP3.LUT P0, RZ, R5, 0x200, RZ, 0xc0, !PT ;  /* 0x0000020005ff7812 */ /* 0x000fc6000780c0ff */
[----:B-1----:R-:W4:Y:S10]  /*2fa70*/  LDL.LU.64 R180, [R1+0x1730] ;  /* 0x0017300001b47983 */ /* 0x002f340000300a00 */
[----:B------:R1:W-:Y:S01]  /*2fa80*/  @P0 STG.E desc[UR32][R190.64], R188 ;  /* 0x000000bcbe000986 */ /* 0x0003e2000c101920 */
[----:B------:R-:W-:-:S03]  /*2fa90*/  LOP3.LUT P0, RZ, R5, 0x100, RZ, 0xc0, !PT ;  /* 0x0000010005ff7812 */ /* 0x000fc6000780c0ff */
[----:B-1----:R-:W4:Y:S10]  /*2faa0*/  LDL.LU R190, [R1+0x79c] ;  /* 0x00079c0001be7983 */ /* 0x002f340000300800 */
[----:B------:R1:W-:Y:S01]  /*2fab0*/  @P0 STG.E desc[UR32][R194.64], R189 ;  /* 0x000000bdc2000986 */ /* 0x0003e2000c101920 */
[----:B------:R-:W-:-:S03]  /*2fac0*/  LOP3.LUT P0, RZ, R5, 0x80, RZ, 0xc0, !PT ;  /* 0x0000008005ff7812 */ /* 0x000fc6000780c0ff */
[----:B------:R-:W4:Y:S04]  /*2fad0*/  LDL.LU.64 R184, [R1+0x1728] ;  /* 0x0017280001b87983 */ /* 0x000f280000300a00 */
[----:B------:R-:W4:Y:S01]  /*2fae0*/  LDL.LU R191, [R1+0x78c] ;  /* 0x00078c0001bf7983 */ /* 0x000f220000300800 */
[----:B------:R-:W-:-:S03]  /*2faf0*/  LOP3.LUT P1, RZ, R3, 0x100, RZ, 0xc0, !PT ;  /* 0x0000010003ff7812 */ /* 0x000fc6000782c0ff */
[----:B-1----:R-:W4:Y:S04]  /*2fb00*/  LDL.LU.64 R194, [R1+0x1720] ;  /* 0x0017200001c27983 */ /* 0x002f280000300a00 */
[----:B------:R1:W-:Y:S01]  /*2fb10*/  @P0 STG.E desc[UR32][R192.64], R252 ;  /* 0x000000fcc0000986 */ /* 0x0003e2000c101920 */
[----:B------:R-:W-:-:S03]  /*2fb20*/  LOP3.LUT P0, RZ, R5, 0x40, RZ, 0xc0, !PT ;  /* 0x0000004005ff7812 */ /* 0x000fc6000780c0ff */
[----:B-1----:R-:W4:Y:S10]  /*2fb30*/  LDL.LU R192, [R1+0x770] ;  /* 0x0007700001c07983 */ /* 0x002f340000300800 */
[----:B------:R1:W-:Y:S01]  /*2fb40*/  @P0 STG.E desc[UR32][R198.64], R27 ;  /* 0x0000001bc6000986 */ /* 0x0003e2000c101920 */
[----:B------:R-:W-:-:S02]  /*2fb50*/  LOP3.LUT P0, RZ, R5, 0x20, RZ, 0xc0, !PT ;  /* 0x0000002005ff7812 */ /* 0x000fc4000780c0ff */
[----:B------:R-:W-:Y:S01]  /*2fb60*/  LOP3.LUT P6, RZ, R22, 0x4000, RZ, 0xc0, !PT ;  /* 0x0000400016ff7812 */ /* 0x000fe200078cc0ff */
[----:B------:R-:W4:Y:S04]  /*2fb70*/  LDL.LU.64 R188, [R1+0x1718] ;  /* 0x0017180001bc7983 */ /* 0x000f280000300a00 */
[----:B------:R-:W4:Y:S04]  /*2fb80*/  LDL.LU R193, [R1+0x760] ;  /* 0x0007600001c17983 */ /* 0x000f280000300800 */
[----:B-1----:R-:W4:Y:S04]  /*2fb90*/  LDL.LU.64 R198, [R1+0x1710] ;  /* 0x0017100001c67983 */ /* 0x002f280000300a00 */
[----:B---3--:R1:W-:Y:S04]  /*2fba0*/  @P1 STG.E desc[UR32][R202.64], R26 ;  /* 0x0000001aca001986 */ /* 0x0083e8000c101920 */
[----:B------:R-:W3:Y:S01]  /*2fbb0*/  LDL.LU R252, [R1+0x774] ;  /* 0x0007740001fc7983 */ /* 0x000ee20000300800 */
[----:B-1----:R-:W-:-:S03]  /*2fbc0*/  VIADD R26, R7, 0xb ;  /* 0x0000000b071a7836 */ /* 0x002fc60000000000 */
[----:B------:R-:W3:Y:S02]  /*2fbd0*/  LDL.LU.64 R202, [R1+0x1708] ;  /* 0x0017080001ca7983 */ /* 0x000ee40000300a00 */
[----:B--2---:R-:W-:Y:S02]  /*2fbe0*/  ISETP.LT.AND P1, PT, R26, R36, !P0 ;  /* 0x000000241a00720c */ /* 0x004fe40004721270 */
[----:B------:R-:W2:Y:S11]  /*2fbf0*/  LDL.LU R27, [R1+0x764] ;  /* 0x00076400011b7983 */ /* 0x000eb60000300800 */
[----:B------:R-:W-:Y:S04]  /*2fc00*/  @P1 STG.E desc[UR32][R42.64], R37 ;  /* 0x000000252a001986 */ /* 0x000fe8000c101920 */
[----:B------:R-:W-:Y:S01]  /*2fc10*/  @P6 STG.E desc[UR32][R40.64], R34 ;  /* 0x0000002228006986 */ /* 0x000fe2000c101920 */
[----:B------:R-:W-:-:S13]  /*2fc20*/  LOP3.LUT P6, RZ, R5, 0x10, RZ, 0xc0, !PT ;  /* 0x0000001005ff7812 */ /* 0x000fda00078cc0ff */
[----:B------:R-:W-:Y:S01]  /*2fc30*/  @P6 STG.E desc[UR32][R30.64], R35 ;  /* 0x000000231e006986 */ /* 0x000fe2000c101920 */
[----:B------:R-:W-:-:S13]  /*2fc40*/  LOP3.LUT P6, RZ, R5, 0x8, RZ, 0xc0, !PT ;  /* 0x0000000805ff7812 */ /* 0x000fda00078cc0ff */
[----:B------:R-:W-:Y:S01]  /*2fc50*/  @P6 STG.E desc[UR32][R28.64], R10 ;  /* 0x0000000a1c006986 */ /* 0x000fe2000c101920 */
[----:B------:R-:W-:-:S13]  /*2fc60*/  LOP3.LUT P6, RZ, R5, 0x4, RZ, 0xc0, !PT ;  /* 0x0000000405ff7812 */ /* 0x000fda00078cc0ff */
[----:B------:R-:W-:Y:S01]  /*2fc70*/  @P6 STG.E desc[UR32][R32.64], R11 ;  /* 0x0000000b20006986 */ /* 0x000fe2000c101920 */
[----:B------:R-:W-:-:S13]  /*2fc80*/  LOP3.LUT P6, RZ, R5, 0x2, RZ, 0xc0, !PT ;  /* 0x0000000205ff7812 */ /* 0x000fda00078cc0ff */
[----:B------:R1:W-:Y:S01]  /*2fc90*/  @P6 STG.E desc[UR32][R14.64], R12 ;  /* 0x0000000c0e006986 */ /* 0x0003e2000c101920 */
[----:B------:R-:W-:Y:S02]  /*2fca0*/  LOP3.LUT P6, RZ, R5, 0x1, RZ, 0xc0, !PT ;  /* 0x0000000105ff7812 */ /* 0x000fe400078cc0ff */
[C---:B------:R-:W-:Y:S02]  /*2fcb0*/  LOP3.LUT P5, RZ, R22.reuse, 0x4, RZ, 0xc0, !PT ;  /* 0x0000000416ff7812 */ /* 0x040fe400078ac0ff */
[C---:B------:R-:W-:Y:S02]  /*2fcc0*/  LOP3.LUT P4, RZ, R22.reuse, 0x2, RZ, 0xc0, !PT ;  /* 0x0000000216ff7812 */ /* 0x040fe4000788c0ff */
[----:B------:R-:W-:Y:S01]  /*2fcd0*/  LOP3.LUT P3, RZ, R22, 0x1, RZ, 0xc0, !PT ;  /* 0x0000000116ff7812 */ /* 0x000fe2000786c0ff */
[----:B-1----:R-:W2:Y:S06]  /*2fce0*/  LDL.LU.64 R14, [R1+0x1700] ;  /* 0x00170000010e7983 */ /* 0x002eac0000300a00 */
[----:B------:R1:W-:Y:S01]  /*2fcf0*/  @P6 STG.E desc[UR32][R8.64], R13 ;  /* 0x0000000d08006986 */ /* 0x0003e2000c101920 */
[----:B------:R-:W-:-:S02]  /*2fd00*/  LOP3.LUT P6, RZ, R2, 0x80000000, RZ, 0xc0, !PT ;  /* 0x8000000002ff7812 */ /* 0x000fc400078cc0ff */
[----:B------:R-:W-:Y:S01]  /*2fd10*/  LOP3.LUT R22, R22, 0xffefffff, RZ, 0xc0, !PT ;  /* 0xffefffff16167812 */ /* 0x000fe200078ec0ff */
[----:B------:R-:W2:Y:S03]  /*2fd20*/  LDL.LU R12, [R1+0x778] ;  /* 0x00077800010c7983 */ /* 0x000ea60000300800 */
[----:B------:R-:W-:-:S04]  /*2fd30*/  @P0 LOP3.LUT R22, R22, 0x100000, RZ, 0xfc, !PT ;  /* 0x0010000016160812 */ /* 0x000fc800078efcff */
[----:B------:R-:W-:Y:S01]  /*2fd40*/  LOP3.LUT P1, RZ, R22, 0x20, RZ, 0xc0, !PT ;  /* 0x0000002016ff7812 */ /* 0x000fe2000782c0ff */
[----:B-1----:R-:W2:Y:S04]  /*2fd50*/  LDL.LU.64 R8, [R1+0x16f8] ;  /* 0x0016f80001087983 */ /* 0x002ea80000300a00 */
[----:B------:R-:W2:Y:S04]  /*2fd60*/  LDL.LU R13, [R1+0x768] ;  /* 0x00076800010d7983 */ /* 0x000ea80000300800 */
[----:B----4-:R1:W-:Y:S01]  /*2fd70*/  @P6 STG.E desc[UR32][R174.64], R172 ;  /* 0x000000acae006986 */ /* 0x0103e2000c101920 */
[----:B------:R-:W-:-:S03]  /*2fd80*/  LOP3.LUT P6, RZ, R2, 0x40000000, RZ, 0xc0, !PT ;  /* 0x4000000002ff7812 */ /* 0x000fc600078cc0ff */
[----:B-1----:R-:W4:Y:S10]  /*2fd90*/  LDL.LU.64 R174, [R1+0x16f0] ;  /* 0x0016f00001ae7983 */ /* 0x002f340000300a00 */
[----:B------:R1:W-:Y:S01]  /*2fda0*/  @P6 STG.E desc[UR32][R178.64], R173 ;  /* 0x000000adb2006986 */ /* 0x0003e2000c101920 */
[----:B------:R-:W-:-:S03]  /*2fdb0*/  LOP3.LUT P6, RZ, R2, 0x20000000, RZ, 0xc0, !PT ;  /* 0x2000000002ff7812 */ /* 0x000fc600078cc0ff */
[----:B------:R-:W4:Y:S04]  /*2fdc0*/  LDL.LU R172, [R1+0x77c] ;  /* 0x00077c0001ac7983 */ /* 0x000f280000300800 */
[----:B-1----:R-:W4:Y:S04]  /*2fdd0*/  LDL.LU.64 R178, [R1+0x16e8] ;  /* 0x0016e80001b27983 */ /* 0x002f280000300a00 */
[----:B------:R-:W4:Y:S04]  /*2fde0*/  LDL.LU R173, [R1+0x76c] ;  /* 0x00076c0001ad7983 */ /* 0x000f280000300800 */
[----:B------:R1:W-:Y:S04]  /*2fdf0*/  @P6 STG.E desc[UR32][R176.64], R186 ;  /* 0x000000bab0006986 */ /* 0x0003e8000c101920 */
[----:B------:R1:W-:Y:S01]  /*2fe00*/  @P1 STG.E desc[UR32][R182.64], R187 ;  /* 0x000000bbb6001986 */ /* 0x0003e2000c101920 */
[----:B------:R-:W-:-:S02]  /*2fe10*/  LOP3.LUT P1, RZ, R17, 0x40, RZ, 0xc0, !PT ;  /* 0x0000004011ff7812 */ /* 0x000fc4000782c0ff */
[C---:B------:R-:W-:Y:S01]  /*2fe20*/  LOP3.LUT P6, RZ, R2.reuse, 0x10000000, RZ, 0xc0, !PT ;  /* 0x1000000002ff7812 */ /* 0x040fe200078cc0ff */
[----:B-1----:R-:W4:Y:S01]  /*2fe30*/  LDL.LU.64 R176, [R1+0x16e0] ;  /* 0x0016e00001b07983 */ /* 0x002f220000300a00 */
[----:B------:R-:W-:-:S03]  /*2fe40*/  LOP3.LUT R2, R2, 0xffffffef, RZ, 0xc0, !PT ;  /* 0xffffffef02027812 */ /* 0x000fc600078ec0ff */
[----:B------:R-:W4:Y:S01]  /*2fe50*/  LDL.LU R186, [R1+0x750] ;  /* 0x0007500001ba7983 */ /* 0x000f220000300800 */
[----:B------:R-:W-:-:S03]  /*2fe60*/  LOP3.LUT P0, RZ, R22, 0x10, RZ, 0xc0, !PT ;  /* 0x0000001016ff7812 */ /* 0x000fc6000780c0ff */
[----:B------:R-:W4:Y:S02]  /*2fe70*/  LDL.LU.64 R182, [R1+0x16d8] ;  /* 0x0016d80001b67983 */ /* 0x000f240000300a00 */
[----:B------:R-:W-:Y:S02]  /*2fe80*/  @P1 LOP3.LUT R2, R2, 0x10, RZ, 0xfc, !PT ;  /* 0x0000001002021812 */ /* 0x000fe400078efcff */
[----:B------:R-:W-:Y:S01]  /*2fe90*/  LOP3.LUT P1, RZ, R17, 0x80, RZ, 0xc0, !PT ;  /* 0x0000008011ff7812 */ /* 0x000fe2000782c0ff */
[----:B------:R-:W4:Y:S01]  /*2fea0*/  LDL.LU R187, [R1+0x740] ;  /* 0x0007400001bb7983 */ /* 0x000f220000300800 */
[----:B------:R-:W-:-:S11]  /*2feb0*/  LOP3.LUT R2, R2, 0xffffffdf, RZ, 0xc0, !PT ;  /* 0xffffffdf02027812 */ /* 0x000fd600078ec0ff */
        /* <DEDUP_REMOVED lines=20> */
[----:B------:R-:W-:Y:S01]  /*30000*/  LOP3.LUT R2, R2, 0xffffefff, RZ, 0xc0, !PT ;  /* 0xffffefff02027812 */ /* 0x000fe200078ec0ff */
[----:B------:R1:W-:Y:S10]  /*30010*/  @P0 STG.E desc[UR32][R180.64], R190 ;  /* 0x000000beb4000986 */ /* 0x0003f4000c101920 */
[----:B------:R-:W-:-:S02]  /*30020*/  @P1 LOP3.LUT R2, R2, 0x1000, RZ, 0xfc, !PT ;  /* 0x0000100002021812 */ /* 0x000fc400078efcff */
[----:B------:R-:W-:Y:S01]  /*30030*/  LOP3.LUT P1, RZ, R17, 0x8000, RZ, 0xc0, !PT ;  /* 0x0000800011ff7812 */ /* 0x000fe2000782c0ff */
[----:B-1----:R-:W4:Y:S01]  /*30040*/  LDL.LU.64 R180, [R1+0x16d0] ;  /* 0x0016d00001b47983 */ /* 0x002f220000300a00 */
[----:B------:R-:W-:-:S03]  /*30050*/  LOP3.LUT R2, R2, 0xffffdfff, RZ, 0xc0, !PT ;  /* 0xffffdfff02027812 */ /* 0x000fc600078ec0ff */
[----:B------:R-:W4:Y:S08]  /*30060*/  LDL.LU R190, [R1+0x754] ;  /* 0x0007540001be7983 */ /* 0x000f300000300800 */
[----:B------:R-:W-:Y:S02]  /*30070*/  @P1 LOP3.LUT R2, R2, 0x2000, RZ, 0xfc, !PT ;  /* 0x0000200002021812 */ /* 0x000fe400078efcff */
[----:B------:R-:W-:Y:S01]  /*30080*/  LOP3.LUT P1, RZ, R17, 0x10000, RZ, 0xc0, !PT ;  /* 0x0001000011ff7812 */ /* 0x000fe2000782c0ff */
[----:B------:R1:W-:Y:S01]  /*30090*/  @P6 STG.E desc[UR32][R184.64], R191 ;  /* 0x000000bfb8006986 */ /* 0x0003e2000c101920 */
[----:B------:R-:W-:-:S03]  /*300a0*/  LOP3.LUT R2, R2, 0xffffbfff, RZ, 0xc0, !PT ;  /* 0xffffbfff02027812 */ /* 0x000fc600078ec0ff */
[----:B-1----:R-:W4:Y:S04]  /*300b0*/  LDL.LU.64 R184, [R1+0x16c8] ;  /* 0x0016c80001b87983 */ /* 0x002f280000300a00 */
[----:B------:R-:W4:Y:S04]  /*300c0*/  LDL.LU R191, [R1+0x744] ;  /* 0x0007440001bf7983 */ /* 0x000f280000300800 */
        /* <DEDUP_REMOVED lines=13> */
[C---:B------:R-:W-:Y:S01]  /*301a0*/  LOP3.LUT P1, RZ, R17.reuse, 0x80000, RZ, 0xc0, !PT ;  /* 0x0008000011ff7812 */ /* 0x040fe2000782c0ff */
[----:B---3--:R1:W-:Y:S01]  /*301b0*/  @P3 STG.E desc[UR32][R198.64], R252 ;  /* 0x000000fcc6003986 */ /* 0x0083e2000c101920 */
[----:B------:R-:W-:-:S02]  /*301c0*/  LOP3.LUT P2, RZ, R17, 0x80000000, RZ, 0xc0, !PT ;  /* 0x8000000011ff7812 */ /* 0x000fc4000784c0ff */
[----:B------:R-:W-:Y:S01]  /*301d0*/  LOP3.LUT R2, R2, 0xfffdffff, RZ, 0xc0, !PT ;  /* 0xfffdffff02027812 */ /* 0x000fe200078ec0ff */
[----:B-1----:R-:W3:Y:S04]  /*301e0*/  LDL.LU.64 R198, [R1+0x16b0] ;  /* 0x0016b00001c67983 */ /* 0x002ee80000300a00 */
[----:B------:R-:W3:Y:S04]  /*301f0*/  LDL.LU R252, [R1+0x75c] ;  /* 0x00075c0001fc7983 */ /* 0x000ee80000300800 */
[----:B------:R-:W-:Y:S02]  /*30200*/  @P1 LOP3.LUT R2, R2, 0x20000, RZ, 0xfc, !PT ;  /* 0x0002000002021812 */ /* 0x000fe400078efcff */
[----:B------:R-:W-:Y:S01]  /*30210*/  LOP3.LUT P1, RZ, R17, 0x100000, RZ, 0xc0, !PT ;  /* 0x0010000011ff7812 */ /* 0x000fe2000782c0ff */
[----:B--2---:R1:W-:Y:S01]  /*30220*/  @P2 STG.E desc[UR32][R202.64], R27 ;  /* 0x0000001bca002986 */ /* 0x0043e2000c101920 */
[----:B------:R-:W-:-:S03]  /*30230*/  LOP3.LUT R2, R2, 0xfffbffff, RZ, 0xc0, !PT ;  /* 0xfffbffff02027812 */ /* 0x000fc600078ec0ff */
[----:B-1----:R-:W2:Y:S04]  /*30240*/  LDL.LU.64 R202, [R1+0x16a8] ;  /* 0x0016a80001ca7983 */ /* 0x002ea80000300a00 */
[----:B------:R-:W2:Y:S04]  /*30250*/  LDL.LU R27, [R1+0x74c] ;  /* 0x00074c00011b7983 */ /* 0x000ea80000300800 */
[----:B------:R-:W-:Y:S02]  /*30260*/  @P1 LOP3.LUT R2, R2, 0x40000, RZ, 0xfc, !PT ;  /* 0x0004000002021812 */ /* 0x000fe400078efcff */
[----:B------:R-:W-:-:S02]  /*30270*/  LOP3.LUT P1, RZ, R17, 0x200000, RZ, 0xc0, !PT ;  /* 0x0020000011ff7812 */ /* 0x000fc4000782c0ff */
        /* <DEDUP_REMOVED lines=26> */
[----:B------:R-:W-:-:S13]  /*30420*/  LOP3.LUT P1, RZ, R17, 0x40000000, RZ, 0xc0, !PT ;  /* 0x4000000011ff7812 */ /* 0x000fda000782c0ff */
[----:B------:R-:W-:Y:S01]  /*30430*/  @P1 STG.E desc[UR32][R14.64], R12 ;  /* 0x0000000c0e001986 */ /* 0x000fe2000c101920 */
[----:B------:R-:W-:-:S13]  /*30440*/  LOP3.LUT P1, RZ, R2, 0x8000000, RZ, 0xc0, !PT ;  /* 0x0800000002ff7812 */ /* 0x000fda000782c0ff */
[----:B------:R-:W-:Y:S01]  /*30450*/  @P1 STG.E desc[UR32][R8.64], R13 ;  /* 0x0000000d08001986 */ /* 0x000fe2000c101920 */
[----:B------:R-:W-:-:S13]  /*30460*/  LOP3.LUT P1, RZ, R2, 0x4000000, RZ, 0xc0, !PT ;  /* 0x0400000002ff7812 */ /* 0x000fda000782c0ff */
[----:B----4-:R-:W-:Y:S01]  /*30470*/  @P1 STG.E desc[UR32][R174.64], R172 ;  /* 0x000000acae001986 */ /* 0x010fe2000c101920 */
[----:B------:R-:W-:-:S13]  /*30480*/  LOP3.LUT P1, RZ, R2, 0x2000000, RZ, 0xc0, !PT ;  /* 0x0200000002ff7812 */ /* 0x000fda000782c0ff */
        /* <DEDUP_REMOVED lines=14> */
[----:B---3--:R-:W-:Y:S01]  /*30570*/  @P1 STG.E desc[UR32][R198.64], R252 ;  /* 0x000000fcc6001986 */ /* 0x008fe2000c101920 */
[----:B------:R-:W-:-:S13]  /*30580*/  LOP3.LUT P1, RZ, R2, 0x20000, RZ, 0xc0, !PT ;  /* 0x0002000002ff7812 */ /* 0x000fda000782c0ff */
[----:B--2---:R1:W-:Y:S04]  /*30590*/  @P1 STG.E desc[UR32][R202.64], R27 ;  /* 0x0000001bca001986 */ /* 0x0043e8000c101920 */
[----:B-1----:R-:W2:Y:S04]  /*305a0*/  LDL.LU.64 R202, [R1+0x16a0] ;  /* 0x0016a00001ca7983 */ /* 0x002ea80000300a00 */
[----:B------:R-:W2:Y:S04]  /*305b0*/  LDL.LU R169, [R1+0x730] ;  /* 0x0007300001a97983 */ /* 0x000ea80000300800 */
[----:B------:R-:W3:Y:S04]  /*305c0*/  LDL.LU.64 R170, [R1+0x1698] ;  /* 0x0016980001aa7983 */ /* 0x000ee80000300a00 */
[----:B------:R-:W3:Y:S04]  /*305d0*/  LDL.LU R42, [R1+0x720] ;  /* 0x00072000012a7983 */ /* 0x000ee80000300800 */
[----:B------:R-:W4:Y:S04]  /*305e0*/  LDL.LU.64 R38, [R1+0x1690] ;  /* 0x0016900001267983 */ /* 0x000f280000300a00 */
[----:B------:R-:W4:Y:S04]  /*305f0*/  LDL.LU R43, [R1+0x734] ;  /* 0x00073400012b7983 */ /* 0x000f280000300800 */
        /* <DEDUP_REMOVED lines=19> */
[----:B------:R-:W4:Y:S01]  /*30730*/  LDL.LU R176, [R1+0x718] ;  /* 0x0007180001b07983 */ /* 0x000f220000300800 */
[----:B------:R-:W-:-:S03]  /*30740*/  LOP3.LUT P1, RZ, R2, 0x10000, RZ, 0xc0, !PT ;  /* 0x0001000002ff7812 */ /* 0x000fc6000782c0ff */
        /* <DEDUP_REMOVED lines=12> */
[----:B--2---:R1:W-:Y:S01]  /*30810*/  @P1 STG.E desc[UR32][R202.64], R169 ;  /* 0x000000a9ca001986 */ /* 0x0043e2000c101920 */
[----:B------:R-:W-:-:S02]  /*30820*/  LOP3.LUT P1, RZ, R2, 0x8000, RZ, 0xc0, !PT ;  /* 0x0000800002ff7812 */ /* 0x000fc4000782c0ff */
[----:B------:R-:W-:Y:S01]  /*30830*/  LOP3.LUT R4, R4, 0xffffefff, RZ, 0xc0, !PT ;  /* 0xffffefff04047812 */ /* 0x000fe200078ec0ff */
[----:B-1----:R-:W2:Y:S10]  /*30840*/  LDL.LU.64 R202, [R1+0x1930] ;  /* 0x0019300001ca7983 */ /* 0x002eb40000300a00 */
[----:B---3--:R-:W-:Y:S01]  /*30850*/  @P1 STG.E desc[UR32][R170.64], R42 ;  /* 0x0000002aaa001986 */ /* 0x008fe2000c101920 */
        /* <DEDUP_REMOVED lines=12> */
[----:B------:R-:W-:-:S03]  /*30920*/  LOP3.LUT P1, RZ, R2, 0x100, RZ, 0xc0, !PT ;  /* 0x0000010002ff7812 */ /* 0x000fc6000782c0ff */
[----:B-1----:R-:W3:Y:S10]  /*30930*/  LDL.LU.64 R10, [R1+0x1608] ;  /* 0x00160800010a7983 */ /* 0x002ef40000300a00 */
[----:B------:R1:W-:Y:S01]  /*30940*/  @P1 STG.E desc[UR32][R14.64], R9 ;  /* 0x000000090e001986 */ /* 0x0003e2000c101920 */
[----:B------:R-:W-:-:S03]  /*30950*/  LOP3.LUT P1, RZ, R2, 0x80, RZ, 0xc0, !PT ;  /* 0x0000008002ff7812 */ /* 0x000fc6000782c0ff */
[----:B------:R-:W3:Y:S04]  /*30960*/  LDL.LU R8, [R1+0x6e4] ;  /* 0x0006e40001087983 */ /* 0x000ee80000300800 */
[----:B-1----:R-:W4:Y:S06]  /*30970*/  LDL.LU.64 R14, [R1+0x1600] ;  /* 0x00160000010e7983 */ /* 0x002f2c0000300a00 */
[----:B------:R1:W-:Y:S01]  /*30980*/  @P1 STG.E desc[UR32][R12.64], R175 ;  /* 0x000000af0c001986 */ /* 0x0003e2000c101920 */
[----:B------:R-:W-:-:S03]  /*30990*/  LOP3.LUT P1, RZ, R2, 0x40, RZ, 0xc0, !PT ;  /* 0x0000004002ff7812 */ /* 0x000fc6000782c0ff */
[----:B------:R-:W4:Y:S04]  /*309a0*/  LDL.LU R9, [R1+0x6f8] ;  /* 0x0006f80001097983 */ /* 0x000f280000300800 */
[----:B-1----:R-:W2:Y:S06]  /*309b0*/  LDL.LU.64 R12, [R1+0x15f8] ;  /* 0x0015f800010c7983 */ /* 0x002eac0000300a00 */
[----:B------:R1:W-:Y:S01]  /*309c0*/  @P1 STG.E desc[UR32][R178.64], R174 ;  /* 0x000000aeb2001986 */ /* 0x0003e2000c101920 */
[----:B------:R-:W-:-:S03]  /*309d0*/  LOP3.LUT P1, RZ, R2, 0x20, RZ, 0xc0, !PT ;  /* 0x0000002002ff7812 */ /* 0x000fc6000782c0ff */
[----:B------:R-:W2:Y:S04]  /*309e0*/  LDL.LU R175, [R1+0x6e8] ;  /* 0x0006e80001af7983 */ /* 0x000ea80000300800 */
[----:B-1----:R-:W2:Y:S06]  /*309f0*/  LDL.LU.64 R178, [R1+0x15f0] ;  /* 0x0015f00001b27983 */ /* 0x002eac0000300a00 */
[----:B------:R1:W-:Y:S01]  /*30a00*/  @P1 STG.E desc[UR32][R172.64], R177 ;  /* 0x000000b1ac001986 */ /* 0x0003e2000c101920 */
[----:B------:R-:W-:-:S03]  /*30a10*/  LOP3.LUT P1, RZ, R2, 0x10, RZ, 0xc0, !PT ;  /* 0x0000001002ff7812 */ /* 0x000fc6000782c0ff */
[----:B------:R-:W2:Y:S04]  /*30a20*/  LDL.LU R174, [R1+0x6fc] ;  /* 0x0006fc0001ae7983 */ /* 0x000ea80000300800 */
[----:B-1----:R-:W2:Y:S06]  /*30a30*/  LDL.LU.64 R172, [R1+0x15e8] ;  /* 0x0015e80001ac7983 */ /* 0x002eac0000300a00 */
[----:B------:R1:W-:Y:S01]  /*30a40*/  @P1 STG.E desc[UR32][R182.64], R176 ;  /* 0x000000b0b6001986 */ /* 0x0003e2000c101920 */
[----:B------:R-:W-:-:S03]  /*30a50*/  LOP3.LUT P1, RZ, R20, 0x80, RZ, 0xc0, !PT ;  /* 0x0000008014ff7812 */ /* 0x000fc6000782c0ff */
[----:B------:R-:W2:Y:S01]  /*30a60*/  LDL.LU R177, [R1+0x6ec] ;  /* 0x0006ec0001b17983 */ /* 0x000ea20000300800 */
[----:B------:R-:W-:-:S03]  /*30a70*/  LOP3.LUT P0, RZ, R17, 0x20, RZ, 0xc0, !PT ;  /* 0x0000002011ff7812 */ /* 0x000fc6000780c0ff */
[----:B-1----:R-:W2:Y:S06]  /*30a80*/  LDL.LU.64 R182, [R1+0x15e0] ;  /* 0x0015e00001b67983 */ /* 0x002eac0000300a00 */
[----:B------:R-:W-:Y:S02]  /*30a90*/  @P1 LOP3.LUT R4, R4, 0x1000, RZ, 0xfc, !PT ;  /* 0x0000100004041812 */ /* 0x000fe400078efcff */
[----:B------:R-:W-:Y:S01]  /*30aa0*/  LOP3.LUT P1, RZ, R20, 0x100, RZ, 0xc0, !PT ;  /* 0x0000010014ff7812 */ /* 0x000fe2000782c0ff */
[----:B------:R-:W2:Y:S01]  /*30ab0*/  LDL.LU R176, [R1+0x6d0] ;  /* 0x0006d00001b07983 */ /* 0x000ea20000300800 */
        /* <DEDUP_REMOVED lines=22> */
[----:B------:R1:W-:Y:S01]  /*30c20*/  @P0 STG.E desc[UR32][R186.64], R181 ;  /* 0x000000b5ba000986 */ /* 0x0003e2000c101920 */
[----:B------:R-:W-:-:S09]  /*30c30*/  LOP3.LUT P6, RZ, R17, 0x10, RZ, 0xc0, !PT ;  /* 0x0000001011ff7812 */ /* 0x000fd200078cc0ff */
[----:B------:R-:W-:Y:S02]  /*30c40*/  @P1 LOP3.LUT R4, R4, 0x100000, RZ, 0xfc, !PT ;  /* 0x0010000004041812 */ /* 0x000fe400078efcff */
[----:B------:R-:W-:Y:S01]  /*30c50*/  LOP3.LUT P1, RZ, R20, 0x10000, RZ, 0xc0, !PT ;  /* 0x0001000014ff7812 */ /* 0x000fe2000782c0ff */
[----:B-1----:R-:W2:Y:S01]  /*30c60*/  LDL.LU.64 R186, [R1+0x15d8] ;  /* 0x0015d80001ba7983 */ /* 0x002ea20000300a00 */
[----:B------:R-:W-:-:S03]  /*30c70*/  LOP3.LUT R4, R4, 0xffdfffff, RZ, 0xc0, !PT ;  /* 0xffdfffff04047812 */ /* 0x000fc600078ec0ff */
[----:B------:R-:W2:Y:S01]  /*30c80*/  LDL.LU R181, [R1+0x6c0] ;  /* 0x0006c00001b57983 */ /* 0x000ea20000300800 */
[----:B------:R-:W-:-:S07]  /*30c90*/  LOP3.LUT P5, RZ, R17, 0x8, RZ, 0xc0, !PT ;  /* 0x0000000811ff7812 */ /* 0x000fce00078ac0ff */
[----:B------:R-:W-:Y:S02]  /*30ca0*/  @P1 LOP3.LUT R4, R4, 0x200000, RZ, 0xfc, !PT ;  /* 0x0020000004041812 */ /* 0x000fe400078efcff */
[----:B------:R-:W-:Y:S01]  /*30cb0*/  LOP3.LUT P1, RZ, R20, 0x20000, RZ, 0xc0, !PT ;  /* 0x0002000014ff7812 */ /* 0x000fe2000782c0ff */
[----:B------:R1:W-:Y:S01]  /*30cc0*/  @P6 STG.E desc[UR32][R184.64], R180 ;  /* 0x000000b4b8006986 */ /* 0x0003e2000c101920 */
[----:B------:R-:W-:-:S03]  /*30cd0*/  LOP3.LUT R4, R4, 0xffbfffff, RZ, 0xc0, !PT ;  /* 0xffbfffff04047812 */ /* 0x000fc600078ec0ff */
[----:B-1----:R-:W2:Y:S04]  /*30ce0*/  LDL.LU.64 R184, [R1+0x15d0] ;  /* 0x0015d00001b87983 */ /* 0x002ea80000300a00 */
[----:B------:R-:W2:Y:S04]  /*30cf0*/  LDL.LU R180, [R1+0x6d4] ;  /* 0x0006d40001b47983 */ /* 0x000ea80000300800 */
[----:B------:R-:W-:Y:S02]  /*30d00*/  @P1 LOP3.LUT R4, R4, 0x400000, RZ, 0xfc, !PT ;  /* 0x0040000004041812 */ /* 0x000fe400078efcff */
[----:B------:R-:W-:Y:S01]  /*30d10*/  LOP3.LUT P1, RZ, R20, 0x40000, RZ, 0xc0, !PT ;  /* 0x0004000014ff7812 */ /* 0x000fe2000782c0ff */
[----:B------:R1:W-:Y:S01]  /*30d20*/  @P5 STG.E desc[UR32][R190.64], R188 ;  /* 0x000000bcbe005986 */ /* 0x0003e2000c101920 */
[----:B------:R-:W-:-:S02]  /*30d30*/  LOP3.LUT P4, RZ, R17, 0x4, RZ, 0xc0, !PT ;  /* 0x0000000411ff7812 */ /* 0x000fc4000788c0ff */
[----:B------:R-:W-:Y:S01]  /*30d40*/  LOP3.LUT R4, R4, 0xff7fffff, RZ, 0xc0, !PT ;  /* 0xff7fffff04047812 */ /* 0x000fe200078ec0ff */
        /* <DEDUP_REMOVED lines=51> */
[----:B---3--:R-:W-:Y:S01]  /*31080*/  @P1 STG.E desc[UR32][R10.64], R8 ;  /* 0x000000080a001986 */ /* 0x008fe2000c101920 */
[----:B------:R-:W-:-:S13]  /*31090*/  LOP3.LUT P1, RZ, R2, 0x8, RZ, 0xc0, !PT ;  /* 0x0000000802ff7812 */ /* 0x000fda000782c0ff */
[----:B----4-:R-:W-:Y:S01]  /*310a0*/  @P1 STG.E desc[UR32][R14.64], R9 ;  /* 0x000000090e001986 */ /* 0x010fe2000c101920 */
[----:B------:R-:W-:-:S13]  /*310b0*/  LOP3.LUT P1, RZ, R2, 0x4, RZ, 0xc0, !PT ;  /* 0x0000000402ff7812 */ /* 0x000fda000782c0ff */
[----:B--2---:R-:W-:Y:S01]  /*310c0*/  @P1 STG.E desc[UR32][R12.64], R175 ;  /* 0x000000af0c001986 */ /* 0x004fe2000c101920 */
        /* <DEDUP_REMOVED lines=17> */
[----:B------:R1:W-:Y:S04]  /*311e0*/  @P1 STG.E desc[UR32][R198.64], R27 ;  /* 0x0000001bc6001986 */ /* 0x0003e8000c101920 */
        /* <DEDUP_REMOVED lines=147> */
[----:B------:R-:W2:Y:S01]  /*31b20*/  LDL.LU R26, [R1+0x65c] ;  /* 0x00065c00011a7983 */ /* 0x000ea20000300800 */
[----:B------:R-:W-:-:S03]  /*31b30*/  LOP3.LUT R4, R4, 0xfffffff7, RZ, 0xc0, !PT ;  /* 0xfffffff704047812 */ /* 0x000fc600078ec0ff */
[----:B------:R-:W2:Y:S04]  /*31b40*/  LDL.LU.64 R168, [R1+0x14a8] ;  /* 0x0014a80001a87983 */ /* 0x000ea80000300a00 */
[----:B------:R-:W2:Y:S04]  /*31b50*/  LDL.LU R38, [R1+0x64c] ;  /* 0x00064c0001267983 */ /* 0x000ea80000300800 */
[----:B------:R-:W-:Y:S01]  /*31b60*/  @P1 LOP3.LUT R4, R4, 0x8, RZ, 0xfc, !PT ;  /* 0x0000000804041812 */ /* 0x000fe200078efcff */
[----:B------:R-:W2:Y:S01]  /*31b70*/  LDL.LU.64 R170, [R1+0x14a0] ;  /* 0x0014a00001aa7983 */ /* 0x000ea20000300a00 */
[----:B------:R-:W-:-:S02]  /*31b80*/  LOP3.LUT P1, RZ, R18, 0x1000000, RZ, 0xc0, !PT ;  /* 0x0100000012ff7812 */ /* 0x000fc4000782c0ff */
[----:B------:R-:W-:Y:S01]  /*31b90*/  LOP3.LUT R4, R4, 0xffffffef, RZ, 0xc0, !PT ;  /* 0xffffffef04047812 */ /* 0x000fe200078ec0ff */
[----:B------:R-:W2:Y:S04]  /*31ba0*/  LDL.LU R39, [R1+0x630] ;  /* 0x0006300001277983 */ /* 0x000ea80000300800 */
[----:B------:R-:W2:Y:S04]  /*31bb0*/  LDL.LU.64 R42, [R1+0x1498] ;  /* 0x00149800012a7983 */ /* 0x000ea80000300a00 */
[----:B------:R-:W2:Y:S02]  /*31bc0*/  LDL.LU R40, [R1+0x620] ;  /* 0x0006200001287983 */ /* 0x000ea40000300800 */
[----:B------:R-:W-:-:S02]  /*31bd0*/  @P1 LOP3.LUT R4, R4, 0x10, RZ, 0xfc, !PT ;  /* 0x0000001004041812 */ /* 0x000fc400078efcff */
        /* <DEDUP_REMOVED lines=28> */
[----:B---3--:R1:W-:Y:S01]  /*31da0*/  @P1 STG.E desc[UR32][R32.64], R14 ;  /* 0x0000000e20001986 */ /* 0x0083e2000c101920 */
[----:B------:R-:W-:-:S03]  /*31db0*/  LOP3.LUT P1, RZ, R4, 0x800, RZ, 0xc0, !PT ;  /* 0x0000080004ff7812 */ /* 0x000fc6000782c0ff */
[----:B-1----:R-:W3:Y:S10]  /*31dc0*/  LDL.LU.64 R32, [R1+0x1478] ;  /* 0x0014780001207983 */ /* 0x002ef40000300a00 */
[----:B----4-:R1:W-:Y:S01]  /*31dd0*/  @P1 STG.E desc[UR32][R10.64], R15 ;  /* 0x0000000f0a001986 */ /* 0x0103e2000c101920 */
[----:B------:R-:W-:-:S03]  /*31de0*/  LOP3.LUT P1, RZ, R4, 0x400, RZ, 0xc0, !PT ;  /* 0x0000040004ff7812 */ /* 0x000fc6000782c0ff */
[----:B------:R-:W3:Y:S04]  /*31df0*/  LDL.LU R14, [R1+0x628] ;  /* 0x00062800010e7983 */ /* 0x000ee80000300800 */
[----:B-1----:R-:W4:Y:S06]  /*31e00*/  LDL.LU.64 R10, [R1+0x1470] ;  /* 0x00147000010a7983 */ /* 0x002f2c0000300a00 */
[----:B--2---:R1:W-:Y:S01]  /*31e10*/  @P1 STG.E desc[UR32][R8.64], R175 ;  /* 0x000000af08001986 */ /* 0x0043e2000c101920 */
        /* <DEDUP_REMOVED lines=38> */
[----:B-1----:R-:W2:Y:S04]  /*32080*/  LDL.LU.64 R192, [R1+0x1420] ;  /* 0x0014200001c07983 */ /* 0x002ea80000300a00 */
[----:B------:R-:W2:Y:S04]  /*32090*/  LDL.LU R27, [R1+0x4f0] ;  /* 0x0004f000011b7983 */ /* 0x000ea80000300800 */
[----:B------:R-:W3:Y:S01]  /*320a0*/  LDL.LU.64 R4, [R1+0x14b0] ;  /* 0x0014b00001047983 */ /* 0x000ee20000300a00 */
[----:B------:R-:W-:-:S03]  /*320b0*/  LOP3.LUT R20, R20, 0xefffffff, RZ, 0xc0, !PT ;  /* 0xefffffff14147812 */ /* 0x000fc600078ec0ff */
[----:B---3--:R-:W-:Y:S01]  /*320c0*/  @P1 STG.E desc[UR32][R4.64], R26 ;  /* 0x0000001a04001986 */ /* 0x008fe2000c101920 */
        /* <DEDUP_REMOVED lines=31> */
[----:B------:R-:W-:-:S03]  /*322c0*/  LOP3.LUT R17, R17, 0xfffffffe, RZ, 0xc0, !PT ;  /* 0xfffffffe11117812 */ /* 0x000fc600078ec0ff */
[----:B-1----:R-:W2:Y:S06]  /*322d0*/  LDL.LU.64 R178, [R1+0x13f8] ;  /* 0x0013f80001b27983 */ /* 0x002eac0000300a00 */
[----:B------:R1:W-:Y:S01]  /*322e0*/  @P1 STG.E desc[UR32][R172.64], R176 ;  /* 0x000000b0ac001986 */ /* 0x0003e2000c101920 */
[----:B------:R-:W-:-:S03]  /*322f0*/  LOP3.LUT P1, RZ, R23, 0x200, RZ, 0xc0, !PT ;  /* 0x0000020017ff7812 */ /* 0x000fc6000782c0ff */
[----:B------:R-:W2:Y:S04]  /*32300*/  LDL.LU R177, [R1+0x4e8] ;  /* 0x0004e80001b17983 */ /* 0x000ea80000300800 */
[----:B-1----:R-:W2:Y:S06]  /*32310*/  LDL.LU.64 R172, [R1+0x13f0] ;  /* 0x0013f00001ac7983 */ /* 0x002eac0000300a00 */
[----:B------:R-:W-:-:S02]  /*32320*/  @P1 LOP3.LUT R20, R20, 0x10000000, RZ, 0xfc, !PT ;  /* 0x1000000014141812 */ /* 0x000fc400078efcff */
        /* <DEDUP_REMOVED lines=33> */
[----:B------:R1:W-:Y:S01]  /*32540*/  @P0 STG.E desc[UR32][R182.64], R181 ;  /* 0x000000b5b6000986 */ /* 0x0003e2000c101920 */
[----:B------:R-:W-:-:S09]  /*32550*/  LOP3.LUT P6, RZ, R18, 0x40, RZ, 0xc0, !PT ;  /* 0x0000004012ff7812 */ /* 0x000fd200078cc0ff */
[----:B------:R-:W-:Y:S01]  /*32560*/  @P1 LOP3.LUT R17, R17, 0x80, RZ, 0xfc, !PT ;  /* 0x0000008011111812 */ /* 0x000fe200078efcff */
[----:B-1----:R-:W2:Y:S01]  /*32570*/  LDL.LU.64 R182, [R1+0x13e8] ;  /* 0x0013e80001b67983 */ /* 0x002ea20000300a00 */
[----:B------:R-:W-:-:S03]  /*32580*/  LOP3.LUT P1, RZ, R23, 0x200000, RZ, 0xc0, !PT ;  /* 0x0020000017ff7812 */ /* 0x000fc6000782c0ff */
[----:B------:R-:W2:Y:S01]  /*32590*/  LDL.LU R181, [R1+0x4ec] ;  /* 0x0004ec0001b57983 */ /* 0x000ea20000300800 */
[----:B------:R-:W-:Y:S02]  /*325a0*/  LOP3.LUT R17, R17, 0xfffffeff, RZ, 0xc0, !PT ;  /* 0xfffffeff11117812 */ /* 0x000fe400078ec0ff */
[----:B------:R-:W-:Y:S01]  /*325b0*/  LOP3.LUT P5, RZ, R18, 0x20, RZ, 0xc0, !PT ;  /* 0x0000002012ff7812 */ /* 0x000fe200078ac0ff */
[----:B------:R1:W-:Y:S06]  /*325c0*/  @P6 STG.E desc[UR32][R186.64], R180 ;  /* 0x000000b4ba006986 */ /* 0x0003ec000c101920 */
[----:B------:R-:W-:-:S02]  /*325d0*/  @P1 LOP3.LUT R17, R17, 0x100, RZ, 0xfc, !PT ;  /* 0x0000010011111812 */ /* 0x000fc400078efcff */
[----:B------:R-:W-:Y:S01]  /*325e0*/  LOP3.LUT P1, RZ, R23, 0x400000, RZ, 0xc0, !PT ;  /* 0x0040000017ff7812 */ /* 0x000fe2000782c0ff */
[----:B-1----:R-:W2:Y:S04]  /*325f0*/  LDL.LU.64 R186, [R1+0x13e0] ;  /* 0x0013e00001ba7983 */ /* 0x002ea80000300a00 */
[----:B------:R-:W2:Y:S01]  /*32600*/  LDL.LU R180, [R1+0x4d0] ;  /* 0x0004d00001b47983 */ /* 0x000ea20000300800 */
[----:B------:R-:W-:Y:S02]  /*32610*/  LOP3.LUT R17, R17, 0xfffffdff, RZ, 0xc0, !PT ;  /* 0xfffffdff11117812 */ /* 0x000fe400078ec0ff */
[----:B------:R-:W-:Y:S01]  /*32620*/  LOP3.LUT P4, RZ, R18, 0x10, RZ, 0xc0, !PT ;  /* 0x0000001012ff7812 */ /* 0x000fe2000788c0ff */
[----:B------:R1:W-:Y:S04]  /*32630*/  @P5 STG.E desc[UR32][R184.64], R194 ;  /* 0x000000c2b8005986 */ /* 0x0003e8000c101920 */
        /* <DEDUP_REMOVED lines=18> */
[----:B------:R-:W-:-:S03]  /*32760*/  LOP3.LUT R17, R17, 0xffffefff, RZ, 0xc0, !PT ;  /* 0xffffefff11117812 */ /* 0x000fc600078ec0ff */
[----:B------:R1:W-:Y:S04]  /*32770*/  @P2 STG.E desc[UR32][R192.64], R27 ;  /* 0x0000001bc0002986 */ /* 0x0003e8000c101920 */
[----:B------:R-:W-:Y:S02]  /*32780*/  @P1 LOP3.LUT R17, R17, 0x1000, RZ, 0xfc, !PT ;  /* 0x0000100011111812 */ /* 0x000fe400078efcff */
[----:B------:R-:W-:Y:S01]  /*32790*/  LOP3.LUT P1, RZ, R23, 0x4000000, RZ, 0xc0, !PT ;  /* 0x0400000017ff7812 */ /* 0x000fe2000782c0ff */
[----:B-1----:R-:W2:Y:S04]  /*327a0*/  LDL.LU.64 R192, [R1+0x13c0] ;  /* 0x0013c00001c07983 */ /* 0x002ea80000300a00 */
[----:B------:R-:W2:Y:S01]  /*327b0*/  LDL.LU R27, [R1+0x4d8] ;  /* 0x0004d800011b7983 */ /* 0x000ea20000300800 */
[----:B------:R-:W-:-:S03]  /*327c0*/  LOP3.LUT R17, R17, 0xffffdfff, RZ, 0xc0, !PT ;  /* 0xffffdfff11117812 */ /* 0x000fc600078ec0ff */
[----:B------:R-:W2:Y:S04]  /*327d0*/  LDL.LU.64 R4, [R1+0x13b8] ;  /* 0x0013b80001047983 */ /* 0x000ea80000300a00 */
        /* <DEDUP_REMOVED lines=35> */
[----:B-1----:R-:W3:Y:S04]  /*32a10*/  LDL.LU.64 R32, [R1+0x1380] ;  /* 0x0013800001207983 */ /* 0x002ee80000300a00 */
[----:B------:R-:W3:Y:S06]  /*32a20*/  LDL.LU R14, [R1+0x4b8] ;  /* 0x0004b800010e7983 */ /* 0x000eec0000300800 */
[----:B----4-:R1:W-:Y:S01]  /*32a30*/  @P1 STG.E desc[UR32][R10.64], R15 ;  /* 0x0000000f0a001986 */ /* 0x0103e2000c101920 */
[----:B------:R-:W-:-:S03]  /*32a40*/  LOP3.LUT P1, RZ, R17, 0x40000, RZ, 0xc0, !PT ;  /* 0x0004000011ff7812 */ /* 0x000fc6000782c0ff */
[----:B-1----:R-:W4:Y:S04]  /*32a50*/  LDL.LU.64 R10, [R1+0x1378] ;  /* 0x00137800010a7983 */ /* 0x002f280000300a00 */
[----:B------:R-:W4:Y:S06]  /*32a60*/  LDL.LU R15, [R1+0x4a8] ;  /* 0x0004a800010f7983 */ /* 0x000f2c0000300800 */
[----:B--2---:R1:W-:Y:S01]  /*32a70*/  @P1 STG.E desc[UR32][R8.64], R175 ;  /* 0x000000af08001986 */ /* 0x0043e2000c101920 */
[----:B------:R-:W-:-:S03]  /*32a80*/  LOP3.LUT P1, RZ, R17, 0x20000, RZ, 0xc0, !PT ;  /* 0x0002000011ff7812 */ /* 0x000fc6000782c0ff */
[----:B-1----:R-:W2:Y:S04]  /*32a90*/  LDL.LU.64 R8, [R1+0x1370] ;  /* 0x0013700001087983 */ /* 0x002ea80000300a00 */
[----:B------:R-:W2:Y:S06]  /*32aa0*/  LDL.LU R175, [R1+0x4bc] ;  /* 0x0004bc0001af7983 */ /* 0x000eac0000300800 */
[----:B------:R1:W-:Y:S01]  /*32ab0*/  @P1 STG.E desc[UR32][R12.64], R174 ;  /* 0x000000ae0c001986 */ /* 0x0003e2000c101920 */
[----:B------:R-:W-:-:S03]  /*32ac0*/  LOP3.LUT P1, RZ, R17, 0x10000, RZ, 0xc0, !PT ;  /* 0x0001000011ff7812 */ /* 0x000fc6000782c0ff */
[----:B-1----:R-:W2:Y:S04]  /*32ad0*/  LDL.LU.64 R12, [R1+0x1368] ;  /* 0x00136800010c7983 */ /* 0x002ea80000300a00 */
[----:B------:R-:W2:Y:S06]  /*32ae0*/  LDL.LU R174, [R1+0x4ac] ;  /* 0x0004ac0001ae7983 */ /* 0x000eac0000300800 */
[----:B------:R1:W-:Y:S01]  /*32af0*/  @P1 STG.E desc[UR32][R178.64], R177 ;  /* 0x000000b1b2001986 */ /* 0x0003e2000c101920 */
[----:B------:R-:W-:-:S03]  /*32b00*/  LOP3.LUT P1, RZ, R17, 0x8000, RZ, 0xc0, !PT ;  /* 0x0000800011ff7812 */ /* 0x000fc6000782c0ff */
[----:B-1----:R-:W2:Y:S04]  /*32b10*/  LDL.LU.64 R178, [R1+0x1360] ;  /* 0x0013600001b27983 */ /* 0x002ea80000300a00 */
[----:B------:R-:W2:Y:S06]  /*32b20*/  LDL.LU R177, [R1+0x490] ;  /* 0x0004900001b17983 */ /* 0x000eac0000300800 */
[----:B------:R1:W-:Y:S04]  /*32b30*/  @P1 STG.E desc[UR32][R172.64], R176 ;  /* 0x000000b0ac001986 */ /* 0x0003e8000c101920 */
[----:B-1----:R-:W2:Y:S04]  /*32b40*/  LDL.LU.64 R172, [R1+0x1358] ;  /* 0x0013580001ac7983 */ /* 0x002ea80000300a00 */
[----:B------:R-:W2:Y:S01]  /*32b50*/  LDL.LU R176, [R1+0x480] ;  /* 0x0004800001b07983 */ /* 0x000ea20000300800 */
[----:B------:R-:W-:-:S13]  /*32b60*/  LOP3.LUT P1, RZ, R17, 0x4000, RZ, 0xc0, !PT ;  /* 0x0000400011ff7812 */ /* 0x000fda000782c0ff */
[----:B------:R1:W-:Y:S01]  /*32b70*/  @P1 STG.E desc[UR32][R182.64], R181 ;  /* 0x000000b5b6001986 */ /* 0x0003e2000c101920 */
[----:B------:R-:W-:-:S03]  /*32b80*/  LOP3.LUT P1, RZ, R17, 0x2000, RZ, 0xc0, !PT ;  /* 0x0000200011ff7812 */ /* 0x000fc6000782c0ff */
[----:B-1----:R-:W2:Y:S10]  /*32b90*/  LDL.LU.64 R182, [R1+0x1350] ;  /* 0x0013500001b67983 */ /* 0x002eb40000300a00 */
        /* <DEDUP_REMOVED lines=20> */
[----:B------:R-:W-:Y:S01]  /*32ce0*/  @P1 STG.E desc[UR32][R4.64], R26 ;  /* 0x0000001a04001986 */ /* 0x000fe2000c101920 */
[----:B------:R-:W-:-:S03]  /*32cf0*/  LOP3.LUT P1, RZ, R17, 0x80, RZ, 0xc0, !PT ;  /* 0x0000008011ff7812 */ /* 0x000fc6000782c0ff */
[----:B------:R-:W2:Y:S10]  /*32d00*/  LDL.LU R27, [R1+0x48c] ;  /* 0x00048c00011b7983 */ /* 0x000eb40000300800 */
        /* <DEDUP_REMOVED lines=22> */
[----:B-1----:R-:W2:Y:S04]  /*32e70*/  LDL.LU.64 R8, [R1+0x1310] ;  /* 0x0013100001087983 */ /* 0x002ea80000300a00 */
[----:B------:R-:W2:Y:S04]  /*32e80*/  LDL.LU R175, [R1+0x474] ;  /* 0x0004740001af7983 */ /* 0x000ea80000300800 */
[----:B------:R1:W-:Y:S01]  /*32e90*/  @P1 STG.E desc[UR32][R12.64], R174 ;  /* 0x000000ae0c001986 */ /* 0x0003e2000c101920 */
[----:B------:R-:W-:-:S03]  /*32ea0*/  LOP3.LUT P1, RZ, R20, 0x20000000, RZ, 0xc0, !PT ;  /* 0x2000000014ff7812 */ /* 0x000fc6000782c0ff */
[----:B-1----:R-:W2:Y:S04]  /*32eb0*/  LDL.LU.64 R12, [R1+0x1308] ;  /* 0x00130800010c7983 */ /* 0x002ea80000300a00 */
[----:B------:R-:W2:Y:S06]  /*32ec0*/  LDL.LU R174, [R1+0x464] ;  /* 0x0004640001ae7983 */ /* 0x000eac0000300800 */
[----:B------:R1:W-:Y:S01]  /*32ed0*/  @P1 STG.E desc[UR32][R178.64], R177 ;  /* 0x000000b1b2001986 */ /* 0x0003e2000c101920 */
[----:B------:R-:W-:-:S02]  /*32ee0*/  LOP3.LUT P1, RZ, R20, 0x10000000, RZ, 0xc0, !PT ;  /* 0x1000000014ff7812 */ /* 0x000fc4000782c0ff */
[----:B------:R-:W-:Y:S01]  /*32ef0*/  LOP3.LUT R20, R20, 0xffffffef, RZ, 0xc0, !PT ;  /* 0xffffffef14147812 */ /* 0x000fe200078ec0ff */
[----:B-1----:R-:W2:Y:S04]  /*32f00*/  LDL.LU.64 R178, [R1+0x1300] ;  /* 0x0013000001b27983 */ /* 0x002ea80000300a00 */
[----:B------:R-:W2:Y:S06]  /*32f10*/  LDL.LU R177, [R1+0x478] ;  /* 0x0004780001b17983 */ /* 0x000eac0000300800 */
[----:B------:R1:W-:Y:S01]  /*32f20*/  @P1 STG.E desc[UR32][R172.64], R176 ;  /* 0x000000b0ac001986 */ /* 0x0003e2000c101920 */
[----:B------:R-:W-:-:S03]  /*32f30*/  LOP3.LUT P1, RZ, R25, 0x400, RZ, 0xc0, !PT ;  /* 0x0000040019ff7812 */ /* 0x000fc6000782c0ff */
[----:B-1----:R-:W2:Y:S10]  /*32f40*/  LDL.LU.64 R172, [R1+0x12f8] ;  /* 0x0012f80001ac7983 */ /* 0x002eb40000300a00 */
        /* <DEDUP_REMOVED lines=173> */
[----:B------:R-:W-:Y:S02]  /*33a20*/  LOP3.LUT P1, RZ, R20, 0x100, RZ, 0xc0, !PT ;  /* 0x0000010014ff7812 */ /* 0x000fe4000782c0ff */
[----:B------:R-:W-:Y:S01]  /*33a30*/  LOP3.LUT R18, R18, 0xffffefff, RZ, 0xc0, !PT ;  /* 0xffffefff12127812 */ /* 0x000fe200078ec0ff */
        /* <DEDUP_REMOVED lines=19> */
[----:B------:R-:W-:-:S02]  /*33b70*/  LOP3.LUT P1, RZ, R21, 0x800, RZ, 0xc0, !PT ;  /* 0x0000080015ff7812 */ /* 0x000fc4000782c0ff */
[----:B------:R-:W-:Y:S01]  /*33b80*/  LOP3.LUT P0, RZ, R25, 0x200, RZ, 0xc0, !PT ;  /* 0x0000020019ff7812 */ /* 0x000fe2000780c0ff */
        /* <DEDUP_REMOVED lines=359> */
[----:B---3--:R1:W-:Y:S01]  /*35200*/  @P1 STG.E desc[UR32][R194.64], R2 ;  /* 0x00000002c2001986 */ /* 0x0083e2000c101920 */
[----:B------:R-:W-:-:S03]  /*35210*/  LOP3.LUT P1, RZ, R23, 0x40000000, RZ, 0xc0, !PT ;  /* 0x4000000017ff7812 */ /* 0x000fc6000782c0ff */
[----:B-1----:R-:W3:Y:S10]  /*35220*/  LDL.LU.64 R194, [R1+0x1910] ;  /* 0x0019100001c27983 */ /* 0x002ef40000300a00 */
        /* <DEDUP_REMOVED lines=12> */
[----:B-1----:R-:W4:Y:S10]  /*352f0*/  LDL.LU.64 R30, [R1+0x1038] ;  /* 0x00103800011e7983 */ /* 0x002f340000300a00 */
[----:B------:R1:W-:Y:S01]  /*35300*/  @P1 STG.E desc[UR32][R34.64], R29 ;  /* 0x0000001d22001986 */ /* 0x0003e2000c101920 */
[----:B------:R-:W-:-:S03]  /*35310*/  LOP3.LUT P1, RZ, R23, 0x800000, RZ, 0xc0, !PT ;  /* 0x0080000017ff7812 */ /* 0x000fc6000782c0ff */
[----:B------:R-:W4:Y:S04]  /*35320*/  LDL.LU R28, [R1+0x88] ;  /* 0x00008800011c7983 */ /* 0x000f280000300800 */
[----:B-1----:R-:W2:Y:S06]  /*35330*/  LDL.LU.64 R34, [R1+0x1030] ;  /* 0x0010300001227983 */ /* 0x002eac0000300a00 */
[----:B------:R1:W-:Y:S01]  /*35340*/  @P1 STG.E desc[UR32][R32.64], R14 ;  /* 0x0000000e20001986 */ /* 0x0003e2000c101920 */
[----:B------:R-:W-:-:S03]  /*35350*/  LOP3.LUT P1, RZ, R23, 0x400000, RZ, 0xc0, !PT ;  /* 0x0040000017ff7812 */ /* 0x000fc6000782c0ff */
[----:B------:R-:W2:Y:S04]  /*35360*/  LDL.LU R29, [R1+0x9c] ;  /* 0x00009c00011d7983 */ /* 0x000ea80000300800 */
[----:B-1----:R-:W3:Y:S06]  /*35370*/  LDL.LU.64 R32, [R1+0x1028] ;  /* 0x0010280001207983 */ /* 0x002eec0000300a00 */
[----:B------:R1:W-:Y:S01]  /*35380*/  @P1 STG.E desc[UR32][R10.64], R15 ;  /* 0x0000000f0a001986 */ /* 0x0003e2000c101920 */
[----:B------:R-:W-:-:S03]  /*35390*/  LOP3.LUT P1, RZ, R23, 0x200000, RZ, 0xc0, !PT ;  /* 0x0020000017ff7812 */ /* 0x000fc6000782c0ff */
[----:B------:R-:W3:Y:S04]  /*353a0*/  LDL.LU R14, [R1+0x8c] ;  /* 0x00008c00010e7983 */ /* 0x000ee80000300800 */
[----:B-1----:R-:W3:Y:S06]  /*353b0*/  LDL.LU.64 R10, [R1+0x1020] ;  /* 0x00102000010a7983 */ /* 0x002eec0000300a00 */
[----:B------:R1:W-:Y:S01]  /*353c0*/  @P1 STG.E desc[UR32][R8.64], R175 ;  /* 0x000000af08001986 */ /* 0x0003e2000c101920 */
[----:B------:R-:W-:-:S03]  /*353d0*/  LOP3.LUT P1, RZ, R23, 0x100000, RZ, 0xc0, !PT ;  /* 0x0010000017ff7812 */ /* 0x000fc6000782c0ff */
[----:B------:R-:W3:Y:S01]  /*353e0*/  LDL.LU R15, [R1+0x70] ;  /* 0x00007000010f7983 */ /* 0x000ee20000300800 */
[----:B------:R-:W-:-:S03]  /*353f0*/  LOP3.LUT R23, R23, 0xfffffffe, RZ, 0xc0, !PT ;  /* 0xfffffffe17177812 */ /* 0x000fc600078ec0ff */
[----:B-1----:R-:W3:Y:S06]  /*35400*/  LDL.LU.64 R8, [R1+0x1018] ;  /* 0x0010180001087983 */ /* 0x002eec0000300a00 */
[----:B------:R1:W-:Y:S01]  /*35410*/  @P1 STG.E desc[UR32][R12.64], R174 ;  /* 0x000000ae0c001986 */ /* 0x0003e2000c101920 */
[----:B------:R-:W-:-:S03]  /*35420*/  LOP3.LUT P1, RZ, R6, 0x2000, RZ, 0xc0, !PT ;  /* 0x0000200006ff7812 */ /* 0x000fc6000782c0ff */
[----:B------:R-:W3:Y:S01]  /*35430*/  LDL.LU R175, [R1+0x60] ;  /* 0x0000600001af7983 */ /* 0x000ee20000300800 */
[----:B------:R-:W-:-:S03]  /*35440*/  LOP3.LUT P0, RZ, R16, 0x800, RZ, 0xc0, !PT ;  /* 0x0000080010ff7812 */ /* 0x000fc6000780c0ff */
[----:B-1----:R-:W3:Y:S06]  /*35450*/  LDL.LU.64 R12, [R1+0x1010] ;  /* 0x00101000010c7983 */ /* 0x002eec0000300a00 */
[----:B------:R-:W-:Y:S02]  /*35460*/  @P1 LOP3.LUT R21, R21, 0x10000000, RZ, 0xfc, !PT ;  /* 0x1000000015151812 */ /* 0x000fe400078efcff */
[----:B------:R-:W-:Y:S01]  /*35470*/  LOP3.LUT P1, RZ, R6, 0x4000, RZ, 0xc0, !PT ;  /* 0x0000400006ff7812 */ /* 0x000fe2000782c0ff */
[----:B------:R-:W3:Y:S01]  /*35480*/  LDL.LU R174, [R1+0x74] ;  /* 0x0000740001ae7983 */ /* 0x000ee20000300800 */
        /* <DEDUP_REMOVED lines=25> */
[----:B-1----:R-:W3:Y:S01]  /*35620*/  LDL.LU.64 R178, [R1+0x1008] ;  /* 0x0010080001b27983 */ /* 0x002ee20000300a00 */
[----:B------:R-:W-:-:S03]  /*35630*/  LOP3.LUT R23, R23, 0xffffffdf, RZ, 0xc0, !PT ;  /* 0xffffffdf17177812 */ /* 0x000fc600078ec0ff */
[----:B------:R-:W3:Y:S01]  /*35640*/  LDL.LU R177, [R1+0x64] ;  /* 0x0000640001b17983 */ /* 0x000ee20000300800 */
[----:B------:R-:W-:-:S07]  /*35650*/  LOP3.LUT P5, RZ, R16, 0x200, RZ, 0xc0, !PT ;  /* 0x0000020010ff7812 */ /* 0x000fce00078ac0ff */
[----:B------:R-:W-:Y:S02]  /*35660*/  @P1 LOP3.LUT R23, R23, 0x20, RZ, 0xfc, !PT ;  /* 0x0000002017171812 */ /* 0x000fe400078efcff */
[----:B------:R-:W-:Y:S01]  /*35670*/  LOP3.LUT P1, RZ, R6, 0x800000, RZ, 0xc0, !PT ;  /* 0x0080000006ff7812 */ /* 0x000fe2000782c0ff */
[----:B------:R1:W-:Y:S01]  /*35680*/  @P6 STG.E desc[UR32][R172.64], R176 ;  /* 0x000000b0ac006986 */ /* 0x0003e2000c101920 */
[----:B------:R-:W-:-:S03]  /*35690*/  LOP3.LUT R23, R23, 0xffffffbf, RZ, 0xc0, !PT ;  /* 0xffffffbf17177812 */ /* 0x000fc600078ec0ff */
[----:B-1----:R-:W3:Y:S04]  /*356a0*/  LDL.LU.64 R172, [R1+0x1000] ;  /* 0x0010000001ac7983 */ /* 0x002ee80000300a00 */
[----:B------:R-:W3:Y:S04]  /*356b0*/  LDL.LU R176, [R1+0x78] ;  /* 0x0000780001b07983 */ /* 0x000ee80000300800 */
[----:B------:R-:W-:Y:S02]  /*356c0*/  @P1 LOP3.LUT R23, R23, 0x40, RZ, 0xfc, !PT ;  /* 0x0000004017171812 */ /* 0x000fe400078efcff */
[----:B------:R-:W-:Y:S01]  /*356d0*/  LOP3.LUT P1, RZ, R6, 0x1000000, RZ, 0xc0, !PT ;  /* 0x0100000006ff7812 */ /* 0x000fe2000782c0ff */
[----:B------:R1:W-:Y:S01]  /*356e0*/  @P5 STG.E desc[UR32][R182.64], R181 ;  /* 0x000000b5b6005986 */ /* 0x0003e2000c101920 */
[----:B------:R-:W-:-:S02]  /*356f0*/  LOP3.LUT P4, RZ, R16, 0x100, RZ, 0xc0, !PT ;  /* 0x0000010010ff7812 */ /* 0x000fc4000788c0ff */
[----:B------:R-:W-:Y:S01]  /*35700*/  LOP3.LUT R23, R23, 0xffffff7f, RZ, 0xc0, !PT ;  /* 0xffffff7f17177812 */ /* 0x000fe200078ec0ff */
        /* <DEDUP_REMOVED lines=19> */
[----:B------:R-:W-:-:S03]  /*35840*/  LOP3.LUT R23, R23, 0xfffffbff, RZ, 0xc0, !PT ;  /* 0xfffffbff17177812 */ /* 0x000fc600078ec0ff */
[----:B-1----:R-:W3:Y:S04]  /*35850*/  LDL.LU.64 R190, [R1+0xfe0] ;  /* 0x000fe00001be7983 */ /* 0x002ee80000300a00 */
[----:B------:R-:W3:Y:S04]  /*35860*/  LDL.LU R27, [R1+0x50] ;  /* 0x00005000011b7983 */ /* 0x000ee80000300800 */
        /* <DEDUP_REMOVED lines=29> */
[----:B----4-:R-:W-:Y:S01]  /*35a40*/  @P1 STG.E desc[UR32][R30.64], R28 ;  /* 0x0000001c1e001986 */ /* 0x010fe2000c101920 */
[----:B------:R-:W-:-:S13]  /*35a50*/  LOP3.LUT P1, RZ, R23, 0x80000, RZ, 0xc0, !PT ;  /* 0x0008000017ff7812 */ /* 0x000fda000782c0ff */
[----:B--2---:R-:W-:Y:S01]  /*35a60*/  @P1 STG.E desc[UR32][R34.64], R29 ;  /* 0x0000001d22001986 */ /* 0x004fe2000c101920 */
[----:B------:R-:W-:-:S13]  /*35a70*/  LOP3.LUT P1, RZ, R23, 0x40000, RZ, 0xc0, !PT ;  /* 0x0004000017ff7812 */ /* 0x000fda000782c0ff */
        /* <DEDUP_REMOVED lines=52> */
[----:B------:R-:W4:Y:S04]  /*35dc0*/  LDL.LU R35, [R1] ;  /* 0x0000000001237983 */ /* 0x000f280000300800 */
[----:B------:R-:W4:Y:S04]  /*35dd0*/  LDL.LU.64 R28, [R1+0xf50] ;  /* 0x000f5000011c7983 */ /* 0x000f280000300a00 */
[----:B------:R-:W4:Y:S04]  /*35de0*/  LDL.LU R252, [R1+0x14] ;  /* 0x0000140001fc7983 */ /* 0x000f280000300800 */
[----:B------:R-:W4:Y:S04]  /*35df0*/  LDL.LU.64 R32, [R1+0xf48] ;  /* 0x000f480001207983 */ /* 0x000f280000300a00 */
[----:B------:R-:W4:Y:S01]  /*35e00*/  LDL.LU R27, [R1+0x4] ;  /* 0x00000400011b7983 */ /* 0x000f220000300800 */
[----:B------:R-:W-:-:S13]  /*35e10*/  LOP3.LUT P1, RZ, R23, 0x100, RZ, 0xc0, !PT ;  /* 0x0000010017ff7812 */ /* 0x000fda000782c0ff */
[----:B--2---:R1:W-:Y:S01]  /*35e20*/  @P1 STG.E desc[UR32][R190.64], R180 ;  /* 0x000000b4be001986 */ /* 0x0043e2000c101920 */
[C---:B------:R-:W-:Y:S02]  /*35e30*/  LOP3.LUT P1, RZ, R23.reuse, 0x80, RZ, 0xc0, !PT ;  /* 0x0000008017ff7812 */ /* 0x040fe4000782c0ff */
[C---:B------:R-:W-:Y:S02]  /*35e40*/  LOP3.LUT P0, RZ, R6.reuse, 0x1000, RZ, 0xc0, !PT ;  /* 0x0000100006ff7812 */ /* 0x040fe4000780c0ff */
[C---:B------:R-:W-:Y:S02]  /*35e50*/  LOP3.LUT P6, RZ, R6.reuse, 0x800, RZ, 0xc0, !PT ;  /* 0x0000080006ff7812 */ /* 0x040fe400078cc0ff */
[C---:B------:R-:W-:Y:S02]  /*35e60*/  LOP3.LUT P5, RZ, R6.reuse, 0x400, RZ, 0xc0, !PT ;  /* 0x0000040006ff7812 */ /* 0x040fe400078ac0ff */
[C---:B------:R-:W-:Y:S02]  /*35e70*/  LOP3.LUT P4, RZ, R6.reuse, 0x200, RZ, 0xc0, !PT ;  /* 0x0000020006ff7812 */ /* 0x040fe4000788c0ff */
[----:B------:R-:W-:Y:S01]  /*35e80*/  LOP3.LUT P3, RZ, R6, 0x100, RZ, 0xc0, !PT ;  /* 0x0000010006ff7812 */ /* 0x000fe2000786c0ff */
[----:B-1----:R-:W2:Y:S04]  /*35e90*/  LDL.LU.64 R190, [R1+0x1908] ;  /* 0x0019080001be7983 */ /* 0x002ea80000300a00 */
[----:B---3--:R1:W-:Y:S01]  /*35ea0*/  @P1 STG.E desc[UR32][R184.64], R181 ;  /* 0x000000b5b8001986 */ /* 0x0083e2000c101920 */
[----:B------:R-:W-:-:S02]  /*35eb0*/  LOP3.LUT P1, RZ, R23, 0x40, RZ, 0xc0, !PT ;  /* 0x0000004017ff7812 */ /* 0x000fc4000782c0ff */
[----:B------:R-:W-:Y:S01]  /*35ec0*/  LOP3.LUT P2, RZ, R6, 0x80, RZ, 0xc0, !PT ;  /* 0x0000008006ff7812 */ /* 0x000fe2000784c0ff */
[----:B------:R-:W3:Y:S04]  /*35ed0*/  LDL.LU R180, [R1+0x1900] ;  /* 0x0019000001b47983 */ /* 0x000ee80000300800 */
[----:B-1----:R-:W3:Y:S06]  /*35ee0*/  LDL.LU.64 R184, [R1+0x18f8] ;  /* 0x0018f80001b87983 */ /* 0x002eec0000300a00 */
[----:B----4-:R1:W-:Y:S01]  /*35ef0*/  @P1 STG.E desc[UR32][R186.64], R176 ;  /* 0x000000b0ba001986 */ /* 0x0103e2000c101920 */
[----:B------:R-:W-:-:S03]  /*35f00*/  LOP3.LUT P1, RZ, R23, 0x20, RZ, 0xc0, !PT ;  /* 0x0000002017ff7812 */ /* 0x000fc6000782c0ff */
[----:B------:R-:W4:Y:S04]  /*35f10*/  LDL.LU R181, [R1+0x18f0] ;  /* 0x0018f00001b57983 */ /* 0x000f280000300800 */
[----:B-1----:R-:W4:Y:S06]  /*35f20*/  LDL.LU.64 R186, [R1+0x18e8] ;  /* 0x0018e80001ba7983 */ /* 0x002f2c0000300a00 */
[----:B------:R1:W-:Y:S01]  /*35f30*/  @P1 STG.E desc[UR32][R182.64], R177 ;  /* 0x000000b1b6001986 */ /* 0x0003e2000c101920 */
        /* <DEDUP_REMOVED lines=17> */
[----:B-1----:R-:W4:Y:S10]  /*36050*/  LDL.LU.64 R8, [R1+0x18a0] ;  /* 0x0018a00001087983 */ /* 0x002f340000300a00 */
[----:B------:R1:W-:Y:S01]  /*36060*/  @P1 STG.E desc[UR32][R14.64], R25 ;  /* 0x000000190e001986 */ /* 0x0003e2000c101920 */
[----:B------:R-:W-:-:S03]  /*36070*/  LOP3.LUT P1, RZ, R21, 0x80000000, RZ, 0xc0, !PT ;  /* 0x8000000015ff7812 */ /* 0x000fc6000782c0ff */
[----:B-1----:R-:W4:Y:S10]  /*36080*/  LDL.LU.64 R14, [R1+0x1898] ;  /* 0x00189800010e7983 */ /* 0x002f340000300a00 */
[----:B------:R1:W-:Y:S01]  /*36090*/  @P1 STG.E desc[UR32][R10.64], R2 ;  /* 0x000000020a001986 */ /* 0x0003e2000c101920 */
[----:B------:R-:W-:-:S03]  /*360a0*/  LOP3.LUT P1, RZ, R21, 0x40000000, RZ, 0xc0, !PT ;  /* 0x4000000015ff7812 */ /* 0x000fc6000782c0ff */
[----:B-1----:R-:W4:Y:S10]  /*360b0*/  LDL.LU.64 R10, [R1+0x1890] ;  /* 0x00189000010a7983 */ /* 0x002f340000300a00 */
[----:B------:R-:W-:Y:S01]  /*360c0*/  @P1 STG.E desc[UR32][R16.64], R26 ;  /* 0x0000001a10001986 */ /* 0x000fe2000c101920 */
[----:B------:R-:W-:-:S13]  /*360d0*/  LOP3.LUT P1, RZ, R21, 0x20000000, RZ, 0xc0, !PT ;  /* 0x2000000015ff7812 */ /* 0x000fda000782c0ff */
[----:B------:R-:W-:Y:S01]  /*360e0*/  @P1 STG.E desc[UR32][R4.64], R170 ;  /* 0x000000aa04001986 */ /* 0x000fe2000c101920 */
[C---:B------:R-:W-:Y:S02]  /*360f0*/  LOP3.LUT P1, RZ, R21.reuse, 0x10000000, RZ, 0xc0, !PT ;  /* 0x1000000015ff7812 */ /* 0x040fe4000782c0ff */
[----:B------:R-:W-:-:S11]  /*36100*/  LOP3.LUT R21, R21, 0xffffffef, RZ, 0xc0, !PT ;  /* 0xffffffef15157812 */ /* 0x000fd600078ec0ff */
[----:B------:R-:W-:Y:S01]  /*36110*/  @P1 STG.E desc[UR32][R168.64], R171 ;  /* 0x000000aba8001986 */ /* 0x000fe2000c101920 */
[----:B------:R-:W-:-:S13]  /*36120*/  LOP3.LUT P1, RZ, R19, 0x4000, RZ, 0xc0, !PT ;  /* 0x0000400013ff7812 */ /* 0x000fda000782c0ff */
[----:B------:R-:W-:Y:S02]  /*36130*/  @P1 LOP3.LUT R21, R21, 0x10, RZ, 0xfc, !PT ;  /* 0x0000001015151812 */ /* 0x000fe400078efcff */
[----:B------:R-:W-:Y:S02]  /*36140*/  LOP3.LUT P1, RZ, R19, 0x8000, RZ, 0xc0, !PT ;  /* 0x0000800013ff7812 */ /* 0x000fe4000782c0ff */
[----:B------:R-:W-:-:S11]  /*36150*/  LOP3.LUT R21, R21, 0xffffffdf, RZ, 0xc0, !PT ;  /* 0xffffffdf15157812 */ /* 0x000fd600078ec0ff */
[----:B------:R-:W-:Y:S02]  /*36160*/  @P1 LOP3.LUT R21, R21, 0x20, RZ, 0xfc, !PT ;  /* 0x0000002015151812 */ /* 0x000fe400078efcff */
[----:B------:R-:W-:Y:S02]  /*36170*/  LOP3.LUT P1, RZ, R19, 0x10000, RZ, 0xc0, !PT ;  /* 0x0001000013ff7812 */ /* 0x000fe4000782c0ff */
[----:B------:R-:W-:Y:S01]  /*36180*/  LOP3.LUT R21, R21, 0xffffffbf, RZ, 0xc0, !PT ;  /* 0xffffffbf15157812 */ /* 0x000fe200078ec0ff */
[----:B------:R-:W-:Y:S04]  /*36190*/  @P0 STG.E desc[UR32][R38.64], R36 ;  /* 0x0000002426000986 */ /* 0x000fe8000c101920 */
[----:B------:R-:W-:Y:S06]  /*361a0*/  @P6 STG.E desc[UR32][R42.64], R37 ;  /* 0x000000252a006986 */ /* 0x000fec000c101920 */
[----:B------:R-:W-:-:S02]  /*361b0*/  @P1 LOP3.LUT R21, R21, 0x40, RZ, 0xfc, !PT ;  /* 0x0000004015151812 */ /* 0x000fc400078efcff */
[----:B------:R-:W-:Y:S01]  /*361c0*/  LOP3.LUT P1, RZ, R19, 0x20000, RZ, 0xc0, !PT ;  /* 0x0002000013ff7812 */ /* 0x000fe2000782c0ff */
[----:B------:R-:W-:Y:S04]  /*361d0*/  @P5 STG.E desc[UR32][R40.64], R34 ;  /* 0x0000002228005986 */ /* 0x000fe8000c101920 */
[----:B------:R-:W-:Y:S04]  /*361e0*/  @P4 STG.E desc[UR32][R30.64], R35 ;  /* 0x000000231e004986 */ /* 0x000fe8000c101920 */
[----:B------:R-:W-:Y:S04]  /*361f0*/  @P3 STG.E desc[UR32][R28.64], R252 ;  /* 0x000000fc1c003986 */ /* 0x000fe8000c101920 */
[----:B------:R1:W-:Y:S01]  /*36200*/  @P2 STG.E desc[UR32][R32.64], R27 ;  /* 0x0000001b20002986 */ /* 0x0003e2000c101920 */
[----:B------:R-:W-:-:S04]  /*36210*/  LOP3.LUT R21, R21, 0xffffff7f, RZ, 0xc0, !PT ;  /* 0xffffff7f15157812 */ /* 0x000fc800078ec0ff */
[----:B------:R-:W-:Y:S01]  /*36220*/  @P1 LOP3.LUT R21, R21, 0x80, RZ, 0xfc, !PT ;  /* 0x0000008015151812 */ /* 0x000fe200078efcff */
[----:B-1----:R-:W2:Y:S04]  /*36230*/  LDL.LU.64 R32, [R1+0xf40] ;  /* 0x000f400001207983 */ /* 0x002ea80000300a00 */
[----:B------:R-:W2:Y:S01]  /*36240*/  LDL.LU R2, [R1+0x18] ;  /* 0x0000180001027983 */ /* 0x000ea20000300800 */
[----:B------:R-:W-:-:S03]  /*36250*/  LOP3.LUT P1, RZ, R19, 0x40000, RZ, 0xc0, !PT ;  /* 0x0004000013ff7812 */ /* 0x000fc6000782c0ff */
[----:B------:R-:W3:Y:S01]  /*36260*/  LDL.LU.64 R16, [R1+0xf38] ;  /* 0x000f380001107983 */ /* 0x000ee20000300a00 */
[----:B------:R-:W-:-:S03]  /*36270*/  LOP3.LUT R21, R21, 0xfffffeff, RZ, 0xc0, !PT ;  /* 0xfffffeff15157812 */ /* 0x000fc600078ec0ff */
[----:B------:R-:W3:Y:S04]  /*36280*/  LDL.LU R42, [R1+0x8] ;  /* 0x00000800012a7983 */ /* 0x000ee80000300800 */
[----:B------:R-:W4:Y:S02]  /*36290*/  LDL.LU.64 R4, [R1+0xf30] ;  /* 0x000f300001047983 */ /* 0x000f240000300a00 */
[----:B------:R-:W-:Y:S02]  /*362a0*/  @P1 LOP3.LUT R21, R21, 0x100, RZ, 0xfc, !PT ;  /* 0x0000010015151812 */ /* 0x000fe400078efcff */
[----:B------:R-:W-:Y:S01]  /*362b0*/  LOP3.LUT P1, RZ, R19, 0x80000, RZ, 0xc0, !PT ;  /* 0x0008000013ff7812 */ /* 0x000fe2000782c0ff */
[----:B------:R-:W4:Y:S01]  /*362c0*/  LDL.LU R43, [R1+0x1c] ;  /* 0x00001c00012b7983 */ /* 0x000f220000300800 */
[----:B------:R-:W-:-:S03]  /*362d0*/  LOP3.LUT R21, R21, 0xfffffdff, RZ, 0xc0, !PT ;  /* 0xfffffdff15157812 */ /* 0x000fc600078ec0ff */
[----:B------:R-:W4:Y:S04]  /*362e0*/  LDL.LU.64 R34, [R1+0xf28] ;  /* 0x000f280001227983 */ /* 0x000f280000300a00 */
[----:B------:R-:W4:Y:S04]  /*362f0*/  LDL.LU R252, [R1+0xc] ;  /* 0x00000c0001fc7983 */ /* 0x000f280000300800 */
[----:B------:R-:W-:Y:S01]  /*36300*/  @P1 LOP3.LUT R21, R21, 0x200, RZ, 0xfc, !PT ;  /* 0x0000020015151812 */ /* 0x000fe200078efcff */
[----:B------:R-:W4:Y:S01]  /*36310*/  LDL.LU.64 R28, [R1+0xf20] ;  /* 0x000f2000011c7983 */ /* 0x000f220000300a00 */
[----:B------:R-:W-:-:S02]  /*36320*/  LOP3.LUT P1, RZ, R19, 0x100000, RZ, 0xc0, !PT ;  /* 0x0010000013ff7812 */ /* 0x000fc4000782c0ff */
[----:B------:R-:W-:Y:S01]  /*36330*/  LOP3.LUT R21, R21, 0xfffffbff, RZ, 0xc0, !PT ;  /* 0xfffffbff15157812 */ /* 0x000fe200078ec0ff */
[----:B------:R-:W4:Y:S04]  /*36340*/  LDL.LU.64 R30, [R1+0xf18] ;  /* 0x000f1800011e7983 */ /* 0x000f280000300a00 */
[----:B------:R-:W4:Y:S04]  /*36350*/  LDL.LU.64 R40, [R1+0xf10] ;  /* 0x000f100001287983 */ /* 0x000f280000300a00 */
[----:B------:R-:W4:Y:S02]  /*36360*/  LDL.LU.64 R36, [R1+0xf08] ;  /* 0x000f080001247983 */ /* 0x000f240000300a00 */
[----:B------:R-:W-:-:S02]  /*36370*/  @P1 LOP3.LUT R21, R21, 0x400, RZ, 0xfc, !PT ;  /* 0x0000040015151812 */ /* 0x000fc400078efcff */
[----:B------:R-:W-:Y:S01]  /*36380*/  LOP3.LUT P1, RZ, R19, 0x200000, RZ, 0xc0, !PT ;  /* 0x0020000013ff7812 */ /* 0x000fe2000782c0ff */
[----:B------:R-:W4:Y:S01]  /*36390*/  LDL.LU.64 R38, [R1+0xf00] ;  /* 0x000f000001267983 */ /* 0x000f220000300a00 */
[----:B------:R-:W-:-:S03]  /*363a0*/  LOP3.LUT R21, R21, 0xfffff7ff, RZ, 0xc0, !PT ;  /* 0xfffff7ff15157812 */ /* 0x000fc600078ec0ff */
[----:B------:R-:W4:Y:S04]  /*363b0*/  LDL.LU.64 R26, [R1+0xef8] ;  /* 0x000ef800011a7983 */ /* 0x000f280000300a00 */
[----:B------:R-:W4:Y:S04]  /*363c0*/  LDL.LU.64 R168, [R1+0xef0] ;  /* 0x000ef00001a87983 */ /* 0x000f280000300a00 */
[----:B------:R-:W-:Y:S01]  /*363d0*/  @P1 LOP3.LUT R21, R21, 0x800, RZ, 0xfc, !PT ;  /* 0x0000080015151812 */ /* 0x000fe200078efcff */
[----:B------:R-:W4:Y:S01]  /*363e0*/  LDL.LU.64 R170, [R1+0xee8] ;  /* 0x000ee80001aa7983 */ /* 0x000f220000300a00 */
        /* <DEDUP_REMOVED lines=49> */
[----:B--2---:R1:W-:Y:S01]  /*36700*/  @P1 STG.E desc[UR32][R32.64], R2 ;  /* 0x0000000220001986 */ /* 0x0043e2000c101920 */
[----:B------:R-:W-:-:S03]  /*36710*/  LOP3.LUT P1, RZ, R21, 0x8000000, RZ, 0xc0, !PT ;  /* 0x0800000015ff7812 */ /* 0x000fc6000782c0ff */
[----:B-1----:R-:W2:Y:S10]  /*36720*/  LDL.LU.64 R32, [R1+0x1888] ;  /* 0x0018880001207983 */ /* 0x002eb40000300a00 */
[----:B---3--:R-:W-:Y:S01]  /*36730*/  @P1 STG.E desc[UR32][R16.64], R42 ;  /* 0x0000002a10001986 */ /* 0x008fe2000c101920 */
[----:B------:R-:W-:-:S13]  /*36740*/  LOP3.LUT P1, RZ, R21, 0x4000000, RZ, 0xc0, !PT ;  /* 0x0400000015ff7812 */ /* 0x000fda000782c0ff */
[----:B----4-:R-:W-:Y:S01]  /*36750*/  @P1 STG.E desc[UR32][R4.64], R43 ;  /* 0x0000002b04001986 */ /* 0x010fe2000c101920 */
[----:B------:R-:W-:-:S13]  /*36760*/  LOP3.LUT P1, RZ, R21, 0x2000000, RZ, 0xc0, !PT ;  /* 0x0200000015ff7812 */ /* 0x000fda000782c0ff */
[----:B------:R-:W-:Y:S01]  /*36770*/  @P1 STG.E desc[UR32][R34.64], R252 ;  /* 0x000000fc22001986 */ /* 0x000fe2000c101920 */
[----:B------:R-:W-:-:S13]  /*36780*/  LOP3.LUT P1, RZ, R21, 0x1000000, RZ, 0xc0, !PT ;  /* 0x0100000015ff7812 */ /* 0x000fda000782c0ff */
[----:B------:R1:W-:Y:S04]  /*36790*/  @P1 STG.E desc[UR32][R28.64], R248 ;  /* 0x000000f81c001986 */ /* 0x0003e8000c101920 */
[----:B-1----:R-:W3:Y:S01]  /*367a0*/  LDL.LU.64 R28, [R1+0xee0] ;  /* 0x000ee000011c7983 */ /* 0x002ee20000300a00 */
[----:B------:R-:W-:-:S03]  /*367b0*/  LOP3.LUT P1, RZ, R21, 0x800000, RZ, 0xc0, !PT ;  /* 0x0080000015ff7812 */ /* 0x000fc6000782c0ff */
[----:B------:R-:W4:Y:S10]  /*367c0*/  LDL.LU.64 R34, [R1+0xed8] ;  /* 0x000ed80001227983 */ /* 0x000f340000300a00 */
[----:B------:R1:W-:Y:S01]  /*367d0*/  @P1 STG.E desc[UR32][R30.64], R244 ;  /* 0x000000f41e001986 */ /* 0x0003e2000c101920 */
[----:B------:R-:W-:-:S03]  /*367e0*/  LOP3.LUT P1, RZ, R21, 0x400000, RZ, 0xc0, !PT ;  /* 0x0040000015ff7812 */ /* 0x000fc6000782c0ff */
[----:B-1----:R-:W2:Y:S10]  /*367f0*/  LDL.LU.64 R30, [R1+0xed0] ;  /* 0x000ed000011e7983 */ /* 0x002eb40000300a00 */
[----:B------:R1:W-:Y:S01]  /*36800*/  @P1 STG.E desc[UR32][R40.64], R249 ;  /* 0x000000f928001986 */ /* 0x0003e2000c101920 */
[----:B------:R-:W-:-:S03]  /*36810*/  LOP3.LUT P1, RZ, R21, 0x200000, RZ, 0xc0, !PT ;  /* 0x0020000015ff7812 */ /* 0x000fc6000782c0ff */
[----:B-1----:R-:W2:Y:S10]  /*36820*/  LDL.LU.64 R40, [R1+0xec8] ;  /* 0x000ec80001287983 */ /* 0x002eb40000300a00 */
[----:B------:R1:W-:Y:S04]  /*36830*/  @P1 STG.E desc[UR32][R36.64], R245 ;  /* 0x000000f524001986 */ /* 0x0003e8000c101920 */
[----:B-1----:R-:W2:Y:S01]  /*36840*/  LDL.LU.64 R36, [R1+0xec0] ;  /* 0x000ec00001247983 */ /* 0x002ea20000300a00 */
[----:B------:R-:W-:-:S03]  /*36850*/  LOP3.LUT P1, RZ, R21, 0x100000, RZ, 0xc0, !PT ;  /* 0x0010000015ff7812 */ /* 0x000fc6000782c0ff */
[----:B------:R-:W2:Y:S10]  /*36860*/  LDL.LU.64 R42, [R1+0xeb8] ;  /* 0x000eb800012a7983 */ /* 0x000eb40000300a00 */
[----:B------:R1:W-:Y:S04]  /*36870*/  @P1 STG.E desc[UR32][R38.64], R250 ;  /* 0x000000fa26001986 */ /* 0x0003e8000c101920 */
[----:B-1----:R-:W2:Y:S01]  /*36880*/  LDL.LU.64 R38, [R1+0xeb0] ;  /* 0x000eb00001267983 */ /* 0x002ea20000300a00 */
[----:B------:R-:W-:-:S13]  /*36890*/  LOP3.LUT P1, RZ, R21, 0x80000, RZ, 0xc0, !PT ;  /* 0x0008000015ff7812 */ /* 0x000fda000782c0ff */
[----:B------:R-:W-:Y:S01]  /*368a0*/  @P1 STG.E desc[UR32][R26.64], R246 ;  /* 0x000000f61a001986 */ /* 0x000fe2000c101920 */
[----:B------:R-:W-:-:S13]  /*368b0*/  LOP3.LUT P1, RZ, R21, 0x40000, RZ, 0xc0, !PT ;  /* 0x0004000015ff7812 */ /* 0x000fda000782c0ff */
[----:B------:R-:W-:Y:S01]  /*368c0*/  @P1 STG.E desc[UR32][R168.64], R251 ;  /* 0x000000fba8001986 */ /* 0x000fe2000c101920 */
[----:B------:R-:W-:-:S13]  /*368d0*/  LOP3.LUT P1, RZ, R21, 0x20000, RZ, 0xc0, !PT ;  /* 0x0002000015ff7812 */ /* 0x000fda000782c0ff */
[----:B------:R1:W-:Y:S01]  /*368e0*/  @P1 STG.E desc[UR32][R170.64], R247 ;  /* 0x000000f7aa001986 */ /* 0x0003e2000c101920 */
[----:B------:R-:W-:-:S03]  /*368f0*/  LOP3.LUT P1, RZ, R21, 0x10000, RZ, 0xc0, !PT ;  /* 0x0001000015ff7812 */ /* 0x000fc6000782c0ff */
        /* <DEDUP_REMOVED lines=9> */
[----:B---3--:R1:W-:Y:S01]  /*36990*/  @P1 STG.E desc[UR32][R28.64], R240 ;  /* 0x000000f01c001986 */ /* 0x0083e2000c101920 */
[----:B------:R-:W-:-:S03]  /*369a0*/  LOP3.LUT P1, RZ, R21, 0x8000, RZ, 0xc0, !PT ;  /* 0x0000800015ff7812 */ /* 0x000fc6000782c0ff */
[----:B-1----:R-:W3:Y:S10]  /*369b0*/  LDL.LU.64 R28, [R1+0x1880] ;  /* 0x00188000011c7983 */ /* 0x002ef40000300a00 */
[----:B----4-:R1:W-:Y:S01]  /*369c0*/  @P1 STG.E desc[UR32][R34.64], R236 ;  /* 0x000000ec22001986 */ /* 0x0103e2000c101920 */
[----:B------:R-:W-:-:S03]  /*369d0*/  LOP3.LUT P1, RZ, R21, 0x4000, RZ, 0xc0, !PT ;  /* 0x0000400015ff7812 */ /* 0x000fc6000782c0ff */
[----:B-1----:R-:W4:Y:S10]  /*369e0*/  LDL.LU.64 R34, [R1+0x1878] ;  /* 0x0018780001227983 */ /* 0x002f340000300a00 */
[----:B--2---:R1:W-:Y:S01]  /*369f0*/  @P1 STG.E desc[UR32][R30.64], R241 ;  /* 0x000000f11e001986 */ /* 0x0043e2000c101920 */
[----:B------:R-:W-:-:S03]  /*36a00*/  LOP3.LUT P1, RZ, R21, 0x2000, RZ, 0xc0, !PT ;  /* 0x0000200015ff7812 */ /* 0x000fc6000782c0ff */
[----:B-1----:R-:W2:Y:S10]  /*36a10*/  LDL.LU.64 R30, [R1+0x1870] ;  /* 0x00187000011e7983 */ /* 0x002eb40000300a00 */
[----:B------:R1:W-:Y:S01]  /*36a20*/  @P1 STG.E desc[UR32][R40.64], R237 ;  /* 0x000000ed28001986 */ /* 0x0003e2000c101920 */
[----:B------:R-:W-:-:S03]  /*36a30*/  LOP3.LUT P1, RZ, R21, 0x1000, RZ, 0xc0, !PT ;  /* 0x0000100015ff7812 */ /* 0x000fc6000782c0ff */
[----:B------:R-:W3:Y:S04]  /*36a40*/  LDL.LU.64 R240, [R1+0xe98] ;  /* 0x000e980001f07983 */ /* 0x000ee80000300a00 */
[----:B-1----:R-:W2:Y:S06]  /*36a50*/  LDL.LU.64 R40, [R1+0x1868] ;  /* 0x0018680001287983 */ /* 0x002eac0000300a00 */
[----:B------:R1:W-:Y:S01]  /*36a60*/  @P1 STG.E desc[UR32][R36.64], R242 ;  /* 0x000000f224001986 */ /* 0x0003e2000c101920 */
[----:B------:R-:W-:-:S03]  /*36a70*/  LOP3.LUT P1, RZ, R21, 0x800, RZ, 0xc0, !PT ;  /* 0x0000080015ff7812 */ /* 0x000fc6000782c0ff */
[----:B------:R-:W4:Y:S04]  /*36a80*/  LDL.LU.64 R236, [R1+0xea0] ;  /* 0x000ea00001ec7983 */ /* 0x000f280000300a00 */
[----:B-1----:R-:W2:Y:S06]  /*36a90*/  LDL.LU.64 R36, [R1+0x1860] ;  /* 0x0018600001247983 */ /* 0x002eac0000300a00 */
[----:B------:R1:W-:Y:S01]  /*36aa0*/  @P1 STG.E desc[UR32][R42.64], R238 ;  /* 0x000000ee2a001986 */ /* 0x0003e2000c101920 */
[----:B------:R-:W-:-:S03]  /*36ab0*/  LOP3.LUT P1, RZ, R21, 0x400, RZ, 0xc0, !PT ;  /* 0x0000040015ff7812 */ /* 0x000fc6000782c0ff */
[----:B-1----:R-:W2:Y:S10]  /*36ac0*/  LDL.LU.64 R42, [R1+0x1858] ;  /* 0x00185800012a7983 */ /* 0x002eb40000300a00 */
[----:B------:R1:W-:Y:S04]  /*36ad0*/  @P1 STG.E desc[UR32][R38.64], R243 ;  /* 0x000000f326001986 */ /* 0x0003e8000c101920 */
[----:B-1----:R-:W2:Y:S04]  /*36ae0*/  LDL.LU.64 R38, [R1+0x1850] ;  /* 0x0018500001267983 */ /* 0x002ea80000300a00 */
[----:B------:R-:W3:Y:S01]  /*36af0*/  LDL.LU.64 R242, [R1+0xea8] ;  /* 0x000ea80001f27983 */ /* 0x000ee20000300a00 */
[----:B------:R-:W-:-:S02]  /*36b00*/  LOP3.LUT P1, RZ, R21, 0x200, RZ, 0xc0, !PT ;  /* 0x0000020015ff7812 */ /* 0x000fc4000782c0ff */
[----:B------:R-:W-:Y:S02]  /*36b10*/  LOP3.LUT R6, R6, 0xffffefff, RZ, 0xc0, !PT ;  /* 0xffffefff06067812 */ /* 0x000fe400078ec0ff */
[C---:B------:R-:W-:Y:S02]  /*36b20*/  LOP3.LUT P0, RZ, R19.reuse, 0x2000, RZ, 0xc0, !PT ;  /* 0x0000200013ff7812 */ /* 0x040fe4000780c0ff */
[C---:B------:R-:W-:Y:S02]  /*36b30*/  LOP3.LUT P6, RZ, R19.reuse, 0x1000, RZ, 0xc0, !PT ;  /* 0x0000100013ff7812 */ /* 0x040fe400078cc0ff */
[C---:B------:R-:W-:Y:S02]  /*36b40*/  LOP3.LUT P5, RZ, R19.reuse, 0x800, RZ, 0xc0, !PT ;  /* 0x0000080013ff7812 */ /* 0x040fe400078ac0ff */
[C---:B------:R-:W-:Y:S02]  /*36b50*/  LOP3.LUT P4, RZ, R19.reuse, 0x400, RZ, 0xc0, !PT ;  /* 0x0000040013ff7812 */ /* 0x040fe4000788c0ff */
[----:B------:R-:W-:-:S02]  /*36b60*/  LOP3.LUT P3, RZ, R19, 0x200, RZ, 0xc0, !PT ;  /* 0x0000020013ff7812 */ /* 0x000fc4000786c0ff */
[----:B------:R-:W-:Y:S01]  /*36b70*/  LOP3.LUT P2, RZ, R19, 0x100, RZ, 0xc0, !PT ;  /* 0x0000010013ff7812 */ /* 0x000fe2000784c0ff */
[----:B---3--:R-:W-:Y:S01]  /*36b80*/  @P1 STG.E desc[UR32][R242.64], R239 ;  /* 0x000000eff2001986 */ /* 0x008fe2000c101920 */
[----:B------:R-:W-:-:S13]  /*36b90*/  LOP3.LUT P1, RZ, R21, 0x100, RZ, 0xc0, !PT ;  /* 0x0000010015ff7812 */ /* 0x000fda000782c0ff */
[----:B----4-:R1:W-:Y:S01]  /*36ba0*/  @P1 STG.E desc[UR32][R236.64], R232 ;  /* 0x000000e8ec001986 */ /* 0x0103e2000c101920 */
[----:B------:R-:W-:-:S03]  /*36bb0*/  LOP3.LUT P1, RZ, R21, 0x80, RZ, 0xc0, !PT ;  /* 0x0000008015ff7812 */ /* 0x000fc6000782c0ff */
[----:B-1----:R-:W3:Y:S10]  /*36bc0*/  LDL.LU.64 R236, [R1+0xe48] ;  /* 0x000e480001ec7983 */ /* 0x002ef40000300a00 */
        /* <DEDUP_REMOVED lines=23> */
[----:B------:R-:W-:Y:S01]  /*36d40*/  @P3 STG.E desc[UR32][R168.64], R220 ;  /* 0x000000dca8003986 */ /* 0x000fe2000c101920 */
[----:B------:R-:W-:-:S03]  /*36d50*/  LOP3.LUT R6, R6, 0xfffeffff, RZ, 0xc0, !PT ;  /* 0xfffeffff06067812 */ /* 0x000fc600078ec0ff */
[----:B------:R1:W-:Y:S01]  /*36d60*/  @P2 STG.E desc[UR32][R170.64], R225 ;  /* 0x000000e1aa002986 */ /* 0x0003e2000c101920 */
[----:B------:R-:W-:Y:S02]  /*36d70*/  @P1 LOP3.LUT R6, R6, 0x10000, RZ, 0xfc, !PT ;  /* 0x0001000006061812 */ /* 0x000fe400078efcff */
[----:B------:R-:W-:Y:S01]  /*36d80*/  LOP3.LUT P1, RZ, R24, 0x100000, RZ, 0xc0, !PT ;  /* 0x0010000018ff7812 */ /* 0x000fe2000782c0ff */
[----:B-1----:R-:W4:Y:S01]  /*36d90*/  LDL.LU.64 R170, [R1+0xe40] ;  /* 0x000e400001aa7983 */ /* 0x002f220000300a00 */
[----:B------:R-:W-:-:S03]  /*36da0*/  LOP3.LUT R6, R6, 0xfffdffff, RZ, 0xc0, !PT ;  /* 0xfffdffff06067812 */ /* 0x000fc600078ec0ff */
[----:B------:R-:W2:Y:S08]  /*36db0*/  LDL.LU.64 R240, [R1+0xe38] ;  /* 0x000e380001f07983 */ /* 0x000eb00000300a00 */
[----:B------:R-:W-:Y:S02]  /*36dc0*/  @P1 LOP3.LUT R6, R6, 0x20000, RZ, 0xfc, !PT ;  /* 0x0002000006061812 */ /* 0x000fe400078efcff */
[----:B------:R-:W-:Y:S01]  /*36dd0*/  LOP3.LUT P1, RZ, R24, 0x200000, RZ, 0xc0, !PT ;  /* 0x0020000018ff7812 */ /* 0x000fe2000782c0ff */
[----:B------:R-:W2:Y:S01]  /*36de0*/  LDL.LU.64 R246, [R1+0xe30] ;  /* 0x000e300001f67983 */ /* 0x000ea20000300a00 */
[----:B------:R-:W-:-:S03]  /*36df0*/  LOP3.LUT R6, R6, 0xfffbffff, RZ, 0xc0, !PT ;  /* 0xfffbffff06067812 */ /* 0x000fc600078ec0ff */
[----:B------:R-:W2:Y:S04]  /*36e00*/  LDL.LU.64 R250, [R1+0xe28] ;  /* 0x000e280001fa7983 */ /* 0x000ea80000300a00 */
[----:B------:R-:W2:Y:S04]  /*36e10*/  LDL.LU.64 R244, [R1+0xe20] ;  /* 0x000e200001f47983 */ /* 0x000ea80000300a00 */
[----:B------:R-:W-:Y:S01]  /*36e20*/  @P1 LOP3.LUT R6, R6, 0x40000, RZ, 0xfc, !PT ;  /* 0x0004000006061812 */ /* 0x000fe200078efcff */
[----:B------:R-:W2:Y:S01]  /*36e30*/  LDL.LU.64 R248, [R1+0xe18] ;  /* 0x000e180001f87983 */ /* 0x000ea20000300a00 */
[----:B------:R-:W-:-:S02]  /*36e40*/  LOP3.LUT P1, RZ, R24, 0x400000, RZ, 0xc0, !PT ;  /* 0x0040000018ff7812 */ /* 0x000fc4000782c0ff */
[----:B------:R-:W-:Y:S01]  /*36e50*/  LOP3.LUT R6, R6, 0xfff7ffff, RZ, 0xc0, !PT ;  /* 0xfff7ffff06067812 */ /* 0x000fe200078ec0ff */
[----:B------:R-:W2:Y:S01]  /*36e60*/  LDL.LU.64 R16, [R1+0xe10] ;  /* 0x000e100001107983 */ /* 0x000ea20000300a00 */
[----:B------:R-:W-:-:S03]  /*36e70*/  LOP3.LUT R21, R21, 0xfffffffe, RZ, 0xc0, !PT ;  /* 0xfffffffe15157812 */ /* 0x000fc600078ec0ff */
[----:B------:R-:W2:Y:S04]  /*36e80*/  LDL.LU.64 R4, [R1+0xe08] ;  /* 0x000e080001047983 */ /* 0x000ea80000300a00 */
[----:B------:R-:W2:Y:S02]  /*36e90*/  LDL.LU.64 R26, [R1+0xe00] ;  /* 0x000e0000011a7983 */ /* 0x000ea40000300a00 */
[----:B------:R-:W-:Y:S02]  /*36ea0*/  @P1 LOP3.LUT R6, R6, 0x80000, RZ, 0xfc, !PT ;  /* 0x0008000006061812 */ /* 0x000fe400078efcff */
[----:B------:R-:W-:Y:S01]  /*36eb0*/  LOP3.LUT P1, RZ, R24, 0x800000, RZ, 0xc0, !PT ;  /* 0x0080000018ff7812 */ /* 0x000fe2000782c0ff */
[----:B------:R-:W2:Y:S01]  /*36ec0*/  LDL.LU.64 R168, [R1+0xdf8] ;  /* 0x000df80001a87983 */ /* 0x000ea20000300a00 */
        /* <DEDUP_REMOVED lines=49> */
[----:B----4-:R1:W-:Y:S04]  /*371e0*/  @P1 STG.E desc[UR32][R170.64], R226 ;  /* 0x000000e2aa001986 */ /* 0x0103e8000c101920 */
[----:B-1----:R-:W3:Y:S04]  /*371f0*/  LDL.LU.64 R170, [R1+0xdf0] ;  /* 0x000df00001aa7983 */ /* 0x002ee80000300a00 */
[----:B------:R-:W4:Y:S04]  /*37200*/  LDL.LU.64 R18, [R1+0xde8] ;  /* 0x000de80001127983 */ /* 0x000f280000300a00 */
[----:B------:R-:W4:Y:S04]  /*37210*/  LDL.LU.64 R224, [R1+0xde0] ;  /* 0x000de00001e07983 */ /* 0x000f280000300a00 */
[----:B------:R-:W4:Y:S04]  /*37220*/  LDL.LU.64 R230, [R1+0xdd8] ;  /* 0x000dd80001e67983 */ /* 0x000f280000300a00 */
[----:B------:R-:W4:Y:S04]  /*37230*/  LDL.LU.64 R234, [R1+0xdd0] ;  /* 0x000dd00001ea7983 */ /* 0x000f280000300a00 */
[----:B------:R-:W4:Y:S04]  /*37240*/  LDL.LU.64 R228, [R1+0xdc8] ;  /* 0x000dc80001e47983 */ /* 0x000f280000300a00 */
[----:B------:R-:W4:Y:S04]  /*37250*/  LDL.LU.64 R232, [R1+0xdc0] ;  /* 0x000dc00001e87983 */ /* 0x000f280000300a00 */
[----:B------:R-:W4:Y:S01]  /*37260*/  LDL.LU.64 R238, [R1+0xdb8] ;  /* 0x000db80001ee7983 */ /* 0x000f220000300a00 */
[----:B------:R-:W-:-:S03]  /*37270*/  LOP3.LUT P1, RZ, R21, 0x4, RZ, 0xc0, !PT ;  /* 0x0000000415ff7812 */ /* 0x000fc6000782c0ff */
[----:B------:R-:W4:Y:S04]  /*37280*/  LDL.LU.64 R242, [R1+0xdb0] ;  /* 0x000db00001f27983 */ /* 0x000f280000300a00 */
[----:B------:R-:W4:Y:S06]  /*37290*/  LDL.LU.64 R236, [R1+0xda8] ;  /* 0x000da80001ec7983 */ /* 0x000f2c0000300a00 */
[----:B--2---:R1:W-:Y:S01]  /*372a0*/  @P1 STG.E desc[UR32][R240.64], R222 ;  /* 0x000000def0001986 */ /* 0x0043e2000c101920 */
[----:B------:R-:W-:-:S03]  /*372b0*/  LOP3.LUT P1, RZ, R21, 0x2, RZ, 0xc0, !PT ;  /* 0x0000000215ff7812 */ /* 0x000fc6000782c0ff */
[----:B-1----:R-:W2:Y:S10]  /*372c0*/  LDL.LU.64 R240, [R1+0xda0] ;  /* 0x000da00001f07983 */ /* 0x002eb40000300a00 */
[----:B------:R1:W-:Y:S01]  /*372d0*/  @P1 STG.E desc[UR32][R246.64], R227 ;  /* 0x000000e3f6001986 */ /* 0x0003e2000c101920 */
        /* <DEDUP_REMOVED lines=10> */
[----:B------:R-:W-:-:S13]  /*37380*/  LOP3.LUT P1, RZ, R6, 0x20000000, RZ, 0xc0, !PT ;  /* 0x2000000006ff7812 */ /* 0x000fda000782c0ff */
        /* <DEDUP_REMOVED lines=33> */
[----:B--2---:R-:W-:Y:S01]  /*375a0*/  @P1 STG.E desc[UR32][R240.64], R200 ;  /* 0x000000c8f0001986 */ /* 0x004fe2000c101920 */
[----:B------:R-:W-:-:S13]  /*375b0*/  LOP3.LUT P1, RZ, R6, 0x4000, RZ, 0xc0, !PT ;  /* 0x0000400006ff7812 */ /* 0x000fda000782c0ff */
[----:B------:R1:W-:Y:S01]  /*375c0*/  @P1 STG.E desc[UR32][R246.64], R196 ;  /* 0x000000c4f6001986 */ /* 0x0003e2000c101920 */
[----:B------:R-:W-:Y:S02]  /*375d0*/  LOP3.LUT P1, RZ, R6, 0x2000, RZ, 0xc0, !PT ;  /* 0x0000200006ff7812 */ /* 0x000fe4000782c0ff */
[----:B------:R-:W-:Y:S02]  /*375e0*/  LOP3.LUT P0, RZ, R24, 0x4000, RZ, 0xc0, !PT ;  /* 0x0000400018ff7812 */ /* 0x000fe4000780c0ff */
[----:B------:R-:W-:Y:S01]  /*375f0*/  LOP3.LUT R22, R22, 0xffdfffff, RZ, 0xc0, !PT ;  /* 0xffdfffff16167812 */ /* 0x000fe200078ec0ff */
[----:B-1----:R-:W2:Y:S08]  /*37600*/  LDL.LU.64 R246, [R1+0xd50] ;  /* 0x000d500001f67983 */ /* 0x002eb00000300a00 */
[----:B------:R-:W-:Y:S01]  /*37610*/  @P1 STG.E desc[UR32][R250.64], R201 ;  /* 0x000000c9fa001986 */ /* 0x000fe2000c101920 */
[----:B------:R-:W-:-:S13]  /*37620*/  LOP3.LUT P1, RZ, R6, 0x1000, RZ, 0xc0, !PT ;  /* 0x0000100006ff7812 */ /* 0x000fda000782c0ff */
[----:B------:R1:W-:Y:S04]  /*37630*/  @P1 STG.E desc[UR32][R244.64], R197 ;  /* 0x000000c5f4001986 */ /* 0x0003e8000c101920 */
[----:B------:R4:W-:Y:S01]  /*37640*/  @P0 STG.E desc[UR32][R248.64], R202 ;  /* 0x000000caf8000986 */ /* 0x0009e2000c101920 */
[----:B------:R-:W-:-:S03]  /*37650*/  LOP3.LUT P0, RZ, R3, 0x10000, RZ, 0xc0, !PT ;  /* 0x0001000003ff7812 */ /* 0x000fc6000780c0ff */
[----:B-1----:R-:W2:Y:S04]  /*37660*/  LDL.LU.64 R244, [R1+0xd48] ;  /* 0x000d480001f47983 */ /* 0x002ea80000300a00 */
[----:B----4-:R-:W4:Y:S06]  /*37670*/  LDL.LU.64 R248, [R1+0xd40] ;  /* 0x000d400001f87983 */ /* 0x010f2c0000300a00 */
[----:B------:R-:W-:-:S02]  /*37680*/  @P0 LOP3.LUT R22, R22, 0x200000, RZ, 0xfc, !PT ;  /* 0x0020000016160812 */ /* 0x000fc400078efcff */
[----:B------:R-:W-:Y:S01]  /*37690*/  LOP3.LUT P0, RZ, R3, 0x20000, RZ, 0xc0, !PT ;  /* 0x0002000003ff7812 */ /* 0x000fe2000780c0ff */
[----:B------:R-:W4:Y:S01]  /*376a0*/  LDL.LU.64 R236, [R1+0xd38] ;  /* 0x000d380001ec7983 */ /* 0x000f220000300a00 */
[----:B------:R-:W-:Y:S02]  /*376b0*/  LOP3.LUT R22, R22, 0xffbfffff, RZ, 0xc0, !PT ;  /* 0xffbfffff16167812 */ /* 0x000fe400078ec0ff */
[----:B------:R-:W-:Y:S01]  /*376c0*/  LOP3.LUT P6, RZ, R24, 0x2000, RZ, 0xc0, !PT ;  /* 0x0000200018ff7812 */ /* 0x000fe200078cc0ff */
[----:B------:R-:W4:Y:S08]  /*376d0*/  LDL.LU.64 R250, [R1+0xd30] ;  /* 0x000d300001fa7983 */ /* 0x000f300000300a00 */
        /* <DEDUP_REMOVED lines=16> */
[----:B-1----:R-:W4:Y:S01]  /*377e0*/  LDL.LU.64 R16, [R1+0xd28] ;  /* 0x000d280001107983 */ /* 0x002f220000300a00 */
[----:B------:R-:W-:-:S03]  /*377f0*/  LOP3.LUT R22, R22, 0xf7ffffff, RZ, 0xc0, !PT ;  /* 0xf7ffffff16167812 */ /* 0x000fc600078ec0ff */
[----:B------:R1:W-:Y:S08]  /*37800*/  @P5 STG.E desc[UR32][R4.64], R203 ;  /* 0x000000cb04005986 */ /* 0x0003f0000c101920 */
[----:B------:R-:W-:Y:S02]  /*37810*/  @P0 LOP3.LUT R22, R22, 0x8000000, RZ, 0xfc, !PT ;  /* 0x0800000016160812 */ /* 0x000fe400078efcff */
[----:B------:R-:W-:Y:S01]  /*37820*/  LOP3.LUT P0, RZ, R3, 0x800000, RZ, 0xc0, !PT ;  /* 0x0080000003ff7812 */ /* 0x000fe2000780c0ff */
[----:B-1----:R-:W4:Y:S01]  /*37830*/  LDL.LU.64 R4, [R1+0xd20] ;  /* 0x000d200001047983 */ /* 0x002f220000300a00 */
[----:B------:R-:W-:-:S02]  /*37840*/  LOP3.LUT R22, R22, 0xefffffff, RZ, 0xc0, !PT ;  /* 0xefffffff16167812 */ /* 0x000fc400078ec0ff */
[----:B------:R-:W-:Y:S01]  /*37850*/  LOP3.LUT P4, RZ, R24, 0x800, RZ, 0xc0, !PT ;  /* 0x0000080018ff7812 */ /* 0x000fe2000788c0ff */
[----:B------:R-:W4:Y:S08]  /*37860*/  LDL.LU.64 R240, [R1+0xd18] ;  /* 0x000d180001f07983 */ /* 0x000f300000300a00 */
[----:B------:R-:W-:Y:S02]  /*37870*/  @P0 LOP3.LUT R22, R22, 0x10000000, RZ, 0xfc, !PT ;  /* 0x1000000016160812 */ /* 0x000fe400078efcff */
[----:B------:R-:W-:-:S02]  /*37880*/  LOP3.LUT P0, RZ, R3, 0x1000000, RZ, 0xc0, !PT ;  /* 0x0100000003ff7812 */ /* 0x000fc4000780c0ff */
        /* <DEDUP_REMOVED lines=12> */
[----:B------:R-:W-:-:S09]  /*37950*/  LOP3.LUT P2, RZ, R24, 0x200, RZ, 0xc0, !PT ;  /* 0x0000020018ff7812 */ /* 0x000fd2000784c0ff */
[----:B------:R-:W-:Y:S02]  /*37960*/  @P0 LOP3.LUT R22, R22, 0x80000000, RZ, 0xfc, !PT ;  /* 0x8000000016160812 */ /* 0x000fe400078efcff */
[----:B------:R-:W-:Y:S02]  /*37970*/  LOP3.LUT P0, RZ, R3, 0x8000000, RZ, 0xc0, !PT ;  /* 0x0800000003ff7812 */ /* 0x000fe4000780c0ff */
[----:B------:R-:W-:Y:S01]  /*37980*/  LOP3.LUT R6, R6, 0xfffffffe, RZ, 0xc0, !PT ;  /* 0xfffffffe06067812 */ /* 0x000fe200078ec0ff */
[----:B---3--:R1:W-:Y:S10]  /*37990*/  @P2 STG.E desc[UR32][R170.64], R188 ;  /* 0x000000bcaa002986 */ /* 0x0083f4000c101920 */
[----:B------:R-:W-:-:S02]  /*379a0*/  @P0 LOP3.LUT R6, R6, 0x1, RZ, 0xfc, !PT ;  /* 0x0000000106060812 */ /* 0x000fc400078efcff */
[----:B------:R-:W-:Y:S01]  /*379b0*/  LOP3.LUT P0, RZ, R3, 0x10000000, RZ, 0xc0, !PT ;  /* 0x1000000003ff7812 */ /* 0x000fe2000780c0ff */
[----:B-1----:R-:W3:Y:S01]  /*379c0*/  LDL.LU.64 R170, [R1+0xd00] ;  /* 0x000d000001aa7983 */ /* 0x002ee20000300a00 */
        /* <DEDUP_REMOVED lines=34> */
[----:B--2---:R1:W-:Y:S11]  /*37bf0*/  @P1 STG.E desc[UR32][R246.64], R193 ;  /* 0x000000c1f6001986 */ /* 0x0043f6000c101920 */
[----:B------:R2:W-:Y:S01]  /*37c00*/  @P0 STG.E desc[UR32][R244.64], R189 ;  /* 0x000000bdf4000986 */ /* 0x0005e2000c101920 */
[----:B------:R-:W-:-:S03]  /*37c10*/  LOP3.LUT P0, RZ, R6, 0x800, RZ, 0xc0, !PT ;  /* 0x0000080006ff7812 */ /* 0x000fc6000780c0ff */
[----:B-1----:R-:W3:Y:S04]  /*37c20*/  LDL.LU.64 R246, [R1+0xcf8] ;  /* 0x000cf80001f67983 */ /* 0x002ee80000300a00 */
[----:B--2---:R-:W2:Y:S06]  /*37c30*/  LDL.LU.64 R244, [R1+0xcf0] ;  /* 0x000cf00001f47983 */ /* 0x004eac0000300a00 */
[----:B----4-:R1:W-:Y:S01]  /*37c40*/  @P0 STG.E desc[UR32][R248.64], R194 ;  /* 0x000000c2f8000986 */ /* 0x0103e2000c101920 */
[----:B------:R-:W-:-:S03]  /*37c50*/  LOP3.LUT P0, RZ, R6, 0x400, RZ, 0xc0, !PT ;  /* 0x0000040006ff7812 */ /* 0x000fc6000780c0ff */
[----:B-1----:R-:W4:Y:S10]  /*37c60*/  LDL.LU.64 R248, [R1+0xce8] ;  /* 0x000ce80001f87983 */ /* 0x002f340000300a00 */
[----:B------:R-:W-:Y:S01]  /*37c70*/  @P0 STG.E desc[UR32][R236.64], R190 ;  /* 0x000000beec000986 */ /* 0x000fe2000c101920 */
[----:B------:R-:W-:-:S13]  /*37c80*/  LOP3.LUT P0, RZ, R6, 0x200, RZ, 0xc0, !PT ;  /* 0x0000020006ff7812 */ /* 0x000fda000780c0ff */
        /* <DEDUP_REMOVED lines=10> */
[----:B------:R-:W-:-:S03]  /*37d30*/  LOP3.LUT P0, RZ, R6, 0x20, RZ, 0xc0, !PT ;  /* 0x0000002006ff7812 */ /* 0x000fc6000780c0ff */
[----:B------:R-:W4:Y:S10]  /*37d40*/  LDL.LU.64 R238, [R1+0xcc8] ;  /* 0x000cc80001ee7983 */ /* 0x000f340000300a00 */
[----:B------:R1:W-:Y:S01]  /*37d50*/  @P0 STG.E desc[UR32][R26.64], R185 ;  /* 0x000000b91a000986 */ /* 0x0003e2000c101920 */
[----:B------:R-:W-:-:S03]  /*37d60*/  LOP3.LUT P0, RZ, R6, 0x10, RZ, 0xc0, !PT ;  /* 0x0000001006ff7812 */ /* 0x000fc6000780c0ff */
[----:B-1----:R-:W4:Y:S10]  /*37d70*/  LDL.LU.64 R26, [R1+0xcc0] ;  /* 0x000cc000011a7983 */ /* 0x002f340000300a00 */
[----:B------:R1:W-:Y:S04]  /*37d80*/  @P0 STG.E desc[UR32][R168.64], R181 ;  /* 0x000000b5a8000986 */ /* 0x0003e8000c101920 */
[----:B-1----:R-:W4:Y:S01]  /*37d90*/  LDL.LU.64 R168, [R1+0xcb8] ;  /* 0x000cb80001a87983 */ /* 0x002f220000300a00 */
[----:B------:R-:W-:-:S03]  /*37da0*/  LOP3.LUT P0, RZ, R6, 0x8, RZ, 0xc0, !PT ;  /* 0x0000000806ff7812 */ /* 0x000fc6000780c0ff */
[----:B------:R-:W4:Y:S10]  /*37db0*/  LDL.LU.64 R242, [R1+0xcb0] ;  /* 0x000cb00001f27983 */ /* 0x000f340000300a00 */
[----:B---3--:R1:W-:Y:S04]  /*37dc0*/  @P0 STG.E desc[UR32][R170.64], R186 ;  /* 0x000000baaa000986 */ /* 0x0083e8000c101920 */
[----:B-1----:R-:W3:Y:S01]  /*37dd0*/  LDL.LU.64 R170, [R1+0xca8] ;  /* 0x000ca80001aa7983 */ /* 0x002ee20000300a00 */
[----:B------:R-:W-:-:S03]  /*37de0*/  LOP3.LUT P0, RZ, R6, 0x4, RZ, 0xc0, !PT ;  /* 0x0000000406ff7812 */ /* 0x000fc6000780c0ff */
[----:B------:R-:W3:Y:S10]  /*37df0*/  LDL.LU.64 R236, [R1+0xca0] ;  /* 0x000ca00001ec7983 */ /* 0x000ef40000300a00 */
[----:B------:R-:W-:Y:S01]  /*37e00*/  @P0 STG.E desc[UR32][R246.64], R182 ;  /* 0x000000b6f6000986 */ /* 0x000fe2000c101920 */
[----:B------:R-:W-:-:S13]  /*37e10*/  LOP3.LUT P0, RZ, R6, 0x2, RZ, 0xc0, !PT ;  /* 0x0000000206ff7812 */ /* 0x000fda000780c0ff */
[----:B--2---:R1:W-:Y:S01]  /*37e20*/  @P0 STG.E desc[UR32][R244.64], R187 ;  /* 0x000000bbf4000986 */ /* 0x0043e2000c101920 */
[----:B------:R-:W-:-:S03]  /*37e30*/  LOP3.LUT P0, RZ, R6, 0x1, RZ, 0xc0, !PT ;  /* 0x0000000106ff7812 */ /* 0x000fc6000780c0ff */
[----:B-1----:R-:W2:Y:S10]  /*37e40*/  LDL.LU.64 R244, [R1+0xc98] ;  /* 0x000c980001f47983 */ /* 0x002eb40000300a00 */
[----:B----4-:R1:W-:Y:S01]  /*37e50*/  @P0 STG.E desc[UR32][R248.64], R183 ;  /* 0x000000b7f8000986 */ /* 0x0103e2000c101920 */
[----:B------:R-:W-:-:S03]  /*37e60*/  LOP3.LUT P0, RZ, R22, 0x80000000, RZ, 0xc0, !PT ;  /* 0x8000000016ff7812 */ /* 0x000fc6000780c0ff */
[----:B------:R-:W4:Y:S04]  /*37e70*/  LDL.LU.64 R240, [R1+0xc90] ;  /* 0x000c900001f07983 */ /* 0x000f280000300a00 */
[----:B-1----:R-:W4:Y:S04]  /*37e80*/  LDL.LU.64 R248, [R1+0xc88] ;  /* 0x000c880001f87983 */ /* 0x002f280000300a00 */
[----:B------:R-:W4:Y:S04]  /*37e90*/  LDL.LU.64 R246, [R1+0xc80] ;  /* 0x000c800001f67983 */ /* 0x000f280000300a00 */
[----:B------:R-:W-:Y:S01]  /*37ea0*/  @P0 STG.E desc[UR32][R250.64], R176 ;  /* 0x000000b0fa000986 */ /* 0x000fe2000c101920 */
[----:B------:R-:W-:-:S13]  /*37eb0*/  LOP3.LUT P0, RZ, R22, 0x40000000, RZ, 0xc0, !PT ;  /* 0x4000000016ff7812 */ /* 0x000fda000780c0ff */
[----:B------:R1:W-:Y:S01]  /*37ec0*/  @P0 STG.E desc[UR32][R16.64], R172 ;  /* 0x000000ac10000986 */ /* 0x0003e2000c101920 */
[----:B------:R-:W-:-:S03]  /*37ed0*/  LOP3.LUT P0, RZ, R22, 0x20000000, RZ, 0xc0, !PT ;  /* 0x2000000016ff7812 */ /* 0x000fc6000780c0ff */
[----:B-1----:R-:W4:Y:S10]  /*37ee0*/  LDL.LU.64 R16, [R1+0xc78] ;  /* 0x000c780001107983 */ /* 0x002f340000300a00 */
[----:B------:R1:W-:Y:S01]  /*37ef0*/  @P0 STG.E desc[UR32][R4.64], R177 ;  /* 0x000000b104000986 */ /* 0x0003e2000c101920 */
[----:B------:R-:W-:-:S03]  /*37f00*/  LOP3.LUT P0, RZ, R22, 0x10000000, RZ, 0xc0, !PT ;  /* 0x1000000016ff7812 */ /* 0x000fc6000780c0ff */
[----:B------:R-:W4:Y:S04]  /*37f10*/  LDL.LU.64 R250, [R1+0xc70] ;  /* 0x000c700001fa7983 */ /* 0x000f280000300a00 */
[----:B-1----:R-:W4:Y:S06]  /*37f20*/  LDL.LU.64 R4, [R1+0xb78] ;  /* 0x000b780001047983 */ /* 0x002f2c0000300a00 */
        /* <DEDUP_REMOVED lines=10> */
[----:B---3--:R1:W-:Y:S04]  /*37fd0*/  @P0 STG.E desc[UR32][R170.64], R175 ;  /* 0x000000afaa000986 */ /* 0x0083e8000c101920 */
[----:B-1----:R-:W3:Y:S01]  /*37fe0*/  LDL.LU.64 R170, [R1+0xc60] ;  /* 0x000c600001aa7983 */ /* 0x002ee20000300a00 */
[----:B------:R-:W-:-:S13]  /*37ff0*/  LOP3.LUT P0, RZ, R22, 0x800000, RZ, 0xc0, !PT ;  /* 0x0080000016ff7812 */ /* 0x000fda000780c0ff */
[----:B------:R-:W-:Y:S01]  /*38000*/  @P0 STG.E desc[UR32][R236.64], R12 ;  /* 0x0000000cec000986 */ /* 0x000fe2000c101920 */
[----:B------:R-:W-:Y:S02]  /*38010*/  LOP3.LUT P0, RZ, R22, 0x400000, RZ, 0xc0, !PT ;  /* 0x0040000016ff7812 */ /* 0x000fe4000780c0ff */
[C---:B------:R-:W-:Y:S02]  /*38020*/  LOP3.LUT P2, RZ, R3.reuse, 0x8000, RZ, 0xc0, !PT ;  /* 0x0000800003ff7812 */ /* 0x040fe4000784c0ff */
[C---:B------:R-:W-:Y:S02]  /*38030*/  LOP3.LUT P3, RZ, R3.reuse, 0x4000, RZ, 0xc0, !PT ;  /* 0x0000400003ff7812 */ /* 0x040fe4000786c0ff */
[C---:B------:R-:W-:Y:S02]  /*38040*/  LOP3.LUT P4, RZ, R3.reuse, 0x2000, RZ, 0xc0, !PT ;  /* 0x0000200003ff7812 */ /* 0x040fe4000788c0ff */
[C---:B------:R-:W-:Y:S02]  /*38050*/  LOP3.LUT P5, RZ, R3.reuse, 0x1000, RZ, 0xc0, !PT ;  /* 0x0000100003ff7812 */ /* 0x040fe400078ac0ff */
[----:B------:R-:W-:-:S02]  /*38060*/  LOP3.LUT P6, RZ, R3, 0x800, RZ, 0xc0, !PT ;  /* 0x0000080003ff7812 */ /* 0x000fc400078cc0ff */
[----:B------:R-:W-:Y:S01]  /*38070*/  LOP3.LUT P1, RZ, R3, 0x400, RZ, 0xc0, !PT ;  /* 0x0000040003ff7812 */ /* 0x000fe2000782c0ff */
[----:B--2---:R1:W-:Y:S01]  /*38080*/  @P0 STG.E desc[UR32][R244.64], R8 ;  /* 0x00000008f4000986 */ /* 0x0043e2000c101920 */
[----:B------:R-:W-:-:S03]  /*38090*/  LOP3.LUT P0, RZ, R22, 0x200000, RZ, 0xc0, !PT ;  /* 0x0020000016ff7812 */ /* 0x000fc6000780c0ff */
[----:B-1----:R-:W2:Y:S10]  /*380a0*/  LDL.LU.64 R244, [R1+0xb68] ;  /* 0x000b680001f47983 */ /* 0x002eb40000300a00 */
[----:B----4-:R-:W-:Y:S04]  /*380b0*/  @P0 STG.E desc[UR32][R240.64], R13 ;  /* 0x0000000df0000986 */ /* 0x010fe8000c101920 */
[----:B------:R1:W-:Y:S01]  /*380c0*/  @P2 STG.E desc[UR32][R248.64], R9 ;  /* 0x00000009f8002986 */ /* 0x0003e2000c101920 */
[----:B------:R-:W-:-:S03]  /*380d0*/  LOP3.LUT P2, RZ, R22, 0x80000, RZ, 0xc0, !PT ;  /* 0x0008000016ff7812 */ /* 0x000fc6000784c0ff */
[----:B------:R-:W-:Y:S01]  /*380e0*/  @P3 STG.E desc[UR32][R246.64], R14 ;  /* 0x0000000ef6003986 */ /* 0x000fe2000c101920 */
[----:B------:R-:W-:-:S03]  /*380f0*/  LOP3.LUT P3, RZ, R22, 0x40000, RZ, 0xc0, !PT ;  /* 0x0004000016ff7812 */ /* 0x000fc6000786c0ff */
[----:B-1----:R-:W4:Y:S04]  /*38100*/  LDL.LU.64 R248, [R1+0xc58] ;  /* 0x000c580001f87983 */ /* 0x002f280000300a00 */
[----:B------:R1:W-:Y:S04]  /*38110*/  @P4 STG.E desc[UR32][R16.64], R10 ;  /* 0x0000000a10004986 */ /* 0x0003e8000c101920 */
[----:B-1----:R-:W4:Y:S04]  /*38120*/  LDL.LU.64 R16, [R1+0xb60] ;  /* 0x000b600001107983 */ /* 0x002f280000300a00 */
[----:B------:R-:W-:Y:S04]  /*38130*/  @P5 STG.E desc[UR32][R250.64], R15 ;  /* 0x0000000ffa005986 */ /* 0x000fe8000c101920 */
[----:B------:R1:W-:Y:S01]  /*38140*/  @P6 STG.E desc[UR32][R4.64], R11 ;  /* 0x0000000b04006986 */ /* 0x0003e2000c101920 */
[----:B------:R-:W-:Y:S01]  /*38150*/  VIADD R2, R7, 0x176 ;  /* 0x0000017607027836 */ /* 0x000fe20000000000 */
[----:B------:R-:W-:-:S02]  /*38160*/  LOP3.LUT P0, RZ, R22, 0x100000, RZ, 0xc0, !PT ;  /* 0x0010000016ff7812 */ /* 0x000fc4000780c0ff */
[C---:B------:R-:W-:Y:S01]  /*38170*/  LOP3.LUT P4, RZ, R22.reuse, 0x20000, RZ, 0xc0, !PT ;  /* 0x0002000016ff7812 */ /* 0x040fe2000788c0ff */
[C---:B------:R-:W-:Y:S01]  /*38180*/  VIADD R3, R7.reuse, 0x1f4 ;  /* 0x000001f407037836 */ /* 0x040fe20000000000 */
[----:B------:R-:W-:Y:S01]  /*38190*/  LOP3.LUT P5, RZ, R22, 0x10000, RZ, 0xc0, !PT ;  /* 0x0001000016ff7812 */ /* 0x000fe200078ac0ff */
[----:B------:R-:W4:Y:S04]  /*381a0*/  LDS.128 R8, [R0] ;  /* 0x0000000000087984 */ /* 0x000f280000000c00 */
[----:B-1----:R-:W4:Y:S04]  /*381b0*/  LDL.LU.64 R4, [R1+0xc50] ;  /* 0x000c500001047983 */ /* 0x002f280000300a00 */
[----:B------:R1:W-:Y:S04]  /*381c0*/  @P1 STG.E desc[UR32][R26.64], R32 ;  /* 0x000000201a001986 */ /* 0x0003e8000c101920 */
[----:B-1----:R-:W4:Y:S04]  /*381d0*/  LDL.LU.64 R26, [R1+0xb58] ;  /* 0x000b5800011a7983 */ /* 0x002f280000300a00 */
[----:B------:R1:W-:Y:S04]  /*381e0*/  @P2 STG.E desc[UR32][R168.64], R28 ;  /* 0x0000001ca8002986 */ /* 0x0003e8000c101920 */
[----:B-1----:R-:W4:Y:S04]  /*381f0*/  LDL.LU.64 R168, [R1+0xc48] ;  /* 0x000c480001a87983 */ /* 0x002f280000300a00 */
[----:B---3--:R1:W-:Y:S04]  /*38200*/  @P3 STG.E desc[UR32][R170.64], R33 ;  /* 0x00000021aa003986 */ /* 0x0083e8000c101920 */
[----:B-1----:R-:W3:Y:S01]  /*38210*/  LDL.LU.64 R170, [R1+0xb50] ;  /* 0x000b500001aa7983 */ /* 0x002ee20000300a00 */
[----:B------:R-:W-:Y:S01]  /*38220*/  ISETP.LT.AND P1, PT, R2, UR4, !P0 ;  /* 0x0000000402007c0c */ /* 0x000fe2000c721270 */
[----:B------:R-:W-:Y:S01]  /*38230*/  VIADD R2, R7, 0x1f3 ;  /* 0x000001f307027836 */ /* 0x000fe20000000000 */
[----:B------:R-:W-:-:S04]  /*38240*/  ULDC UR4, c[0x0][0x22c] ;  /* 0x00008b0000047ab9 */ /* 0x000fc80000000800 */
[----:B------:R-:W-:Y:S01]  /*38250*/  ISETP.LT.AND P2, PT, R2, UR4, !P0 ;  /* 0x0000000402007c0c */ /* 0x000fe2000c741270 */
[C---:B------:R-:W-:Y:S01]  /*38260*/  VIADD R2, R7.reuse, 0x177 ;  /* 0x0000017707027836 */ /* 0x040fe20000000000 */
[----:B------:R-:W-:Y:S01]  /*38270*/  LOP3.LUT P6, RZ, R22, 0x8000, RZ, 0xc0, !PT ;  /* 0x0000800016ff7812 */ /* 0x000fe200078cc0ff */
[----:B--2---:R1:W-:Y:S03]  /*38280*/  @P4 STG.E desc[UR32][R244.64], R29 ;  /* 0x0000001df4004986 */ /* 0x0043e6000c101920 */
[----:B------:R-:W-:Y:S01]  /*38290*/  ISETP.LT.AND P4, PT, R2, UR5, !P0 ;  /* 0x0000000502007c0c */ /* 0x000fe2000c781270 */
[C---:B------:R-:W-:Y:S01]  /*382a0*/  VIADD R2, R7.reuse, 0x178 ;  /* 0x0000017807027836 */ /* 0x040fe20000000000 */
[----:B------:R-:W-:Y:S01]  /*382b0*/  ULDC UR5, c[0x0][0x22c] ;  /* 0x00008b0000057ab9 */ /* 0x000fe20000000800 */
[----:B-1----:R-:W2:Y:S04]  /*382c0*/  LDL.LU.64 R244, [R1+0xc40] ;  /* 0x000c400001f47983 */ /* 0x002ea80000300a00 */
[----:B----4-:R1:W-:Y:S01]  /*382d0*/  @P5 STG.E desc[UR32][R248.64], R34 ;  /* 0x00000022f8005986 */ /* 0x0103e2000c101920 */
[----:B------:R-:W-:Y:S01]  /*382e0*/  ISETP.LT.AND P5, PT, R2, UR5, !P0 ;  /* 0x0000000502007c0c */ /* 0x000fe2000c7a1270 */
[----:B------:R-:W-:Y:S01]  /*382f0*/  VIADD R2, R7, 0x179 ;  /* 0x0000017907027836 */ /* 0x000fe20000000000 */
[----:B------:R-:W-:Y:S01]  /*38300*/  ULDC UR5, c[0x0][0x22c] ;  /* 0x00008b0000057ab9 */ /* 0x000fe20000000800 */
[----:B-1----:R-:W4:Y:S04]  /*38310*/  LDL.LU.64 R248, [R1+0xb48] ;  /* 0x000b480001f87983 */ /* 0x002f280000300a00 */
[----:B------:R1:W-:Y:S01]  /*38320*/  @P6 STG.E desc[UR32][R16.64], R30 ;  /* 0x0000001e10006986 */ /* 0x0003e2000c101920 */
[----:B------:R-:W-:-:S03]  /*38330*/  ISETP.LT.AND P6, PT, R2, UR5, !P0 ;  /* 0x0000000502007c0c */ /* 0x000fc6000c7c1270 */
[----:B-1----:R-:W4:Y:S04]  /*38340*/  LDL.LU.64 R16, [R1+0xc38] ;  /* 0x000c380001107983 */ /* 0x002f280000300a00 */
[----:B------:R1:W-:Y:S01]  /*38350*/  @P1 STG.E desc[UR32][R4.64], R35 ;  /* 0x0000002304001986 */ /* 0x0003e2000c101920 */
[C---:B------:R-:W-:Y:S01]  /*38360*/  VIADD R2, R7.reuse, 0x17a ;  /* 0x0000017a07027836 */ /* 0x040fe20000000000 */
[----:B------:R-:W-:Y:S02]  /*38370*/  ULDC UR5, c[0x0][0x22c] ;  /* 0x00008b0000057ab9 */ /* 0x000fe40000000800 */
        /* <DEDUP_REMOVED lines=11> */
[----:B------:R-:W-:Y:S01]  /*38430*/  VIADD R2, R7, 0x17c ;  /* 0x0000017c07027836 */ /* 0x000fe20000000000 */
[----:B------:R-:W-:-:S04]  /*38440*/  ULDC UR5, c[0x0][0x22c] ;  /* 0x00008b0000057ab9 */ /* 0x000fc80000000800 */
[----:B------:R-:W-:Y:S01]  /*38450*/  ISETP.LT.AND P5, PT, R2, UR5, !P0 ;  /* 0x0000000502007c0c */ /* 0x000fe2000c7a1270 */
[----:B------:R-:W-:Y:S01]  /*38460*/  VIADD R2, R7, 0x17d ;  /* 0x0000017d07027836 */ /* 0x000fe20000000000 */
[----:B------:R-:W-:-:S04]  /*38470*/  ULDC UR5, c[0x0][0x22c] ;  /* 0x00008b0000057ab9 */ /* 0x000fc80000000800 */
[----:B------:R-:W-:Y:S01]  /*38480*/  ISETP.LT.AND P6, PT, R2, UR5, !P0 ;  /* 0x0000000502007c0c */ /* 0x000fe2000c7c1270 */
[C---:B------:R-:W-:Y:S01]  /*38490*/  VIADD R2, R7.reuse, 0x17e ;  /* 0x0000017e07027836 */ /* 0x040fe20000000000 */
[----:B------:R-:W-:Y:S01]  /*384a0*/  ULDC UR5, c[0x0][0x22c] ;  /* 0x00008b0000057ab9 */ /* 0x000fe20000000800 */
        /* <DEDUP_REMOVED lines=549> */
[C---:B------:R-:W-:Y:S01]  /*3a700*/  VIADD R2, R7.reuse, 0x1eb ;  /* 0x000001eb07027836 */ /* 0x040fe20000000000 */
[----:B------:R-:W-:Y:S01]  /*3a710*/  ULDC UR5, c[0x0][0x22c] ;  /* 0x00008b0000057ab9 */ /* 0x000fe20000000800 */
[----:B------:R-:W3:Y:S03]  /*3a720*/  LDL.LU.64 R232, [R1+0x858] ;  /* 0x0008580001e87983 */ /* 0x000ee60000300a00 */
        /* <DEDUP_REMOVED lines=11> */
[----:B------:R-:W3:Y:S04]  /*3a7e0*/  LDL.LU.64 R236, [R1+0x840] ;  /* 0x0008400001ec7983 */ /* 0x000ee80000300a00 */
[----:B------:R-:W3:Y:S04]  /*3a7f0*/  LDL.LU.64 R240, [R1+0x838] ;  /* 0x0008380001f07983 */ /* 0x000ee80000300a00 */
[----:B------:R-:W3:Y:S04]  /*3a800*/  LDL.LU.64 R246, [R1+0x830] ;  /* 0x0008300001f67983 */ /* 0x000ee80000300a00 */
[----:B------:R-:W3:Y:S04]  /*3a810*/  LDL.LU.64 R250, [R1+0x828] ;  /* 0x0008280001fa7983 */ /* 0x000ee80000300a00 */
[----:B--2---:R1:W-:Y:S01]  /*3a820*/  @P1 STG.E desc[UR32][R244.64], R157 ;  /* 0x0000009df4001986 */ /* 0x0043e2000c101920 */
        /* <DEDUP_REMOVED lines=24> */
[----:B------:R-:W-:Y:S01]  /*3a9b0*/  ISETP.LT.AND P3, PT, R3, UR4, !P0 ;  /* 0x0000000403007c0c */ /* 0x000fe2000c761270 */
[----:B------:R-:W-:Y:S01]  /*3a9c0*/  VIADD R3, R7, 0x1f5 ;  /* 0x000001f507037836 */ /* 0x000fe20000000000 */
[----:B------:R-:W-:-:S02]  /*3a9d0*/  ULDC UR5, c[0x0][0x22c] ;  /* 0x00008b0000057ab9 */ /* 0x000fc40000000800 */
[----:B------:R-:W-:Y:S02]  /*3a9e0*/  ISETP.LT.AND P1, PT, R2, UR5, !P0 ;  /* 0x0000000502007c0c */ /* 0x000fe4000c721270 */
[----:B------:R-:W-:Y:S01]  /*3a9f0*/  ISETP.LT.AND P4, PT, R3, UR4, !P0 ;  /* 0x0000000403007c0c */ /* 0x000fe2000c781270 */
[C---:B------:R-:W-:Y:S02]  /*3aa00*/  VIADD R3, R7.reuse, 0x1f6 ;  /* 0x000001f607037836 */ /* 0x040fe40000000000 */
[----:B------:R-:W-:Y:S02]  /*3aa10*/  VIADD R2, R7, 0x1f7 ;  /* 0x000001f707027836 */ /* 0x000fe40000000000 */
[----:B------:R1:W-:Y:S01]  /*3aa20*/  @P6 STG.E desc[UR32][R232.64], R148 ;  /* 0x00000094e8006986 */ /* 0x0003e2000c101920 */
[----:B------:R-:W-:Y:S01]  /*3aa30*/  ISETP.LT.AND P5, PT, R3, UR4, !P0 ;  /* 0x0000000403007c0c */ /* 0x000fe2000c7a1270 */
[C---:B------:R-:W-:Y:S01]  /*3aa40*/  VIADD R3, R7.reuse, 0x1f8 ;  /* 0x000001f807037836 */ /* 0x040fe20000000000 */
[----:B------:R-:W-:Y:S01]  /*3aa50*/  ISETP.LT.AND P6, PT, R2, UR4, !P0 ;  /* 0x0000000402007c0c */ /* 0x000fe2000c7c1270 */
[----:B------:R-:W-:-:S02]  /*3aa60*/  VIADD R2, R7, 0x1f9 ;  /* 0x000001f907027836 */ /* 0x000fc40000000000 */
[----:B------:R-:W-:Y:S01]  /*3aa70*/  VIADD R0, R7, 0x1fb ;  /* 0x000001fb07007836 */ /* 0x000fe20000000000 */
[----:B------:R1:W-:Y:S01]  /*3aa80*/  @P1 STG.E desc[UR32][R238.64], R161 ;  /* 0x000000a1ee001986 */ /* 0x0003e2000c101920 */
[----:B------:R-:W-:-:S03]  /*3aa90*/  ISETP.LT.AND P1, PT, R3, UR4, !P0 ;  /* 0x0000000403007c0c */ /* 0x000fc6000c721270 */
[----:B------:R1:W-:Y:S01]  /*3aaa0*/  @P2 STG.E desc[UR32][R242.64], R149 ;  /* 0x00000095f2002986 */ /* 0x0003e2000c101920 */
[----:B------:R-:W-:Y:S01]  /*3aab0*/  ISETP.LT.AND P2, PT, R2, UR4, !P0 ;  /* 0x0000000402007c0c */ /* 0x000fe2000c741270 */
[C---:B------:R-:W-:Y:S02]  /*3aac0*/  VIADD R2, R7.reuse, 0x1fa ;  /* 0x000001fa07027836 */ /* 0x040fe40000000000 */
[----:B------:R1:W-:Y:S04]  /*3aad0*/  @P3 STG.E desc[UR32][R236.64], R162 ;  /* 0x000000a2ec003986 */ /* 0x0003e8000c101920 */
[----:B------:R1:W-:Y:S01]  /*3aae0*/  @P4 STG.E desc[UR32][R240.64], R150 ;  /* 0x00000096f0004986 */ /* 0x0003e2000c101920 */
[----:B------:R-:W-:Y:S01]  /*3aaf0*/  ISETP.LT.AND P4, PT, R0, UR4, !P0 ;  /* 0x0000000400007c0c */ /* 0x000fe2000c781270 */
[C---:B------:R-:W-:Y:S01]  /*3ab00*/  VIADD R0, R7.reuse, 0x1fd ;  /* 0x000001fd07007836 */ /* 0x040fe20000000000 */
[----:B------:R-:W-:Y:S01]  /*3ab10*/  ISETP.LT.AND P3, PT, R2, UR4, !P0 ;  /* 0x0000000402007c0c */ /* 0x000fe2000c761270 */
[----:B------:R1:W-:Y:S01]  /*3ab20*/  @P5 STG.E desc[UR32][R246.64], R163 ;  /* 0x000000a3f6005986 */ /* 0x0003e2000c101920 */
[----:B------:R-:W-:-:S03]  /*3ab30*/  VIADD R2, R7, 0x1fc ;  /* 0x000001fc07027836 */ /* 0x000fc60000000000 */
[----:B------:R1:W-:Y:S01]  /*3ab40*/  @P6 STG.E desc[UR32][R250.64], R151 ;  /* 0x00000097fa006986 */ /* 0x0003e2000c101920 */
[----:B------:R-:W-:Y:S01]  /*3ab50*/  ISETP.LT.AND P6, PT, R0, UR4, !P0 ;  /* 0x0000000400007c0c */ /* 0x000fe2000c7c1270 */
[C---:B------:R-:W-:Y:S02]  /*3ab60*/  VIADD R0, R7.reuse, 0x1fe ;  /* 0x000001fe07007836 */ /* 0x040fe40000000000 */
[----:B------:R-:W-:Y:S01]  /*3ab70*/  VIADD R7, R7, 0x1ff ;  /* 0x000001ff07077836 */ /* 0x000fe20000000000 */
[----:B------:R-:W-:Y:S01]  /*3ab80*/  ISETP.LT.AND P5, PT, R2, UR4, !P0 ;  /* 0x0000000402007c0c */ /* 0x000fe2000c7a1270 */
[----:B--2---:R1:W-:Y:S01]  /*3ab90*/  @P1 STG.E desc[UR32][R244.64], R164 ;  /* 0x000000a4f4001986 */ /* 0x0043e2000c101920 */
[----:B------:R-:W-:Y:S02]  /*3aba0*/  ISETP.LT.AND P1, PT, R0, UR4, !P0 ;  /* 0x0000000400007c0c */ /* 0x000fe4000c721270 */
[----:B------:R-:W-:Y:S01]  /*3abb0*/  ISETP.LT.AND P0, PT, R7, UR4, !P0 ;  /* 0x0000000407007c0c */ /* 0x000fe2000c701270 */
[----:B----4-:R1:W-:Y:S04]  /*3abc0*/  @P2 STG.E desc[UR32][R248.64], R8 ;  /* 0x00000008f8002986 */ /* 0x0103e8000c101920 */
[----:B------:R1:W-:Y:S04]  /*3abd0*/  @P3 STG.E desc[UR32][R16.64], R165 ;  /* 0x000000a510003986 */ /* 0x0003e8000c101920 */
[----:B------:R1:W-:Y:S04]  /*3abe0*/  @P4 STG.E desc[UR32][R4.64], R9 ;  /* 0x0000000904004986 */ /* 0x0003e8000c101920 */
[----:B------:R1:W-:Y:S04]  /*3abf0*/  @P5 STG.E desc[UR32][R26.64], R166 ;  /* 0x000000a61a005986 */ /* 0x0003e8000c101920 */
[----:B------:R1:W-:Y:S04]  /*3ac00*/  @P6 STG.E desc[UR32][R168.64], R10 ;  /* 0x0000000aa8006986 */ /* 0x0003e8000c101920 */
[----:B---3--:R1:W-:Y:S01]  /*3ac10*/  @P1 STG.E desc[UR32][R170.64], R167 ;  /* 0x000000a7aa001986 */ /* 0x0083e2000c101920 */
[----:B------:R-:W-:Y:S05]  /*3ac20*/  @!P0 EXIT ;  /* 0x000000000000894d */ /* 0x000fea0003800000 */
[----:B-1----:R-:W2:Y:S04]  /*3ac30*/  LDL.LU.64 R170, [R1+0x808] ;  /* 0x0008080001aa7983 */ /* 0x002ea80000300a00 */
[----:B--2---:R-:W-:Y:S01]  /*3ac40*/  STG.E desc[UR32][R170.64], R11 ;  /* 0x0000000baa007986 */ /* 0x004fe2000c101920 */
[----:B------:R-:W-:Y:S05]  /*3ac50*/  EXIT ;  /* 0x000000000000794d */ /* 0x000fea0003800000 */
.L_x_2:
[----:B------:R-:W-:-:S00]  /*3ac60*/  BRA `(.L_x_2) ;  /* 0xfffffffc00fc7947 */ /* 0x000fc0000383ffff */
[----:B------:R-:W-:-:S00]  /*3ac70*/  NOP ;  /* 0x0000000000007918 */ /* 0x000fc00000000000 */
        /* <DEDUP_REMOVED lines=8> */
.L_x_3:


//--------------------- .nv.shared.matmul_kernel  --------------------------
	.section	.nv.shared.matmul_kernel,"aw",@nobits
	.sectionflags	@""
	.align	16
	.zero		1024


//--------------------- .nv.shared.reserved.0     --------------------------
	.section	.nv.shared.reserved.0,"aw",@nobits
	.weak		__nv_reservedSMEM_offset_0_alias
	.size		__nv_reservedSMEM_offset_0_alias, 0, 0
	.other		__nv_reservedSMEM_offset_0_alias,@"STO_CUDA_RESERVED_SHARED STV_DEFAULT"
__nv_reservedSMEM_offset_0_alias:
	.zero		0


//--------------------- .nv.constant0.matmul_kernel --------------------------
	.section	.nv.constant0.matmul_kernel,"a",@progbits
	.sectionflags	@""
	.align	4
.nv.constant0.matmul_kernel:
	.zero		608


//--------------------- SYMBOLS --------------------------

	.type		.nv.reservedSmem.offset0,@object
	.size		.nv.reservedSmem.offset0,0x4
